	.target	sm_80

	.elftype	@"ET_EXEC"


//--------------------- .note.nv.tkinfo           --------------------------
	.section	.note.nv.tkinfo,"",@"SHT_NOTE"
	.sectionflags	@"SHF_NOTE_NV_TKINFO"
	.tkinfo
        /*0018*/ 	.word	0x00000002
        /*0030*/ 	.string	""
        /*0030*/ 	.string	"ptxas"
        /*0030*/ 	.string	"Cuda compilation tools, release 13.0, V13.0.88"
        /*0030*/ 	.string	"Build cuda_13.0.r13.0/compiler.36424714_0"
        /*0030*/ 	.string	"-arch sm_80 -m 64 "



//--------------------- .note.nv.cuinfo           --------------------------
	.section	.note.nv.cuinfo,"",@"SHT_NOTE"
	.sectionflags	@"SHF_NOTE_NV_CUINFO"
        /*0018*/ 	.short	0x0002
        /*001a*/ 	.short	0x0050
        /*001c*/ 	.short	0x0082
	.zero		2


//--------------------- .nv.info                  --------------------------
	.section	.nv.info,"",@"SHT_CUDA_INFO"
	.align	4


	//----- nvinfo : EIATTR_REGCOUNT
	.align		4
        /*0000*/ 	.byte	0x04, 0x2f
        /*0002*/ 	.short	(.L_12 - .L_11)
	.align		4
.L_11:
        /*0004*/ 	.word	index@(_ZN5flash25flash_bwd_dot_do_o_kernelILb1E23Flash_bwd_kernel_traitsILi96ELi64ELi128ELi8ELi2ELi4ELi4ELb0ELb0EN7cutlass10bfloat16_tE19Flash_kernel_traitsILi96ELi64ELi128ELi8ES3_EEEEvNS_16Flash_bwd_paramsE)
        /*0008*/ 	.word	0x0000002d


	//----- nvinfo : EIATTR_FRAME_SIZE
	.align		4
.L_12:
        /*000c*/ 	.byte	0x04, 0x11
        /*000e*/ 	.short	(.L_14 - .L_13)
	.align		4
.L_13:
        /*0010*/ 	.word	index@(_ZN5flash25flash_bwd_dot_do_o_kernelILb1E23Flash_bwd_kernel_traitsILi96ELi64ELi128ELi8ELi2ELi4ELi4ELb0ELb0EN7cutlass10bfloat16_tE19Flash_kernel_traitsILi96ELi64ELi128ELi8ES3_EEEEvNS_16Flash_bwd_paramsE)
        /*0014*/ 	.word	0x00000000


	//----- nvinfo : EIATTR_REGCOUNT
	.align		4
.L_14:
        /*0018*/ 	.byte	0x04, 0x2f
        /*001a*/ 	.short	(.L_16 - .L_15)
	.align		4
.L_15:
        /*001c*/ 	.word	index@(_ZN5flash25flash_bwd_dot_do_o_kernelILb0E23Flash_bwd_kernel_traitsILi96ELi64ELi128ELi8ELi2ELi4ELi4ELb0ELb0EN7cutlass10bfloat16_tE19Flash_kernel_traitsILi96ELi64ELi128ELi8ES3_EEEEvNS_16Flash_bwd_paramsE)
        /*0020*/ 	.word	0x0000002b


	//----- nvinfo : EIATTR_FRAME_SIZE
	.align		4
.L_16:
        /*0024*/ 	.byte	0x04, 0x11
        /*0026*/ 	.short	(.L_18 - .L_17)
	.align		4
.L_17:
        /*0028*/ 	.word	index@(_ZN5flash25flash_bwd_dot_do_o_kernelILb0E23Flash_bwd_kernel_traitsILi96ELi64ELi128ELi8ELi2ELi4ELi4ELb0ELb0EN7cutlass10bfloat16_tE19Flash_kernel_traitsILi96ELi64ELi128ELi8ES3_EEEEvNS_16Flash_bwd_paramsE)
        /*002c*/ 	.word	0x00000000


	//----- nvinfo : EIATTR_REGCOUNT
	.align		4
.L_18:
        /*0030*/ 	.byte	0x04, 0x2f
        /*0032*/ 	.short	(.L_20 - .L_19)
	.align		4
.L_19:
        /*0034*/ 	.word	index@(_ZN5flash44flash_bwd_dq_dk_dv_loop_seqk_parallel_kernelI23Flash_bwd_kernel_traitsILi96ELi64ELi128ELi8ELi2ELi4ELi4ELb0ELb0EN7cutlass10bfloat16_tE19Flash_kernel_traitsILi96ELi64ELi128ELi8ES3_EELb0ELb1ELb0ELb1ELb0ELb0ELb1EEEvNS_16Flash_bwd_paramsE)
        /*0038*/ 	.word	0x000000ff


	//----- nvinfo : EIATTR_FRAME_SIZE
	.align		4
.L_20:
        /*003c*/ 	.byte	0x04, 0x11
        /*003e*/ 	.short	(.L_22 - .L_21)
	.align		4
.L_21:
        /*0040*/ 	.word	index@(_ZN5flash44flash_bwd_dq_dk_dv_loop_seqk_parallel_kernelI23Flash_bwd_kernel_traitsILi96ELi64ELi128ELi8ELi2ELi4ELi4ELb0ELb0EN7cutlass10bfloat16_tE19Flash_kernel_traitsILi96ELi64ELi128ELi8ES3_EELb0ELb1ELb0ELb1ELb0ELb0ELb1EEEvNS_16Flash_bwd_paramsE)
        /*0044*/ 	.word	0x00000050


	//----- nvinfo : EIATTR_REGCOUNT
	.align		4
.L_22:
        /*0048*/ 	.byte	0x04, 0x2f
        /*004a*/ 	.short	(.L_24 - .L_23)
	.align		4
.L_23:
        /*004c*/ 	.word	index@(_ZN5flash44flash_bwd_dq_dk_dv_loop_seqk_parallel_kernelI23Flash_bwd_kernel_traitsILi96ELi64ELi128ELi8ELi2ELi4ELi4ELb0ELb0EN7cutlass10bfloat16_tE19Flash_kernel_traitsILi96ELi64ELi128ELi8ES3_EELb1ELb1ELb0ELb1ELb0ELb0ELb0EEEvNS_16Flash_bwd_paramsE)
        /*0050*/ 	.word	0x000000ff


	//----- nvinfo : EIATTR_FRAME_SIZE
	.align		4
.L_24:
        /*0054*/ 	.byte	0x04, 0x11
        /*0056*/ 	.short	(.L_26 - .L_25)
	.align		4
.L_25:
        /*0058*/ 	.word	index@(_ZN5flash44flash_bwd_dq_dk_dv_loop_seqk_parallel_kernelI23Flash_bwd_kernel_traitsILi96ELi64ELi128ELi8ELi2ELi4ELi4ELb0ELb0EN7cutlass10bfloat16_tE19Flash_kernel_traitsILi96ELi64ELi128ELi8ES3_EELb1ELb1ELb0ELb1ELb0ELb0ELb0EEEvNS_16Flash_bwd_paramsE)
        /*005c*/ 	.word	0x00000000


	//----- nvinfo : EIATTR_REGCOUNT
	.align		4
.L_26:
        /*0060*/ 	.byte	0x04, 0x2f
        /*0062*/ 	.short	(.L_28 - .L_27)
	.align		4
.L_27:
        /*0064*/ 	.word	index@(_ZN5flash44flash_bwd_dq_dk_dv_loop_seqk_parallel_kernelI23Flash_bwd_kernel_traitsILi96ELi64ELi128ELi8ELi2ELi4ELi4ELb0ELb0EN7cutlass10bfloat16_tE19Flash_kernel_traitsILi96ELi64ELi128ELi8ES3_EELb0ELb1ELb0ELb0ELb0ELb1ELb1EEEvNS_16Flash_bwd_paramsE)
        /*0068*/ 	.word	0x000000ff


	//----- nvinfo : EIATTR_FRAME_SIZE
	.align		4
.L_28:
        /*006c*/ 	.byte	0x04, 0x11
        /*006e*/ 	.short	(.L_30 - .L_29)
	.align		4
.L_29:
        /*0070*/ 	.word	index@(_ZN5flash44flash_bwd_dq_dk_dv_loop_seqk_parallel_kernelI23Flash_bwd_kernel_traitsILi96ELi64ELi128ELi8ELi2ELi4ELi4ELb0ELb0EN7cutlass10bfloat16_tE19Flash_kernel_traitsILi96ELi64ELi128ELi8ES3_EELb0ELb1ELb0ELb0ELb0ELb1ELb1EEEvNS_16Flash_bwd_paramsE)
        /*0074*/ 	.word	0x00000020


	//----- nvinfo : EIATTR_REGCOUNT
	.align		4
.L_30:
        /*0078*/ 	.byte	0x04, 0x2f
        /*007a*/ 	.short	(.L_32 - .L_31)
	.align		4
.L_31:
        /*007c*/ 	.word	index@(_ZN5flash44flash_bwd_dq_dk_dv_loop_seqk_parallel_kernelI23Flash_bwd_kernel_traitsILi96ELi64ELi128ELi8ELi2ELi4ELi4ELb0ELb0EN7cutlass10bfloat16_tE19Flash_kernel_traitsILi96ELi64ELi128ELi8ES3_EELb1ELb1ELb0ELb0ELb0ELb1ELb0EEEvNS_16Flash_bwd_paramsE)
        /*0080*/ 	.word	0x000000ff


	//----- nvinfo : EIATTR_FRAME_SIZE
	.align		4
.L_32:
        /*0084*/ 	.byte	0x04, 0x11
        /*0086*/ 	.short	(.L_34 - .L_33)
	.align		4
.L_33:
        /*0088*/ 	.word	index@(_ZN5flash44flash_bwd_dq_dk_dv_loop_seqk_parallel_kernelI23Flash_bwd_kernel_traitsILi96ELi64ELi128ELi8ELi2ELi4ELi4ELb0ELb0EN7cutlass10bfloat16_tE19Flash_kernel_traitsILi96ELi64ELi128ELi8ES3_EELb1ELb1ELb0ELb0ELb0ELb1ELb0EEEvNS_16Flash_bwd_paramsE)
        /*008c*/ 	.word	0x00000000


	//----- nvinfo : EIATTR_REGCOUNT
	.align		4
.L_34:
        /*0090*/ 	.byte	0x04, 0x2f
        /*0092*/ 	.short	(.L_36 - .L_35)
	.align		4
.L_35:
        /*0094*/ 	.word	index@(_ZN5flash44flash_bwd_dq_dk_dv_loop_seqk_parallel_kernelI23Flash_bwd_kernel_traitsILi96ELi64ELi128ELi8ELi2ELi4ELi4ELb0ELb0EN7cutlass10bfloat16_tE19Flash_kernel_traitsILi96ELi64ELi128ELi8ES3_EELb0ELb1ELb0ELb0ELb1ELb1ELb1EEEvNS_16Flash_bwd_paramsE)
        /*0098*/ 	.word	0x000000ff


	//----- nvinfo : EIATTR_FRAME_SIZE
	.align		4
.L_36:
        /*009c*/ 	.byte	0x04, 0x11
        /*009e*/ 	.short	(.L_38 - .L_37)
	.align		4
.L_37:
        /*00a0*/ 	.word	index@(_ZN5flash44flash_bwd_dq_dk_dv_loop_seqk_parallel_kernelI23Flash_bwd_kernel_traitsILi96ELi64ELi128ELi8ELi2ELi4ELi4ELb0ELb0EN7cutlass10bfloat16_tE19Flash_kernel_traitsILi96ELi64ELi128ELi8ES3_EELb0ELb1ELb0ELb0ELb1ELb1ELb1EEEvNS_16Flash_bwd_paramsE)
        /*00a4*/ 	.word	0x00000020


	//----- nvinfo : EIATTR_REGCOUNT
	.align		4
.L_38:
        /*00a8*/ 	.byte	0x04, 0x2f
        /*00aa*/ 	.short	(.L_40 - .L_39)
	.align		4
.L_39:
        /*00ac*/ 	.word	index@(_ZN5flash44flash_bwd_dq_dk_dv_loop_seqk_parallel_kernelI23Flash_bwd_kernel_traitsILi96ELi64ELi128ELi8ELi2ELi4ELi4ELb0ELb0EN7cutlass10bfloat16_tE19Flash_kernel_traitsILi96ELi64ELi128ELi8ES3_EELb1ELb1ELb0ELb0ELb1ELb1ELb0EEEvNS_16Flash_bwd_paramsE)
        /*00b0*/ 	.word	0x000000ff


	//----- nvinfo : EIATTR_FRAME_SIZE
	.align		4
.L_40:
        /*00b4*/ 	.byte	0x04, 0x11
        /*00b6*/ 	.short	(.L_42 - .L_41)
	.align		4
.L_41:
        /*00b8*/ 	.word	index@(_ZN5flash44flash_bwd_dq_dk_dv_loop_seqk_parallel_kernelI23Flash_bwd_kernel_traitsILi96ELi64ELi128ELi8ELi2ELi4ELi4ELb0ELb0EN7cutlass10bfloat16_tE19Flash_kernel_traitsILi96ELi64ELi128ELi8ES3_EELb1ELb1ELb0ELb0ELb1ELb1ELb0EEEvNS_16Flash_bwd_paramsE)
        /*00bc*/ 	.word	0x00000008


	//----- nvinfo : EIATTR_REGCOUNT
	.align		4
.L_42:
        /*00c0*/ 	.byte	0x04, 0x2f
        /*00c2*/ 	.short	(.L_44 - .L_43)
	.align		4
.L_43:
        /*00c4*/ 	.word	index@(_ZN5flash44flash_bwd_dq_dk_dv_loop_seqk_parallel_kernelI23Flash_bwd_kernel_traitsILi96ELi64ELi128ELi8ELi2ELi4ELi4ELb0ELb0EN7cutlass10bfloat16_tE19Flash_kernel_traitsILi96ELi64ELi128ELi8ES3_EELb0ELb1ELb0ELb0ELb0ELb0ELb1EEEvNS_16Flash_bwd_paramsE)
        /*00c8*/ 	.word	0x000000ff


	//----- nvinfo : EIATTR_FRAME_SIZE
	.align		4
.L_44:
        /*00cc*/ 	.byte	0x04, 0x11
        /*00ce*/ 	.short	(.L_46 - .L_45)
	.align		4
.L_45:
        /*00d0*/ 	.word	index@(_ZN5flash44flash_bwd_dq_dk_dv_loop_seqk_parallel_kernelI23Flash_bwd_kernel_traitsILi96ELi64ELi128ELi8ELi2ELi4ELi4ELb0ELb0EN7cutlass10bfloat16_tE19Flash_kernel_traitsILi96ELi64ELi128ELi8ES3_EELb0ELb1ELb0ELb0ELb0ELb0ELb1EEEvNS_16Flash_bwd_paramsE)
        /*00d4*/ 	.word	0x00000020


	//----- nvinfo : EIATTR_REGCOUNT
	.align		4
.L_46:
        /*00d8*/ 	.byte	0x04, 0x2f
        /*00da*/ 	.short	(.L_48 - .L_47)
	.align		4
.L_47:
        /*00dc*/ 	.word	index@(_ZN5flash44flash_bwd_dq_dk_dv_loop_seqk_parallel_kernelI23Flash_bwd_kernel_traitsILi96ELi64ELi128ELi8ELi2ELi4ELi4ELb0ELb0EN7cutlass10bfloat16_tE19Flash_kernel_traitsILi96ELi64ELi128ELi8ES3_EELb1ELb1ELb0ELb0ELb0ELb0ELb0EEEvNS_16Flash_bwd_paramsE)
        /*00e0*/ 	.word	0x000000ff


	//----- nvinfo : EIATTR_FRAME_SIZE
	.align		4
.L_48:
        /*00e4*/ 	.byte	0x04, 0x11
        /*00e6*/ 	.short	(.L_50 - .L_49)
	.align		4
.L_49:
        /*00e8*/ 	.word	index@(_ZN5flash44flash_bwd_dq_dk_dv_loop_seqk_parallel_kernelI23Flash_bwd_kernel_traitsILi96ELi64ELi128ELi8ELi2ELi4ELi4ELb0ELb0EN7cutlass10bfloat16_tE19Flash_kernel_traitsILi96ELi64ELi128ELi8ES3_EELb1ELb1ELb0ELb0ELb0ELb0ELb0EEEvNS_16Flash_bwd_paramsE)
        /*00ec*/ 	.word	0x00000008


	//----- nvinfo : EIATTR_REGCOUNT
	.align		4
.L_50:
        /*00f0*/ 	.byte	0x04, 0x2f
        /*00f2*/ 	.short	(.L_52 - .L_51)
	.align		4
.L_51:
        /*00f4*/ 	.word	index@(_ZN5flash27flash_bwd_convert_dq_kernelI23Flash_bwd_kernel_traitsILi96ELi64ELi128ELi8ELi2ELi4ELi4ELb0ELb0EN7cutlass10bfloat16_tE19Flash_kernel_traitsILi96ELi64ELi128ELi8ES3_EEEEvNS_16Flash_bwd_paramsEi)
        /*00f8*/ 	.word	0x00000040


	//----- nvinfo : EIATTR_FRAME_SIZE
	.align		4
.L_52:
        /*00fc*/ 	.byte	0x04, 0x11
        /*00fe*/ 	.short	(.L_54 - .L_53)
	.align		4
.L_53:
        /*0100*/ 	.word	index@(_ZN5flash27flash_bwd_convert_dq_kernelI23Flash_bwd_kernel_traitsILi96ELi64ELi128ELi8ELi2ELi4ELi4ELb0ELb0EN7cutlass10bfloat16_tE19Flash_kernel_traitsILi96ELi64ELi128ELi8ES3_EEEEvNS_16Flash_bwd_paramsEi)
        /*0104*/ 	.word	0x00000000


	//----- nvinfo : EIATTR_REGCOUNT
	.align		4
.L_54:
        /*0108*/ 	.byte	0x04, 0x2f
        /*010a*/ 	.short	(.L_56 - .L_55)
	.align		4
.L_55:
        /*010c*/ 	.word	index@(_ZN5flash25flash_bwd_dot_do_o_kernelILb1E23Flash_bwd_kernel_traitsILi96ELi64ELi128ELi8ELi2ELi4ELi4ELb1ELb0EN7cutlass10bfloat16_tE19Flash_kernel_traitsILi96ELi64ELi128ELi8ES3_EEEEvNS_16Flash_bwd_paramsE)
        /*0110*/ 	.word	0x0000002d


	//----- nvinfo : EIATTR_FRAME_SIZE
	.align		4
.L_56:
        /*0114*/ 	.byte	0x04, 0x11
        /*0116*/ 	.short	(.L_58 - .L_57)
	.align		4
.L_57:
        /*0118*/ 	.word	index@(_ZN5flash25flash_bwd_dot_do_o_kernelILb1E23Flash_bwd_kernel_traitsILi96ELi64ELi128ELi8ELi2ELi4ELi4ELb1ELb0EN7cutlass10bfloat16_tE19Flash_kernel_traitsILi96ELi64ELi128ELi8ES3_EEEEvNS_16Flash_bwd_paramsE)
        /*011c*/ 	.word	0x00000000


	//----- nvinfo : EIATTR_REGCOUNT
	.align		4
.L_58:
        /*0120*/ 	.byte	0x04, 0x2f
        /*0122*/ 	.short	(.L_60 - .L_59)
	.align		4
.L_59:
        /*0124*/ 	.word	index@(_ZN5flash25flash_bwd_dot_do_o_kernelILb0E23Flash_bwd_kernel_traitsILi96ELi64ELi128ELi8ELi2ELi4ELi4ELb1ELb0EN7cutlass10bfloat16_tE19Flash_kernel_traitsILi96ELi64ELi128ELi8ES3_EEEEvNS_16Flash_bwd_paramsE)
        /*0128*/ 	.word	0x0000002b


	//----- nvinfo : EIATTR_FRAME_SIZE
	.align		4
.L_60:
        /*012c*/ 	.byte	0x04, 0x11
        /*012e*/ 	.short	(.L_62 - .L_61)
	.align		4
.L_61:
        /*0130*/ 	.word	index@(_ZN5flash25flash_bwd_dot_do_o_kernelILb0E23Flash_bwd_kernel_traitsILi96ELi64ELi128ELi8ELi2ELi4ELi4ELb1ELb0EN7cutlass10bfloat16_tE19Flash_kernel_traitsILi96ELi64ELi128ELi8ES3_EEEEvNS_16Flash_bwd_paramsE)
        /*0134*/ 	.word	0x00000000


	//----- nvinfo : EIATTR_REGCOUNT
	.align		4
.L_62:
        /*0138*/ 	.byte	0x04, 0x2f
        /*013a*/ 	.short	(.L_64 - .L_63)
	.align		4
.L_63:
        /*013c*/ 	.word	index@(_ZN5flash44flash_bwd_dq_dk_dv_loop_seqk_parallel_kernelI23Flash_bwd_kernel_traitsILi96ELi64ELi128ELi8ELi2ELi4ELi4ELb1ELb0EN7cutlass10bfloat16_tE19Flash_kernel_traitsILi96ELi64ELi128ELi8ES3_EELb0ELb1ELb0ELb1ELb0ELb0ELb1EEEvNS_16Flash_bwd_paramsE)
        /*0140*/ 	.word	0x000000ff


	//----- nvinfo : EIATTR_FRAME_SIZE
	.align		4
.L_64:
        /*0144*/ 	.byte	0x04, 0x11
        /*0146*/ 	.short	(.L_66 - .L_65)
	.align		4
.L_65:
        /*0148*/ 	.word	index@(_ZN5flash44flash_bwd_dq_dk_dv_loop_seqk_parallel_kernelI23Flash_bwd_kernel_traitsILi96ELi64ELi128ELi8ELi2ELi4ELi4ELb1ELb0EN7cutlass10bfloat16_tE19Flash_kernel_traitsILi96ELi64ELi128ELi8ES3_EELb0ELb1ELb0ELb1ELb0ELb0ELb1EEEvNS_16Flash_bwd_paramsE)
        /*014c*/ 	.word	0x000000c8


	//----- nvinfo : EIATTR_REGCOUNT
	.align		4
.L_66:
        /*0150*/ 	.byte	0x04, 0x2f
        /*0152*/ 	.short	(.L_68 - .L_67)
	.align		4
.L_67:
        /*0154*/ 	.word	index@(_ZN5flash44flash_bwd_dq_dk_dv_loop_seqk_parallel_kernelI23Flash_bwd_kernel_traitsILi96ELi64ELi128ELi8ELi2ELi4ELi4ELb1ELb0EN7cutlass10bfloat16_tE19Flash_kernel_traitsILi96ELi64ELi128ELi8ES3_EELb1ELb1ELb0ELb1ELb0ELb0ELb0EEEvNS_16Flash_bwd_paramsE)
        /*0158*/ 	.word	0x000000ff


	//----- nvinfo : EIATTR_FRAME_SIZE
	.align		4
.L_68:
        /*015c*/ 	.byte	0x04, 0x11
        /*015e*/ 	.short	(.L_70 - .L_69)
	.align		4
.L_69:
        /*0160*/ 	.word	index@(_ZN5flash44flash_bwd_dq_dk_dv_loop_seqk_parallel_kernelI23Flash_bwd_kernel_traitsILi96ELi64ELi128ELi8ELi2ELi4ELi4ELb1ELb0EN7cutlass10bfloat16_tE19Flash_kernel_traitsILi96ELi64ELi128ELi8ES3_EELb1ELb1ELb0ELb1ELb0ELb0ELb0EEEvNS_16Flash_bwd_paramsE)
        /*0164*/ 	.word	0x00000070


	//----- nvinfo : EIATTR_REGCOUNT
	.align		4
.L_70:
        /*0168*/ 	.byte	0x04, 0x2f
        /*016a*/ 	.short	(.L_72 - .L_71)
	.align		4
.L_71:
        /*016c*/ 	.word	index@(_ZN5flash44flash_bwd_dq_dk_dv_loop_seqk_parallel_kernelI23Flash_bwd_kernel_traitsILi96ELi64ELi128ELi8ELi2ELi4ELi4ELb1ELb0EN7cutlass10bfloat16_tE19Flash_kernel_traitsILi96ELi64ELi128ELi8ES3_EELb0ELb1ELb0ELb0ELb0ELb1ELb1EEEvNS_16Flash_bwd_paramsE)
        /*0170*/ 	.word	0x000000ff


	//----- nvinfo : EIATTR_FRAME_SIZE
	.align		4
.L_72:
        /*0174*/ 	.byte	0x04, 0x11
        /*0176*/ 	.short	(.L_74 - .L_73)
	.align		4
.L_73:
        /*0178*/ 	.word	index@(_ZN5flash44flash_bwd_dq_dk_dv_loop_seqk_parallel_kernelI23Flash_bwd_kernel_traitsILi96ELi64ELi128ELi8ELi2ELi4ELi4ELb1ELb0EN7cutlass10bfloat16_tE19Flash_kernel_traitsILi96ELi64ELi128ELi8ES3_EELb0ELb1ELb0ELb0ELb0ELb1ELb1EEEvNS_16Flash_bwd_paramsE)
        /*017c*/ 	.word	0x000000b8


	//----- nvinfo : EIATTR_REGCOUNT
	.align		4
.L_74:
        /*0180*/ 	.byte	0x04, 0x2f
        /*0182*/ 	.short	(.L_76 - .L_75)
	.align		4
.L_75:
        /*0184*/ 	.word	index@(_ZN5flash44flash_bwd_dq_dk_dv_loop_seqk_parallel_kernelI23Flash_bwd_kernel_traitsILi96ELi64ELi128ELi8ELi2ELi4ELi4ELb1ELb0EN7cutlass10bfloat16_tE19Flash_kernel_traitsILi96ELi64ELi128ELi8ES3_EELb1ELb1ELb0ELb0ELb0ELb1ELb0EEEvNS_16Flash_bwd_paramsE)
        /*0188*/ 	.word	0x000000ff


	//----- nvinfo : EIATTR_FRAME_SIZE
	.align		4
.L_76:
        /*018c*/ 	.byte	0x04, 0x11
        /*018e*/ 	.short	(.L_78 - .L_77)
	.align		4
.L_77:
        /*0190*/ 	.word	index@(_ZN5flash44flash_bwd_dq_dk_dv_loop_seqk_parallel_kernelI23Flash_bwd_kernel_traitsILi96ELi64ELi128ELi8ELi2ELi4ELi4ELb1ELb0EN7cutlass10bfloat16_tE19Flash_kernel_traitsILi96ELi64ELi128ELi8ES3_EELb1ELb1ELb0ELb0ELb0ELb1ELb0EEEvNS_16Flash_bwd_paramsE)
        /*0194*/ 	.word	0x00000040


	//----- nvinfo : EIATTR_REGCOUNT
	.align		4
.L_78:
        /*0198*/ 	.byte	0x04, 0x2f
        /*019a*/ 	.short	(.L_80 - .L_79)
	.align		4
.L_79:
        /*019c*/ 	.word	index@(_ZN5flash44flash_bwd_dq_dk_dv_loop_seqk_parallel_kernelI23Flash_bwd_kernel_traitsILi96ELi64ELi128ELi8ELi2ELi4ELi4ELb1ELb0EN7cutlass10bfloat16_tE19Flash_kernel_traitsILi96ELi64ELi128ELi8ES3_EELb0ELb1ELb0ELb0ELb1ELb1ELb1EEEvNS_16Flash_bwd_paramsE)
        /*01a0*/ 	.word	0x000000ff


	//----- nvinfo : EIATTR_FRAME_SIZE
	.align		4
.L_80:
        /*01a4*/ 	.byte	0x04, 0x11
        /*01a6*/ 	.short	(.L_82 - .L_81)
	.align		4
.L_81:
        /*01a8*/ 	.word	index@(_ZN5flash44flash_bwd_dq_dk_dv_loop_seqk_parallel_kernelI23Flash_bwd_kernel_traitsILi96ELi64ELi128ELi8ELi2ELi4ELi4ELb1ELb0EN7cutlass10bfloat16_tE19Flash_kernel_traitsILi96ELi64ELi128ELi8ES3_EELb0ELb1ELb0ELb0ELb1ELb1ELb1EEEvNS_16Flash_bwd_paramsE)
        /*01ac*/ 	.word	0x000000b8


	//----- nvinfo : EIATTR_REGCOUNT
	.align		4
.L_82:
        /*01b0*/ 	.byte	0x04, 0x2f
        /*01b2*/ 	.short	(.L_84 - .L_83)
	.align		4
.L_83:
        /*01b4*/ 	.word	index@(_ZN5flash44flash_bwd_dq_dk_dv_loop_seqk_parallel_kernelI23Flash_bwd_kernel_traitsILi96ELi64ELi128ELi8ELi2ELi4ELi4ELb1ELb0EN7cutlass10bfloat16_tE19Flash_kernel_traitsILi96ELi64ELi128ELi8ES3_EELb1ELb1ELb0ELb0ELb1ELb1ELb0EEEvNS_16Flash_bwd_paramsE)
        /*01b8*/ 	.word	0x000000ff


	//----- nvinfo : EIATTR_FRAME_SIZE
	.align		4
.L_84:
        /*01bc*/ 	.byte	0x04, 0x11
        /*01be*/ 	.short	(.L_86 - .L_85)
	.align		4
.L_85:
        /*01c0*/ 	.word	index@(_ZN5flash44flash_bwd_dq_dk_dv_loop_seqk_parallel_kernelI23Flash_bwd_kernel_traitsILi96ELi64ELi128ELi8ELi2ELi4ELi4ELb1ELb0EN7cutlass10bfloat16_tE19Flash_kernel_traitsILi96ELi64ELi128ELi8ES3_EELb1ELb1ELb0ELb0ELb1ELb1ELb0EEEvNS_16Flash_bwd_paramsE)
        /*01c4*/ 	.word	0x00000048


	//----- nvinfo : EIATTR_REGCOUNT
	.align		4
.L_86:
        /*01c8*/ 	.byte	0x04, 0x2f
        /*01ca*/ 	.short	(.L_88 - .L_87)
	.align		4
.L_87:
        /*01cc*/ 	.word	index@(_ZN5flash44flash_bwd_dq_dk_dv_loop_seqk_parallel_kernelI23Flash_bwd_kernel_traitsILi96ELi64ELi128ELi8ELi2ELi4ELi4ELb1ELb0EN7cutlass10bfloat16_tE19Flash_kernel_traitsILi96ELi64ELi128ELi8ES3_EELb0ELb1ELb0ELb0ELb0ELb0ELb1EEEvNS_16Flash_bwd_paramsE)
        /*01d0*/ 	.word	0x000000ff


	//----- nvinfo : EIATTR_FRAME_SIZE
	.align		4
.L_88:
        /*01d4*/ 	.byte	0x04, 0x11
        /*01d6*/ 	.short	(.L_90 - .L_89)
	.align		4
.L_89:
        /*01d8*/ 	.word	index@(_ZN5flash44flash_bwd_dq_dk_dv_loop_seqk_parallel_kernelI23Flash_bwd_kernel_traitsILi96ELi64ELi128ELi8ELi2ELi4ELi4ELb1ELb0EN7cutlass10bfloat16_tE19Flash_kernel_traitsILi96ELi64ELi128ELi8ES3_EELb0ELb1ELb0ELb0ELb0ELb0ELb1EEEvNS_16Flash_bwd_paramsE)
        /*01dc*/ 	.word	0x000000c8


	//----- nvinfo : EIATTR_REGCOUNT
	.align		4
.L_90:
        /*01e0*/ 	.byte	0x04, 0x2f
        /*01e2*/ 	.short	(.L_92 - .L_91)
	.align		4
.L_91:
        /*01e4*/ 	.word	index@(_ZN5flash44flash_bwd_dq_dk_dv_loop_seqk_parallel_kernelI23Flash_bwd_kernel_traitsILi96ELi64ELi128ELi8ELi2ELi4ELi4ELb1ELb0EN7cutlass10bfloat16_tE19Flash_kernel_traitsILi96ELi64ELi128ELi8ES3_EELb1ELb1ELb0ELb0ELb0ELb0ELb0EEEvNS_16Flash_bwd_paramsE)
        /*01e8*/ 	.word	0x000000ff


	//----- nvinfo : EIATTR_FRAME_SIZE
	.align		4
.L_92:
        /*01ec*/ 	.byte	0x04, 0x11
        /*01ee*/ 	.short	(.L_94 - .L_93)
	.align		4
.L_93:
        /*01f0*/ 	.word	index@(_ZN5flash44flash_bwd_dq_dk_dv_loop_seqk_parallel_kernelI23Flash_bwd_kernel_traitsILi96ELi64ELi128ELi8ELi2ELi4ELi4ELb1ELb0EN7cutlass10bfloat16_tE19Flash_kernel_traitsILi96ELi64ELi128ELi8ES3_EELb1ELb1ELb0ELb0ELb0ELb0ELb0EEEvNS_16Flash_bwd_paramsE)
        /*01f4*/ 	.word	0x00000048


	//----- nvinfo : EIATTR_REGCOUNT
	.align		4
.L_94:
        /*01f8*/ 	.byte	0x04, 0x2f
        /*01fa*/ 	.short	(.L_96 - .L_95)
	.align		4
.L_95:
        /*01fc*/ 	.word	index@(_ZN5flash27flash_bwd_convert_dq_kernelI23Flash_bwd_kernel_traitsILi96ELi64ELi128ELi8ELi2ELi4ELi4ELb1ELb0EN7cutlass10bfloat16_tE19Flash_kernel_traitsILi96ELi64ELi128ELi8ES3_EEEEvNS_16Flash_bwd_paramsEi)
        /*0200*/ 	.word	0x00000040


	//----- nvinfo : EIATTR_FRAME_SIZE
	.align		4
.L_96:
        /*0204*/ 	.byte	0x04, 0x11
        /*0206*/ 	.short	(.L_98 - .L_97)
	.align		4
.L_97:
        /*0208*/ 	.word	index@(_ZN5flash27flash_bwd_convert_dq_kernelI23Flash_bwd_kernel_traitsILi96ELi64ELi128ELi8ELi2ELi4ELi4ELb1ELb0EN7cutlass10bfloat16_tE19Flash_kernel_traitsILi96ELi64ELi128ELi8ES3_EEEEvNS_16Flash_bwd_paramsEi)
        /*020c*/ 	.word	0x00000000


	//----- nvinfo : EIATTR_REGCOUNT
	.align		4
.L_98:
        /*0210*/ 	.byte	0x04, 0x2f
        /*0212*/ 	.short	(.L_100 - .L_99)
	.align		4
.L_99:
        /*0214*/ 	.word	index@(_ZN5flash44flash_bwd_dq_dk_dv_loop_seqk_parallel_kernelI23Flash_bwd_kernel_traitsILi96ELi64ELi128ELi8ELi2ELi4ELi4ELb1ELb0EN7cutlass10bfloat16_tE19Flash_kernel_traitsILi96ELi64ELi128ELi8ES3_EELb0ELb1ELb0ELb1ELb0ELb0ELb0EEEvNS_16Flash_bwd_paramsE)
        /*0218*/ 	.word	0x000000ff


	//----- nvinfo : EIATTR_FRAME_SIZE
	.align		4
.L_100:
        /*021c*/ 	.byte	0x04, 0x11
        /*021e*/ 	.short	(.L_102 - .L_101)
	.align		4
.L_101:
        /*0220*/ 	.word	index@(_ZN5flash44flash_bwd_dq_dk_dv_loop_seqk_parallel_kernelI23Flash_bwd_kernel_traitsILi96ELi64ELi128ELi8ELi2ELi4ELi4ELb1ELb0EN7cutlass10bfloat16_tE19Flash_kernel_traitsILi96ELi64ELi128ELi8ES3_EELb0ELb1ELb0ELb1ELb0ELb0ELb0EEEvNS_16Flash_bwd_paramsE)
        /*0224*/ 	.word	0x00000080


	//----- nvinfo : EIATTR_REGCOUNT
	.align		4
.L_102:
        /*0228*/ 	.byte	0x04, 0x2f
        /*022a*/ 	.short	(.L_104 - .L_103)
	.align		4
.L_103:
        /*022c*/ 	.word	index@(_ZN5flash44flash_bwd_dq_dk_dv_loop_seqk_parallel_kernelI23Flash_bwd_kernel_traitsILi96ELi64ELi128ELi8ELi2ELi4ELi4ELb1ELb0EN7cutlass10bfloat16_tE19Flash_kernel_traitsILi96ELi64ELi128ELi8ES3_EELb0ELb1ELb0ELb0ELb0ELb1ELb0EEEvNS_16Flash_bwd_paramsE)
        /*0230*/ 	.word	0x000000ff


	//----- nvinfo : EIATTR_FRAME_SIZE
	.align		4
.L_104:
        /*0234*/ 	.byte	0x04, 0x11
        /*0236*/ 	.short	(.L_106 - .L_105)
	.align		4
.L_105:
        /*0238*/ 	.word	index@(_ZN5flash44flash_bwd_dq_dk_dv_loop_seqk_parallel_kernelI23Flash_bwd_kernel_traitsILi96ELi64ELi128ELi8ELi2ELi4ELi4ELb1ELb0EN7cutlass10bfloat16_tE19Flash_kernel_traitsILi96ELi64ELi128ELi8ES3_EELb0ELb1ELb0ELb0ELb0ELb1ELb0EEEvNS_16Flash_bwd_paramsE)
        /*023c*/ 	.word	0x00000040


	//----- nvinfo : EIATTR_REGCOUNT
	.align		4
.L_106:
        /*0240*/ 	.byte	0x04, 0x2f
        /*0242*/ 	.short	(.L_108 - .L_107)
	.align		4
.L_107:
        /*0244*/ 	.word	index@(_ZN5flash44flash_bwd_dq_dk_dv_loop_seqk_parallel_kernelI23Flash_bwd_kernel_traitsILi96ELi64ELi128ELi8ELi2ELi4ELi4ELb1ELb0EN7cutlass10bfloat16_tE19Flash_kernel_traitsILi96ELi64ELi128ELi8ES3_EELb0ELb1ELb0ELb0ELb1ELb1ELb0EEEvNS_16Flash_bwd_paramsE)
        /*0248*/ 	.word	0x000000ff


	//----- nvinfo : EIATTR_FRAME_SIZE
	.align		4
.L_108:
        /*024c*/ 	.byte	0x04, 0x11
        /*024e*/ 	.short	(.L_110 - .L_109)
	.align		4
.L_109:
        /*0250*/ 	.word	index@(_ZN5flash44flash_bwd_dq_dk_dv_loop_seqk_parallel_kernelI23Flash_bwd_kernel_traitsILi96ELi64ELi128ELi8ELi2ELi4ELi4ELb1ELb0EN7cutlass10bfloat16_tE19Flash_kernel_traitsILi96ELi64ELi128ELi8ES3_EELb0ELb1ELb0ELb0ELb1ELb1ELb0EEEvNS_16Flash_bwd_paramsE)
        /*0254*/ 	.word	0x00000050


	//----- nvinfo : EIATTR_REGCOUNT
	.align		4
.L_110:
        /*0258*/ 	.byte	0x04, 0x2f
        /*025a*/ 	.short	(.L_112 - .L_111)
	.align		4
.L_111:
        /*025c*/ 	.word	index@(_ZN5flash44flash_bwd_dq_dk_dv_loop_seqk_parallel_kernelI23Flash_bwd_kernel_traitsILi96ELi64ELi128ELi8ELi2ELi4ELi4ELb1ELb0EN7cutlass10bfloat16_tE19Flash_kernel_traitsILi96ELi64ELi128ELi8ES3_EELb0ELb1ELb0ELb0ELb0ELb0ELb0EEEvNS_16Flash_bwd_paramsE)
        /*0260*/ 	.word	0x000000ff


	//----- nvinfo : EIATTR_FRAME_SIZE
	.align		4
.L_112:
        /*0264*/ 	.byte	0x04, 0x11
        /*0266*/ 	.short	(.L_114 - .L_113)
	.align		4
.L_113:
        /*0268*/ 	.word	index@(_ZN5flash44flash_bwd_dq_dk_dv_loop_seqk_parallel_kernelI23Flash_bwd_kernel_traitsILi96ELi64ELi128ELi8ELi2ELi4ELi4ELb1ELb0EN7cutlass10bfloat16_tE19Flash_kernel_traitsILi96ELi64ELi128ELi8ES3_EELb0ELb1ELb0ELb0ELb0ELb0ELb0EEEvNS_16Flash_bwd_paramsE)
        /*026c*/ 	.word	0x00000050


	//----- nvinfo : EIATTR_MIN_STACK_SIZE
	.align		4
.L_114:
        /*0270*/ 	.byte	0x04, 0x12
        /*0272*/ 	.short	(.L_116 - .L_115)
	.align		4
.L_115:
        /*0274*/ 	.word	index@(_ZN5flash44flash_bwd_dq_dk_dv_loop_seqk_parallel_kernelI23Flash_bwd_kernel_traitsILi96ELi64ELi128ELi8ELi2ELi4ELi4ELb1ELb0EN7cutlass10bfloat16_tE19Flash_kernel_traitsILi96ELi64ELi128ELi8ES3_EELb0ELb1ELb0ELb0ELb0ELb0ELb0EEEvNS_16Flash_bwd_paramsE)
        /*0278*/ 	.word	0x00000050


	//----- nvinfo : EIATTR_MIN_STACK_SIZE
	.align		4
.L_116:
        /*027c*/ 	.byte	0x04, 0x12
        /*027e*/ 	.short	(.L_118 - .L_117)
	.align		4
.L_117:
        /*0280*/ 	.word	index@(_ZN5flash44flash_bwd_dq_dk_dv_loop_seqk_parallel_kernelI23Flash_bwd_kernel_traitsILi96ELi64ELi128ELi8ELi2ELi4ELi4ELb1ELb0EN7cutlass10bfloat16_tE19Flash_kernel_traitsILi96ELi64ELi128ELi8ES3_EELb0ELb1ELb0ELb0ELb1ELb1ELb0EEEvNS_16Flash_bwd_paramsE)
        /*0284*/ 	.word	0x00000050


	//----- nvinfo : EIATTR_MIN_STACK_SIZE
	.align		4
.L_118:
        /*0288*/ 	.byte	0x04, 0x12
        /*028a*/ 	.short	(.L_120 - .L_119)
	.align		4
.L_119:
        /*028c*/ 	.word	index@(_ZN5flash44flash_bwd_dq_dk_dv_loop_seqk_parallel_kernelI23Flash_bwd_kernel_traitsILi96ELi64ELi128ELi8ELi2ELi4ELi4ELb1ELb0EN7cutlass10bfloat16_tE19Flash_kernel_traitsILi96ELi64ELi128ELi8ES3_EELb0ELb1ELb0ELb0ELb0ELb1ELb0EEEvNS_16Flash_bwd_paramsE)
        /*0290*/ 	.word	0x00000040


	//----- nvinfo : EIATTR_MIN_STACK_SIZE
	.align		4
.L_120:
        /*0294*/ 	.byte	0x04, 0x12
        /*0296*/ 	.short	(.L_122 - .L_121)
	.align		4
.L_121:
        /*0298*/ 	.word	index@(_ZN5flash44flash_bwd_dq_dk_dv_loop_seqk_parallel_kernelI23Flash_bwd_kernel_traitsILi96ELi64ELi128ELi8ELi2ELi4ELi4ELb1ELb0EN7cutlass10bfloat16_tE19Flash_kernel_traitsILi96ELi64ELi128ELi8ES3_EELb0ELb1ELb0ELb1ELb0ELb0ELb0EEEvNS_16Flash_bwd_paramsE)
        /*029c*/ 	.word	0x00000080


	//----- nvinfo : EIATTR_MIN_STACK_SIZE
	.align		4
.L_122:
        /*02a0*/ 	.byte	0x04, 0x12
        /*02a2*/ 	.short	(.L_124 - .L_123)
	.align		4
.L_123:
        /*02a4*/ 	.word	index@(_ZN5flash27flash_bwd_convert_dq_kernelI23Flash_bwd_kernel_traitsILi96ELi64ELi128ELi8ELi2ELi4ELi4ELb1ELb0EN7cutlass10bfloat16_tE19Flash_kernel_traitsILi96ELi64ELi128ELi8ES3_EEEEvNS_16Flash_bwd_paramsEi)
        /*02a8*/ 	.word	0x00000000


	//----- nvinfo : EIATTR_MIN_STACK_SIZE
	.align		4
.L_124:
        /*02ac*/ 	.byte	0x04, 0x12
        /*02ae*/ 	.short	(.L_126 - .L_125)
	.align		4
.L_125:
        /*02b0*/ 	.word	index@(_ZN5flash44flash_bwd_dq_dk_dv_loop_seqk_parallel_kernelI23Flash_bwd_kernel_traitsILi96ELi64ELi128ELi8ELi2ELi4ELi4ELb1ELb0EN7cutlass10bfloat16_tE19Flash_kernel_traitsILi96ELi64ELi128ELi8ES3_EELb1ELb1ELb0ELb0ELb0ELb0ELb0EEEvNS_16Flash_bwd_paramsE)
        /*02b4*/ 	.word	0x00000048


	//----- nvinfo : EIATTR_MIN_STACK_SIZE
	.align		4
.L_126:
        /*02b8*/ 	.byte	0x04, 0x12
        /*02ba*/ 	.short	(.L_128 - .L_127)
	.align		4
.L_127:
        /*02bc*/ 	.word	index@(_ZN5flash44flash_bwd_dq_dk_dv_loop_seqk_parallel_kernelI23Flash_bwd_kernel_traitsILi96ELi64ELi128ELi8ELi2ELi4ELi4ELb1ELb0EN7cutlass10bfloat16_tE19Flash_kernel_traitsILi96ELi64ELi128ELi8ES3_EELb0ELb1ELb0ELb0ELb0ELb0ELb1EEEvNS_16Flash_bwd_paramsE)
        /*02c0*/ 	.word	0x000000c8


	//----- nvinfo : EIATTR_MIN_STACK_SIZE
	.align		4
.L_128:
        /*02c4*/ 	.byte	0x04, 0x12
        /*02c6*/ 	.short	(.L_130 - .L_129)
	.align		4
.L_129:
        /*02c8*/ 	.word	index@(_ZN5flash44flash_bwd_dq_dk_dv_loop_seqk_parallel_kernelI23Flash_bwd_kernel_traitsILi96ELi64ELi128ELi8ELi2ELi4ELi4ELb1ELb0EN7cutlass10bfloat16_tE19Flash_kernel_traitsILi96ELi64ELi128ELi8ES3_EELb1ELb1ELb0ELb0ELb1ELb1ELb0EEEvNS_16Flash_bwd_paramsE)
        /*02cc*/ 	.word	0x00000048


	//----- nvinfo : EIATTR_MIN_STACK_SIZE
	.align		4
.L_130:
        /*02d0*/ 	.byte	0x04, 0x12
        /*02d2*/ 	.short	(.L_132 - .L_131)
	.align		4
.L_131:
        /*02d4*/ 	.word	index@(_ZN5flash44flash_bwd_dq_dk_dv_loop_seqk_parallel_kernelI23Flash_bwd_kernel_traitsILi96ELi64ELi128ELi8ELi2ELi4ELi4ELb1ELb0EN7cutlass10bfloat16_tE19Flash_kernel_traitsILi96ELi64ELi128ELi8ES3_EELb0ELb1ELb0ELb0ELb1ELb1ELb1EEEvNS_16Flash_bwd_paramsE)
        /*02d8*/ 	.word	0x000000b8


	//----- nvinfo : EIATTR_MIN_STACK_SIZE
	.align		4
.L_132:
        /*02dc*/ 	.byte	0x04, 0x12
        /*02de*/ 	.short	(.L_134 - .L_133)
	.align		4
.L_133:
        /*02e0*/ 	.word	index@(_ZN5flash44flash_bwd_dq_dk_dv_loop_seqk_parallel_kernelI23Flash_bwd_kernel_traitsILi96ELi64ELi128ELi8ELi2ELi4ELi4ELb1ELb0EN7cutlass10bfloat16_tE19Flash_kernel_traitsILi96ELi64ELi128ELi8ES3_EELb1ELb1ELb0ELb0ELb0ELb1ELb0EEEvNS_16Flash_bwd_paramsE)
        /*02e4*/ 	.word	0x00000040


	//----- nvinfo : EIATTR_MIN_STACK_SIZE
	.align		4
.L_134:
        /*02e8*/ 	.byte	0x04, 0x12
        /*02ea*/ 	.short	(.L_136 - .L_135)
	.align		4
.L_135:
        /*02ec*/ 	.word	index@(_ZN5flash44flash_bwd_dq_dk_dv_loop_seqk_parallel_kernelI23Flash_bwd_kernel_traitsILi96ELi64ELi128ELi8ELi2ELi4ELi4ELb1ELb0EN7cutlass10bfloat16_tE19Flash_kernel_traitsILi96ELi64ELi128ELi8ES3_EELb0ELb1ELb0ELb0ELb0ELb1ELb1EEEvNS_16Flash_bwd_paramsE)
        /*02f0*/ 	.word	0x000000b8


	//----- nvinfo : EIATTR_MIN_STACK_SIZE
	.align		4
.L_136:
        /*02f4*/ 	.byte	0x04, 0x12
        /*02f6*/ 	.short	(.L_138 - .L_137)
	.align		4
.L_137:
        /*02f8*/ 	.word	index@(_ZN5flash44flash_bwd_dq_dk_dv_loop_seqk_parallel_kernelI23Flash_bwd_kernel_traitsILi96ELi64ELi128ELi8ELi2ELi4ELi4ELb1ELb0EN7cutlass10bfloat16_tE19Flash_kernel_traitsILi96ELi64ELi128ELi8ES3_EELb1ELb1ELb0ELb1ELb0ELb0ELb0EEEvNS_16Flash_bwd_paramsE)
        /*02fc*/ 	.word	0x00000070


	//----- nvinfo : EIATTR_MIN_STACK_SIZE
	.align		4
.L_138:
        /*0300*/ 	.byte	0x04, 0x12
        /*0302*/ 	.short	(.L_140 - .L_139)
	.align		4
.L_139:
        /*0304*/ 	.word	index@(_ZN5flash44flash_bwd_dq_dk_dv_loop_seqk_parallel_kernelI23Flash_bwd_kernel_traitsILi96ELi64ELi128ELi8ELi2ELi4ELi4ELb1ELb0EN7cutlass10bfloat16_tE19Flash_kernel_traitsILi96ELi64ELi128ELi8ES3_EELb0ELb1ELb0ELb1ELb0ELb0ELb1EEEvNS_16Flash_bwd_paramsE)
        /*0308*/ 	.word	0x000000c8


	//----- nvinfo : EIATTR_MIN_STACK_SIZE
	.align		4
.L_140:
        /*030c*/ 	.byte	0x04, 0x12
        /*030e*/ 	.short	(.L_142 - .L_141)
	.align		4
.L_141:
        /*0310*/ 	.word	index@(_ZN5flash25flash_bwd_dot_do_o_kernelILb0E23Flash_bwd_kernel_traitsILi96ELi64ELi128ELi8ELi2ELi4ELi4ELb1ELb0EN7cutlass10bfloat16_tE19Flash_kernel_traitsILi96ELi64ELi128ELi8ES3_EEEEvNS_16Flash_bwd_paramsE)
        /*0314*/ 	.word	0x00000000


	//----- nvinfo : EIATTR_MIN_STACK_SIZE
	.align		4
.L_142:
        /*0318*/ 	.byte	0x04, 0x12
        /*031a*/ 	.short	(.L_144 - .L_143)
	.align		4
.L_143:
        /*031c*/ 	.word	index@(_ZN5flash25flash_bwd_dot_do_o_kernelILb1E23Flash_bwd_kernel_traitsILi96ELi64ELi128ELi8ELi2ELi4ELi4ELb1ELb0EN7cutlass10bfloat16_tE19Flash_kernel_traitsILi96ELi64ELi128ELi8ES3_EEEEvNS_16Flash_bwd_paramsE)
        /*0320*/ 	.word	0x00000000


	//----- nvinfo : EIATTR_MIN_STACK_SIZE
	.align		4
.L_144:
        /*0324*/ 	.byte	0x04, 0x12
        /*0326*/ 	.short	(.L_146 - .L_145)
	.align		4
.L_145:
        /*0328*/ 	.word	index@(_ZN5flash27flash_bwd_convert_dq_kernelI23Flash_bwd_kernel_traitsILi96ELi64ELi128ELi8ELi2ELi4ELi4ELb0ELb0EN7cutlass10bfloat16_tE19Flash_kernel_traitsILi96ELi64ELi128ELi8ES3_EEEEvNS_16Flash_bwd_paramsEi)
        /*032c*/ 	.word	0x00000000


	//----- nvinfo : EIATTR_MIN_STACK_SIZE
	.align		4
.L_146:
        /*0330*/ 	.byte	0x04, 0x12
        /*0332*/ 	.short	(.L_148 - .L_147)
	.align		4
.L_147:
        /*0334*/ 	.word	index@(_ZN5flash44flash_bwd_dq_dk_dv_loop_seqk_parallel_kernelI23Flash_bwd_kernel_traitsILi96ELi64ELi128ELi8ELi2ELi4ELi4ELb0ELb0EN7cutlass10bfloat16_tE19Flash_kernel_traitsILi96ELi64ELi128ELi8ES3_EELb1ELb1ELb0ELb0ELb0ELb0ELb0EEEvNS_16Flash_bwd_paramsE)
        /*0338*/ 	.word	0x00000008


	//----- nvinfo : EIATTR_MIN_STACK_SIZE
	.align		4
.L_148:
        /*033c*/ 	.byte	0x04, 0x12
        /*033e*/ 	.short	(.L_150 - .L_149)
	.align		4
.L_149:
        /*0340*/ 	.word	index@(_ZN5flash44flash_bwd_dq_dk_dv_loop_seqk_parallel_kernelI23Flash_bwd_kernel_traitsILi96ELi64ELi128ELi8ELi2ELi4ELi4ELb0ELb0EN7cutlass10bfloat16_tE19Flash_kernel_traitsILi96ELi64ELi128ELi8ES3_EELb0ELb1ELb0ELb0ELb0ELb0ELb1EEEvNS_16Flash_bwd_paramsE)
        /*0344*/ 	.word	0x00000020


	//----- nvinfo : EIATTR_MIN_STACK_SIZE
	.align		4
.L_150:
        /*0348*/ 	.byte	0x04, 0x12
        /*034a*/ 	.short	(.L_152 - .L_151)
	.align		4
.L_151:
        /*034c*/ 	.word	index@(_ZN5flash44flash_bwd_dq_dk_dv_loop_seqk_parallel_kernelI23Flash_bwd_kernel_traitsILi96ELi64ELi128ELi8ELi2ELi4ELi4ELb0ELb0EN7cutlass10bfloat16_tE19Flash_kernel_traitsILi96ELi64ELi128ELi8ES3_EELb1ELb1ELb0ELb0ELb1ELb1ELb0EEEvNS_16Flash_bwd_paramsE)
        /*0350*/ 	.word	0x00000008


	//----- nvinfo : EIATTR_MIN_STACK_SIZE
	.align		4
.L_152:
        /*0354*/ 	.byte	0x04, 0x12
        /*0356*/ 	.short	(.L_154 - .L_153)
	.align		4
.L_153:
        /*0358*/ 	.word	index@(_ZN5flash44flash_bwd_dq_dk_dv_loop_seqk_parallel_kernelI23Flash_bwd_kernel_traitsILi96ELi64ELi128ELi8ELi2ELi4ELi4ELb0ELb0EN7cutlass10bfloat16_tE19Flash_kernel_traitsILi96ELi64ELi128ELi8ES3_EELb0ELb1ELb0ELb0ELb1ELb1ELb1EEEvNS_16Flash_bwd_paramsE)
        /*035c*/ 	.word	0x00000020


	//----- nvinfo : EIATTR_MIN_STACK_SIZE
	.align		4
.L_154:
        /*0360*/ 	.byte	0x04, 0x12
        /*0362*/ 	.short	(.L_156 - .L_155)
	.align		4
.L_155:
        /*0364*/ 	.word	index@(_ZN5flash44flash_bwd_dq_dk_dv_loop_seqk_parallel_kernelI23Flash_bwd_kernel_traitsILi96ELi64ELi128ELi8ELi2ELi4ELi4ELb0ELb0EN7cutlass10bfloat16_tE19Flash_kernel_traitsILi96ELi64ELi128ELi8ES3_EELb1ELb1ELb0ELb0ELb0ELb1ELb0EEEvNS_16Flash_bwd_paramsE)
        /*0368*/ 	.word	0x00000000


	//----- nvinfo : EIATTR_MIN_STACK_SIZE
	.align		4
.L_156:
        /*036c*/ 	.byte	0x04, 0x12
        /*036e*/ 	.short	(.L_158 - .L_157)
	.align		4
.L_157:
        /*0370*/ 	.word	index@(_ZN5flash44flash_bwd_dq_dk_dv_loop_seqk_parallel_kernelI23Flash_bwd_kernel_traitsILi96ELi64ELi128ELi8ELi2ELi4ELi4ELb0ELb0EN7cutlass10bfloat16_tE19Flash_kernel_traitsILi96ELi64ELi128ELi8ES3_EELb0ELb1ELb0ELb0ELb0ELb1ELb1EEEvNS_16Flash_bwd_paramsE)
        /*0374*/ 	.word	0x00000020


	//----- nvinfo : EIATTR_MIN_STACK_SIZE
	.align		4
.L_158:
        /*0378*/ 	.byte	0x04, 0x12
        /*037a*/ 	.short	(.L_160 - .L_159)
	.align		4
.L_159:
        /*037c*/ 	.word	index@(_ZN5flash44flash_bwd_dq_dk_dv_loop_seqk_parallel_kernelI23Flash_bwd_kernel_traitsILi96ELi64ELi128ELi8ELi2ELi4ELi4ELb0ELb0EN7cutlass10bfloat16_tE19Flash_kernel_traitsILi96ELi64ELi128ELi8ES3_EELb1ELb1ELb0ELb1ELb0ELb0ELb0EEEvNS_16Flash_bwd_paramsE)
        /*0380*/ 	.word	0x00000000


	//----- nvinfo : EIATTR_MIN_STACK_SIZE
	.align		4
.L_160:
        /*0384*/ 	.byte	0x04, 0x12
        /*0386*/ 	.short	(.L_162 - .L_161)
	.align		4
.L_161:
        /*0388*/ 	.word	index@(_ZN5flash44flash_bwd_dq_dk_dv_loop_seqk_parallel_kernelI23Flash_bwd_kernel_traitsILi96ELi64ELi128ELi8ELi2ELi4ELi4ELb0ELb0EN7cutlass10bfloat16_tE19Flash_kernel_traitsILi96ELi64ELi128ELi8ES3_EELb0ELb1ELb0ELb1ELb0ELb0ELb1EEEvNS_16Flash_bwd_paramsE)
        /*038c*/ 	.word	0x00000050


	//----- nvinfo : EIATTR_MIN_STACK_SIZE
	.align		4
.L_162:
        /*0390*/ 	.byte	0x04, 0x12
        /*0392*/ 	.short	(.L_164 - .L_163)
	.align		4
.L_163:
        /*0394*/ 	.word	index@(_ZN5flash25flash_bwd_dot_do_o_kernelILb0E23Flash_bwd_kernel_traitsILi96ELi64ELi128ELi8ELi2ELi4ELi4ELb0ELb0EN7cutlass10bfloat16_tE19Flash_kernel_traitsILi96ELi64ELi128ELi8ES3_EEEEvNS_16Flash_bwd_paramsE)
        /*0398*/ 	.word	0x00000000


	//----- nvinfo : EIATTR_MIN_STACK_SIZE
	.align		4
.L_164:
        /*039c*/ 	.byte	0x04, 0x12
        /*039e*/ 	.short	(.L_166 - .L_165)
	.align		4
.L_165:
        /*03a0*/ 	.word	index@(_ZN5flash25flash_bwd_dot_do_o_kernelILb1E23Flash_bwd_kernel_traitsILi96ELi64ELi128ELi8ELi2ELi4ELi4ELb0ELb0EN7cutlass10bfloat16_tE19Flash_kernel_traitsILi96ELi64ELi128ELi8ES3_EEEEvNS_16Flash_bwd_paramsE)
        /*03a4*/ 	.word	0x00000000
.L_166:


//--------------------- .nv.info._ZN5flash44flash_bwd_dq_dk_dv_loop_seqk_parallel_kernelI23Flash_bwd_kernel_traitsILi96ELi64ELi128ELi8ELi2ELi4ELi4ELb1ELb0EN7cutlass10bfloat16_tE19Flash_kernel_traitsILi96ELi64ELi128ELi8ES3_EELb0ELb1ELb0ELb0ELb0ELb0ELb0EEEvNS_16Flash_bwd_paramsE --------------------------
	.section	.nv.info._ZN5flash44flash_bwd_dq_dk_dv_loop_seqk_parallel_kernelI23Flash_bwd_kernel_traitsILi96ELi64ELi128ELi8ELi2ELi4ELi4ELb1ELb0EN7cutlass10bfloat16_tE19Flash_kernel_traitsILi96ELi64ELi128ELi8ES3_EELb0ELb1ELb0ELb0ELb0ELb0ELb0EEEvNS_16Flash_bwd_paramsE,"",@"SHT_CUDA_INFO"
	.sectionflags	@""
	.align	4


	//----- nvinfo : EIATTR_CUDA_API_VERSION
	.align		4
        /*0000*/ 	.byte	0x04, 0x37
        /*0002*/ 	.short	(.L_168 - .L_167)
.L_167:
        /*0004*/ 	.word	0x00000082


	//----- nvinfo : EIATTR_SW2861232_WAR
	.align		4
.L_168:
        /*0008*/ 	.byte	0x01, 0x35
	.zero		2


	//----- nvinfo : EIATTR_PARAM_CBANK
	.align		4
        /*000c*/ 	.byte	0x04, 0x0a
        /*000e*/ 	.short	(.L_170 - .L_169)
	.align		4
.L_169:
        /*0010*/ 	.word	index@(.nv.constant0._ZN5flash44flash_bwd_dq_dk_dv_loop_seqk_parallel_kernelI23Flash_bwd_kernel_traitsILi96ELi64ELi128ELi8ELi2ELi4ELi4ELb1ELb0EN7cutlass10bfloat16_tE19Flash_kernel_traitsILi96ELi64ELi128ELi8ES3_EELb0ELb1ELb0ELb0ELb0ELb0ELb0EEEvNS_16Flash_bwd_paramsE)
        /*0014*/ 	.short	0x0160
        /*0016*/ 	.short	0x0280


	//----- nvinfo : EIATTR_CBANK_PARAM_SIZE
	.align		4
.L_170:
        /*0018*/ 	.byte	0x03, 0x19
        /*001a*/ 	.short	0x0280


	//----- nvinfo : EIATTR_KPARAM_INFO
	.align		4
        /*001c*/ 	.byte	0x04, 0x17
        /*001e*/ 	.short	(.L_172 - .L_171)
.L_171:
        /*0020*/ 	.word	0x00000000
        /*0024*/ 	.short	0x0000
        /*0026*/ 	.short	0x0000
        /*0028*/ 	.byte	0x00, 0xf0, 0x01, 0x0a


	//----- nvinfo : EIATTR_MAXREG_COUNT
	.align		4
.L_172:
        /*002c*/ 	.byte	0x03, 0x1b
        /*002e*/ 	.short	0x00ff


	//----- nvinfo : EIATTR_NUM_BARRIERS
	.align		4
        /*0030*/ 	.byte	0x02, 0x4c
        /*0032*/ 	.byte	0x01
	.zero		1


	//----- nvinfo : EIATTR_ANNOTATIONS
	.align		4
        /*0034*/ 	.byte	0x04, 0x55
        /*0036*/ 	.short	(.L_174 - .L_173)


	//   ....[0]....
.L_173:
        /*0038*/ 	.word	0x00000001
        /*003c*/ 	.byte	0x20, 0x07, 0x00, 0x00, 0x01, 0x00, 0x00, 0x00, 0x00, 0x0a, 0x00, 0x00, 0x01, 0x00, 0x00, 0x00
        /* <DEDUP_REMOVED lines=30> */
        /*022c*/ 	.byte	0x30, 0x7c, 0x00, 0x00


	//----- nvinfo : EIATTR_MERCURY_ISA_VERSION
	.align		4
.L_174:
        /*0230*/ 	.byte	0x03, 0x5f
        /*0232*/ 	.short	0x0000


	//----- nvinfo : EIATTR_EXIT_INSTR_OFFSETS
	.align		4
        /*0234*/ 	.byte	0x04, 0x1c
        /*0236*/ 	.short	(.L_176 - .L_175)


	//   ....[0]....
.L_175:
        /*0238*/ 	.word	0x000000a0


	//   ....[1]....
        /*023c*/ 	.word	0x00009020


	//----- nvinfo : EIATTR_CTAIDZ_USED
	.align		4
.L_176:
        /*0240*/ 	.byte	0x01, 0x04
	.zero		2


	//----- nvinfo : EIATTR_CRS_STACK_SIZE
	.align		4
        /*0244*/ 	.byte	0x04, 0x1e
        /*0246*/ 	.short	(.L_178 - .L_177)
.L_177:
        /*0248*/ 	.word	0x00000000
.L_178:


//--------------------- .nv.info._ZN5flash44flash_bwd_dq_dk_dv_loop_seqk_parallel_kernelI23Flash_bwd_kernel_traitsILi96ELi64ELi128ELi8ELi2ELi4ELi4ELb1ELb0EN7cutlass10bfloat16_tE19Flash_kernel_traitsILi96ELi64ELi128ELi8ES3_EELb0ELb1ELb0ELb0ELb1ELb1ELb0EEEvNS_16Flash_bwd_paramsE --------------------------
	.section	.nv.info._ZN5flash44flash_bwd_dq_dk_dv_loop_seqk_parallel_kernelI23Flash_bwd_kernel_traitsILi96ELi64ELi128ELi8ELi2ELi4ELi4ELb1ELb0EN7cutlass10bfloat16_tE19Flash_kernel_traitsILi96ELi64ELi128ELi8ES3_EELb0ELb1ELb0ELb0ELb1ELb1ELb0EEEvNS_16Flash_bwd_paramsE,"",@"SHT_CUDA_INFO"
	.sectionflags	@""
	.align	4


	//----- nvinfo : EIATTR_CUDA_API_VERSION
	.align		4
        /*0000*/ 	.byte	0x04, 0x37
        /*0002*/ 	.short	(.L_180 - .L_179)
.L_179:
        /*0004*/ 	.word	0x00000082


	//----- nvinfo : EIATTR_SW2861232_WAR
	.align		4
.L_180:
        /*0008*/ 	.byte	0x01, 0x35
	.zero		2


	//----- nvinfo : EIATTR_PARAM_CBANK
	.align		4
        /*000c*/ 	.byte	0x04, 0x0a
        /*000e*/ 	.short	(.L_182 - .L_181)
	.align		4
.L_181:
        /*0010*/ 	.word	index@(.nv.constant0._ZN5flash44flash_bwd_dq_dk_dv_loop_seqk_parallel_kernelI23Flash_bwd_kernel_traitsILi96ELi64ELi128ELi8ELi2ELi4ELi4ELb1ELb0EN7cutlass10bfloat16_tE19Flash_kernel_traitsILi96ELi64ELi128ELi8ES3_EELb0ELb1ELb0ELb0ELb1ELb1ELb0EEEvNS_16Flash_bwd_paramsE)
        /*0014*/ 	.short	0x0160
        /*0016*/ 	.short	0x0280


	//----- nvinfo : EIATTR_CBANK_PARAM_SIZE
	.align		4
.L_182:
        /*0018*/ 	.byte	0x03, 0x19
        /*001a*/ 	.short	0x0280


	//----- nvinfo : EIATTR_KPARAM_INFO
	.align		4
        /*001c*/ 	.byte	0x04, 0x17
        /*001e*/ 	.short	(.L_184 - .L_183)
.L_183:
        /*0020*/ 	.word	0x00000000
        /*0024*/ 	.short	0x0000
        /*0026*/ 	.short	0x0000
        /*0028*/ 	.byte	0x00, 0xf0, 0x01, 0x0a


	//----- nvinfo : EIATTR_MAXREG_COUNT
	.align		4
.L_184:
        /*002c*/ 	.byte	0x03, 0x1b
        /*002e*/ 	.short	0x00ff


	//----- nvinfo : EIATTR_NUM_BARRIERS
	.align		4
        /*0030*/ 	.byte	0x02, 0x4c
        /*0032*/ 	.byte	0x01
	.zero		1


	//----- nvinfo : EIATTR_ANNOTATIONS
	.align		4
        /*0034*/ 	.byte	0x04, 0x55
        /*0036*/ 	.short	(.L_186 - .L_185)


	//   ....[0]....
.L_185:
        /* <DEDUP_REMOVED lines=25> */


	//----- nvinfo : EIATTR_MERCURY_ISA_VERSION
	.align		4
.L_186:
        /*01b0*/ 	.byte	0x03, 0x5f
        /*01b2*/ 	.short	0x0000


	//----- nvinfo : EIATTR_EXIT_INSTR_OFFSETS
	.align		4
        /*01b4*/ 	.byte	0x04, 0x1c
        /*01b6*/ 	.short	(.L_188 - .L_187)


	//   ....[0]....
.L_187:
        /*01b8*/ 	.word	0x000000a0


	//   ....[1]....
        /*01bc*/ 	.word	0x00006a20


	//----- nvinfo : EIATTR_CTAIDZ_USED
	.align		4
.L_188:
        /*01c0*/ 	.byte	0x01, 0x04
	.zero		2


//--------------------- .nv.info._ZN5flash44flash_bwd_dq_dk_dv_loop_seqk_parallel_kernelI23Flash_bwd_kernel_traitsILi96ELi64ELi128ELi8ELi2ELi4ELi4ELb1ELb0EN7cutlass10bfloat16_tE19Flash_kernel_traitsILi96ELi64ELi128ELi8ES3_EELb0ELb1ELb0ELb0ELb0ELb1ELb0EEEvNS_16Flash_bwd_paramsE --------------------------
	.section	.nv.info._ZN5flash44flash_bwd_dq_dk_dv_loop_seqk_parallel_kernelI23Flash_bwd_kernel_traitsILi96ELi64ELi128ELi8ELi2ELi4ELi4ELb1ELb0EN7cutlass10bfloat16_tE19Flash_kernel_traitsILi96ELi64ELi128ELi8ES3_EELb0ELb1ELb0ELb0ELb0ELb1ELb0EEEvNS_16Flash_bwd_paramsE,"",@"SHT_CUDA_INFO"
	.sectionflags	@""
	.align	4


	//----- nvinfo : EIATTR_CUDA_API_VERSION
	.align		4
        /*0000*/ 	.byte	0x04, 0x37
        /*0002*/ 	.short	(.L_190 - .L_189)
.L_189:
        /*0004*/ 	.word	0x00000082


	//----- nvinfo : EIATTR_SW2861232_WAR
	.align		4
.L_190:
        /*0008*/ 	.byte	0x01, 0x35
	.zero		2


	//----- nvinfo : EIATTR_PARAM_CBANK
	.align		4
        /*000c*/ 	.byte	0x04, 0x0a
        /*000e*/ 	.short	(.L_192 - .L_191)
	.align		4
.L_191:
        /*0010*/ 	.word	index@(.nv.constant0._ZN5flash44flash_bwd_dq_dk_dv_loop_seqk_parallel_kernelI23Flash_bwd_kernel_traitsILi96ELi64ELi128ELi8ELi2ELi4ELi4ELb1ELb0EN7cutlass10bfloat16_tE19Flash_kernel_traitsILi96ELi64ELi128ELi8ES3_EELb0ELb1ELb0ELb0ELb0ELb1ELb0EEEvNS_16Flash_bwd_paramsE)
        /*0014*/ 	.short	0x0160
        /*0016*/ 	.short	0x0280


	//----- nvinfo : EIATTR_CBANK_PARAM_SIZE
	.align		4
.L_192:
        /*0018*/ 	.byte	0x03, 0x19
        /*001a*/ 	.short	0x0280


	//----- nvinfo : EIATTR_KPARAM_INFO
	.align		4
        /*001c*/ 	.byte	0x04, 0x17
        /*001e*/ 	.short	(.L_194 - .L_193)
.L_193:
        /*0020*/ 	.word	0x00000000
        /*0024*/ 	.short	0x0000
        /*0026*/ 	.short	0x0000
        /*0028*/ 	.byte	0x00, 0xf0, 0x01, 0x0a


	//----- nvinfo : EIATTR_MAXREG_COUNT
	.align		4
.L_194:
        /*002c*/ 	.byte	0x03, 0x1b
        /*002e*/ 	.short	0x00ff


	//----- nvinfo : EIATTR_NUM_BARRIERS
	.align		4
        /*0030*/ 	.byte	0x02, 0x4c
        /*0032*/ 	.byte	0x01
	.zero		1


	//----- nvinfo : EIATTR_ANNOTATIONS
	.align		4
        /*0034*/ 	.byte	0x04, 0x55
        /*0036*/ 	.short	(.L_196 - .L_195)


	//   ....[0]....
.L_195:
        /* <DEDUP_REMOVED lines=18> */


	//----- nvinfo : EIATTR_MERCURY_ISA_VERSION
	.align		4
.L_196:
        /*0140*/ 	.byte	0x03, 0x5f
        /*0142*/ 	.short	0x0000


	//----- nvinfo : EIATTR_EXIT_INSTR_OFFSETS
	.align		4
        /*0144*/ 	.byte	0x04, 0x1c
        /*0146*/ 	.short	(.L_198 - .L_197)


	//   ....[0]....
.L_197:
        /*0148*/ 	.word	0x000000a0


	//   ....[1]....
        /*014c*/ 	.word	0x00008020


	//----- nvinfo : EIATTR_CTAIDZ_USED
	.align		4
.L_198:
        /*0150*/ 	.byte	0x01, 0x04
	.zero		2


	//----- nvinfo : EIATTR_CRS_STACK_SIZE
	.align		4
        /*0154*/ 	.byte	0x04, 0x1e
        /*0156*/ 	.short	(.L_200 - .L_199)
.L_199:
        /*0158*/ 	.word	0x00000000
.L_200:


//--------------------- .nv.info._ZN5flash44flash_bwd_dq_dk_dv_loop_seqk_parallel_kernelI23Flash_bwd_kernel_traitsILi96ELi64ELi128ELi8ELi2ELi4ELi4ELb1ELb0EN7cutlass10bfloat16_tE19Flash_kernel_traitsILi96ELi64ELi128ELi8ES3_EELb0ELb1ELb0ELb1ELb0ELb0ELb0EEEvNS_16Flash_bwd_paramsE --------------------------
	.section	.nv.info._ZN5flash44flash_bwd_dq_dk_dv_loop_seqk_parallel_kernelI23Flash_bwd_kernel_traitsILi96ELi64ELi128ELi8ELi2ELi4ELi4ELb1ELb0EN7cutlass10bfloat16_tE19Flash_kernel_traitsILi96ELi64ELi128ELi8ES3_EELb0ELb1ELb0ELb1ELb0ELb0ELb0EEEvNS_16Flash_bwd_paramsE,"",@"SHT_CUDA_INFO"
	.sectionflags	@""
	.align	4


	//----- nvinfo : EIATTR_CUDA_API_VERSION
	.align		4
        /*0000*/ 	.byte	0x04, 0x37
        /*0002*/ 	.short	(.L_202 - .L_201)
.L_201:
        /*0004*/ 	.word	0x00000082


	//----- nvinfo : EIATTR_SW2861232_WAR
	.align		4
.L_202:
        /*0008*/ 	.byte	0x01, 0x35
	.zero		2


	//----- nvinfo : EIATTR_PARAM_CBANK
	.align		4
        /*000c*/ 	.byte	0x04, 0x0a
        /*000e*/ 	.short	(.L_204 - .L_203)
	.align		4
.L_203:
        /*0010*/ 	.word	index@(.nv.constant0._ZN5flash44flash_bwd_dq_dk_dv_loop_seqk_parallel_kernelI23Flash_bwd_kernel_traitsILi96ELi64ELi128ELi8ELi2ELi4ELi4ELb1ELb0EN7cutlass10bfloat16_tE19Flash_kernel_traitsILi96ELi64ELi128ELi8ES3_EELb0ELb1ELb0ELb1ELb0ELb0ELb0EEEvNS_16Flash_bwd_paramsE)
        /*0014*/ 	.short	0x0160
        /*0016*/ 	.short	0x0280


	//----- nvinfo : EIATTR_CBANK_PARAM_SIZE
	.align		4
.L_204:
        /*0018*/ 	.byte	0x03, 0x19
        /*001a*/ 	.short	0x0280


	//----- nvinfo : EIATTR_KPARAM_INFO
	.align		4
        /*001c*/ 	.byte	0x04, 0x17
        /*001e*/ 	.short	(.L_206 - .L_205)
.L_205:
        /*0020*/ 	.word	0x00000000
        /*0024*/ 	.short	0x0000
        /*0026*/ 	.short	0x0000
        /*0028*/ 	.byte	0x00, 0xf0, 0x01, 0x0a


	//----- nvinfo : EIATTR_MAXREG_COUNT
	.align		4
.L_206:
        /*002c*/ 	.byte	0x03, 0x1b
        /*002e*/ 	.short	0x00ff


	//----- nvinfo : EIATTR_NUM_BARRIERS
	.align		4
        /*0030*/ 	.byte	0x02, 0x4c
        /*0032*/ 	.byte	0x01
	.zero		1


	//----- nvinfo : EIATTR_ANNOTATIONS
	.align		4
        /*0034*/ 	.byte	0x04, 0x55
        /*0036*/ 	.short	(.L_208 - .L_207)


	//   ....[0]....
.L_207:
        /* <DEDUP_REMOVED lines=43> */
        /*02dc*/ 	.byte	0x80, 0x81, 0x00, 0x00, 0x01, 0x00, 0x00, 0x00, 0x90, 0x81, 0x00, 0x00


	//----- nvinfo : EIATTR_MERCURY_ISA_VERSION
	.align		4
.L_208:
        /*02e8*/ 	.byte	0x03, 0x5f
        /*02ea*/ 	.short	0x0000


	//----- nvinfo : EIATTR_EXIT_INSTR_OFFSETS
	.align		4
        /*02ec*/ 	.byte	0x04, 0x1c
        /*02ee*/ 	.short	(.L_210 - .L_209)


	//   ....[0]....
.L_209:
        /*02f0*/ 	.word	0x000000a0


	//   ....[1]....
        /*02f4*/ 	.word	0x00009590


	//----- nvinfo : EIATTR_CTAIDZ_USED
	.align		4
.L_210:
        /*02f8*/ 	.byte	0x01, 0x04
	.zero		2


	//----- nvinfo : EIATTR_CRS_STACK_SIZE
	.align		4
        /*02fc*/ 	.byte	0x04, 0x1e
        /*02fe*/ 	.short	(.L_212 - .L_211)
.L_211:
        /*0300*/ 	.word	0x00000000
.L_212:


//--------------------- .nv.info._ZN5flash27flash_bwd_convert_dq_kernelI23Flash_bwd_kernel_traitsILi96ELi64ELi128ELi8ELi2ELi4ELi4ELb1ELb0EN7cutlass10bfloat16_tE19Flash_kernel_traitsILi96ELi64ELi128ELi8ES3_EEEEvNS_16Flash_bwd_paramsEi --------------------------
	.section	.nv.info._ZN5flash27flash_bwd_convert_dq_kernelI23Flash_bwd_kernel_traitsILi96ELi64ELi128ELi8ELi2ELi4ELi4ELb1ELb0EN7cutlass10bfloat16_tE19Flash_kernel_traitsILi96ELi64ELi128ELi8ES3_EEEEvNS_16Flash_bwd_paramsEi,"",@"SHT_CUDA_INFO"
	.sectionflags	@""
	.align	4


	//----- nvinfo : EIATTR_CUDA_API_VERSION
	.align		4
        /*0000*/ 	.byte	0x04, 0x37
        /*0002*/ 	.short	(.L_214 - .L_213)
.L_213:
        /*0004*/ 	.word	0x00000082


	//----- nvinfo : EIATTR_SW2861232_WAR
	.align		4
.L_214:
        /*0008*/ 	.byte	0x01, 0x35
	.zero		2


	//----- nvinfo : EIATTR_PARAM_CBANK
	.align		4
        /*000c*/ 	.byte	0x04, 0x0a
        /*000e*/ 	.short	(.L_216 - .L_215)
	.align		4
.L_215:
        /*0010*/ 	.word	index@(.nv.constant0._ZN5flash27flash_bwd_convert_dq_kernelI23Flash_bwd_kernel_traitsILi96ELi64ELi128ELi8ELi2ELi4ELi4ELb1ELb0EN7cutlass10bfloat16_tE19Flash_kernel_traitsILi96ELi64ELi128ELi8ES3_EEEEvNS_16Flash_bwd_paramsEi)
        /*0014*/ 	.short	0x0160
        /*0016*/ 	.short	0x0284


	//----- nvinfo : EIATTR_CBANK_PARAM_SIZE
	.align		4
.L_216:
        /*0018*/ 	.byte	0x03, 0x19
        /*001a*/ 	.short	0x0284


	//----- nvinfo : EIATTR_KPARAM_INFO
	.align		4
        /*001c*/ 	.byte	0x04, 0x17
        /*001e*/ 	.short	(.L_218 - .L_217)
.L_217:
        /*0020*/ 	.word	0x00000000
        /*0024*/ 	.short	0x0001
        /*0026*/ 	.short	0x0280
        /*0028*/ 	.byte	0x00, 0xf0, 0x11, 0x00


	//----- nvinfo : EIATTR_KPARAM_INFO
	.align		4
.L_218:
        /*002c*/ 	.byte	0x04, 0x17
        /*002e*/ 	.short	(.L_220 - .L_219)
.L_219:
        /*0030*/ 	.word	0x00000000
        /*0034*/ 	.short	0x0000
        /*0036*/ 	.short	0x0000
        /*0038*/ 	.byte	0x00, 0xf0, 0x01, 0x0a


	//----- nvinfo : EIATTR_MAXREG_COUNT
	.align		4
.L_220:
        /*003c*/ 	.byte	0x03, 0x1b
        /*003e*/ 	.short	0x00ff


	//----- nvinfo : EIATTR_NUM_BARRIERS
	.align		4
        /*0040*/ 	.byte	0x02, 0x4c
        /*0042*/ 	.byte	0x01
	.zero		1


	//----- nvinfo : EIATTR_MERCURY_ISA_VERSION
	.align		4
        /*0044*/ 	.byte	0x03, 0x5f
        /*0046*/ 	.short	0x0000


	//----- nvinfo : EIATTR_EXIT_INSTR_OFFSETS
	.align		4
        /*0048*/ 	.byte	0x04, 0x1c
        /*004a*/ 	.short	(.L_222 - .L_221)


	//   ....[0]....
.L_221:
        /*004c*/ 	.word	0x00000170


	//   ....[1]....
        /*0050*/ 	.word	0x000014f0


	//   ....[2]....
        /*0054*/ 	.word	0x00001710


	//   ....[3]....
        /*0058*/ 	.word	0x00001740


	//----- nvinfo : EIATTR_CTAIDZ_USED
	.align		4
.L_222:
        /*005c*/ 	.byte	0x01, 0x04
	.zero		2


//--------------------- .nv.info._ZN5flash44flash_bwd_dq_dk_dv_loop_seqk_parallel_kernelI23Flash_bwd_kernel_traitsILi96ELi64ELi128ELi8ELi2ELi4ELi4ELb1ELb0EN7cutlass10bfloat16_tE19Flash_kernel_traitsILi96ELi64ELi128ELi8ES3_EELb1ELb1ELb0ELb0ELb0ELb0ELb0EEEvNS_16Flash_bwd_paramsE --------------------------
	.section	.nv.info._ZN5flash44flash_bwd_dq_dk_dv_loop_seqk_parallel_kernelI23Flash_bwd_kernel_traitsILi96ELi64ELi128ELi8ELi2ELi4ELi4ELb1ELb0EN7cutlass10bfloat16_tE19Flash_kernel_traitsILi96ELi64ELi128ELi8ES3_EELb1ELb1ELb0ELb0ELb0ELb0ELb0EEEvNS_16Flash_bwd_paramsE,"",@"SHT_CUDA_INFO"
	.sectionflags	@""
	.align	4


	//----- nvinfo : EIATTR_CUDA_API_VERSION
	.align		4
        /*0000*/ 	.byte	0x04, 0x37
        /*0002*/ 	.short	(.L_224 - .L_223)
.L_223:
        /*0004*/ 	.word	0x00000082


	//----- nvinfo : EIATTR_SW2861232_WAR
	.align		4
.L_224:
        /*0008*/ 	.byte	0x01, 0x35
	.zero		2


	//----- nvinfo : EIATTR_PARAM_CBANK
	.align		4
        /*000c*/ 	.byte	0x04, 0x0a
        /*000e*/ 	.short	(.L_226 - .L_225)
	.align		4
.L_225:
        /*0010*/ 	.word	index@(.nv.constant0._ZN5flash44flash_bwd_dq_dk_dv_loop_seqk_parallel_kernelI23Flash_bwd_kernel_traitsILi96ELi64ELi128ELi8ELi2ELi4ELi4ELb1ELb0EN7cutlass10bfloat16_tE19Flash_kernel_traitsILi96ELi64ELi128ELi8ES3_EELb1ELb1ELb0ELb0ELb0ELb0ELb0EEEvNS_16Flash_bwd_paramsE)
        /*0014*/ 	.short	0x0160
        /*0016*/ 	.short	0x0280


	//----- nvinfo : EIATTR_CBANK_PARAM_SIZE
	.align		4
.L_226:
        /*0018*/ 	.byte	0x03, 0x19
        /*001a*/ 	.short	0x0280


	//----- nvinfo : EIATTR_KPARAM_INFO
	.align		4
        /*001c*/ 	.byte	0x04, 0x17
        /*001e*/ 	.short	(.L_228 - .L_227)
.L_227:
        /*0020*/ 	.word	0x00000000
        /*0024*/ 	.short	0x0000
        /*0026*/ 	.short	0x0000
        /*0028*/ 	.byte	0x00, 0xf0, 0x01, 0x0a


	//----- nvinfo : EIATTR_MAXREG_COUNT
	.align		4
.L_228:
        /*002c*/ 	.byte	0x03, 0x1b
        /*002e*/ 	.short	0x00ff


	//----- nvinfo : EIATTR_NUM_BARRIERS
	.align		4
        /*0030*/ 	.byte	0x02, 0x4c
        /*0032*/ 	.byte	0x01
	.zero		1


	//----- nvinfo : EIATTR_ANNOTATIONS
	.align		4
        /*0034*/ 	.byte	0x04, 0x55
        /*0036*/ 	.short	(.L_230 - .L_229)


	//   ....[0]....
.L_229:
        /* <DEDUP_REMOVED lines=27> */


	//----- nvinfo : EIATTR_MERCURY_ISA_VERSION
	.align		4
.L_230:
        /*01d0*/ 	.byte	0x03, 0x5f
        /*01d2*/ 	.short	0x0000


	//----- nvinfo : EIATTR_EXIT_INSTR_OFFSETS
	.align		4
        /*01d4*/ 	.byte	0x04, 0x1c
        /*01d6*/ 	.short	(.L_232 - .L_231)


	//   ....[0]....
.L_231:
        /*01d8*/ 	.word	0x000000a0


	//   ....[1]....
        /*01dc*/ 	.word	0x0000a2c0


	//----- nvinfo : EIATTR_CTAIDZ_USED
	.align		4
.L_232:
        /*01e0*/ 	.byte	0x01, 0x04
	.zero		2


	//----- nvinfo : EIATTR_CRS_STACK_SIZE
	.align		4
        /*01e4*/ 	.byte	0x04, 0x1e
        /*01e6*/ 	.short	(.L_234 - .L_233)
.L_233:
        /*01e8*/ 	.word	0x00000000
.L_234:


//--------------------- .nv.info._ZN5flash44flash_bwd_dq_dk_dv_loop_seqk_parallel_kernelI23Flash_bwd_kernel_traitsILi96ELi64ELi128ELi8ELi2ELi4ELi4ELb1ELb0EN7cutlass10bfloat16_tE19Flash_kernel_traitsILi96ELi64ELi128ELi8ES3_EELb0ELb1ELb0ELb0ELb0ELb0ELb1EEEvNS_16Flash_bwd_paramsE --------------------------
	.section	.nv.info._ZN5flash44flash_bwd_dq_dk_dv_loop_seqk_parallel_kernelI23Flash_bwd_kernel_traitsILi96ELi64ELi128ELi8ELi2ELi4ELi4ELb1ELb0EN7cutlass10bfloat16_tE19Flash_kernel_traitsILi96ELi64ELi128ELi8ES3_EELb0ELb1ELb0ELb0ELb0ELb0ELb1EEEvNS_16Flash_bwd_paramsE,"",@"SHT_CUDA_INFO"
	.sectionflags	@""
	.align	4


	//----- nvinfo : EIATTR_CUDA_API_VERSION
	.align		4
        /*0000*/ 	.byte	0x04, 0x37
        /*0002*/ 	.short	(.L_236 - .L_235)
.L_235:
        /*0004*/ 	.word	0x00000082


	//----- nvinfo : EIATTR_SW2861232_WAR
	.align		4
.L_236:
        /*0008*/ 	.byte	0x01, 0x35
	.zero		2


	//----- nvinfo : EIATTR_PARAM_CBANK
	.align		4
        /*000c*/ 	.byte	0x04, 0x0a
        /*000e*/ 	.short	(.L_238 - .L_237)
	.align		4
.L_237:
        /*0010*/ 	.word	index@(.nv.constant0._ZN5flash44flash_bwd_dq_dk_dv_loop_seqk_parallel_kernelI23Flash_bwd_kernel_traitsILi96ELi64ELi128ELi8ELi2ELi4ELi4ELb1ELb0EN7cutlass10bfloat16_tE19Flash_kernel_traitsILi96ELi64ELi128ELi8ES3_EELb0ELb1ELb0ELb0ELb0ELb0ELb1EEEvNS_16Flash_bwd_paramsE)
        /*0014*/ 	.short	0x0160
        /*0016*/ 	.short	0x0280


	//----- nvinfo : EIATTR_CBANK_PARAM_SIZE
	.align		4
.L_238:
        /*0018*/ 	.byte	0x03, 0x19
        /*001a*/ 	.short	0x0280


	//----- nvinfo : EIATTR_KPARAM_INFO
	.align		4
        /*001c*/ 	.byte	0x04, 0x17
        /*001e*/ 	.short	(.L_240 - .L_239)
.L_239:
        /*0020*/ 	.word	0x00000000
        /*0024*/ 	.short	0x0000
        /*0026*/ 	.short	0x0000
        /*0028*/ 	.byte	0x00, 0xf0, 0x01, 0x0a


	//----- nvinfo : EIATTR_MAXREG_COUNT
	.align		4
.L_240:
        /*002c*/ 	.byte	0x03, 0x1b
        /*002e*/ 	.short	0x00ff


	//----- nvinfo : EIATTR_NUM_BARRIERS
	.align		4
        /*0030*/ 	.byte	0x02, 0x4c
        /*0032*/ 	.byte	0x01
	.zero		1


	//----- nvinfo : EIATTR_ANNOTATIONS
	.align		4
        /*0034*/ 	.byte	0x04, 0x55
        /*0036*/ 	.short	(.L_242 - .L_241)


	//   ....[0]....
.L_241:
        /* <DEDUP_REMOVED lines=62> */


	//----- nvinfo : EIATTR_MERCURY_ISA_VERSION
	.align		4
.L_242:
        /*0400*/ 	.byte	0x03, 0x5f
        /*0402*/ 	.short	0x0000


	//----- nvinfo : EIATTR_EXIT_INSTR_OFFSETS
	.align		4
        /*0404*/ 	.byte	0x04, 0x1c
        /*0406*/ 	.short	(.L_244 - .L_243)


	//   ....[0]....
.L_243:
        /*0408*/ 	.word	0x000000a0


	//   ....[1]....
        /*040c*/ 	.word	0x00009f40


	//----- nvinfo : EIATTR_CTAIDZ_USED
	.align		4
.L_244:
        /*0410*/ 	.byte	0x01, 0x04
	.zero		2


	//----- nvinfo : EIATTR_CRS_STACK_SIZE
	.align		4
        /*0414*/ 	.byte	0x04, 0x1e
        /*0416*/ 	.short	(.L_246 - .L_245)
.L_245:
        /*0418*/ 	.word	0x00000000
.L_246:


//--------------------- .nv.info._ZN5flash44flash_bwd_dq_dk_dv_loop_seqk_parallel_kernelI23Flash_bwd_kernel_traitsILi96ELi64ELi128ELi8ELi2ELi4ELi4ELb1ELb0EN7cutlass10bfloat16_tE19Flash_kernel_traitsILi96ELi64ELi128ELi8ES3_EELb1ELb1ELb0ELb0ELb1ELb1ELb0EEEvNS_16Flash_bwd_paramsE --------------------------
	.section	.nv.info._ZN5flash44flash_bwd_dq_dk_dv_loop_seqk_parallel_kernelI23Flash_bwd_kernel_traitsILi96ELi64ELi128ELi8ELi2ELi4ELi4ELb1ELb0EN7cutlass10bfloat16_tE19Flash_kernel_traitsILi96ELi64ELi128ELi8ES3_EELb1ELb1ELb0ELb0ELb1ELb1ELb0EEEvNS_16Flash_bwd_paramsE,"",@"SHT_CUDA_INFO"
	.sectionflags	@""
	.align	4


	//----- nvinfo : EIATTR_CUDA_API_VERSION
	.align		4
        /*0000*/ 	.byte	0x04, 0x37
        /*0002*/ 	.short	(.L_248 - .L_247)
.L_247:
        /*0004*/ 	.word	0x00000082


	//----- nvinfo : EIATTR_SW2861232_WAR
	.align		4
.L_248:
        /*0008*/ 	.byte	0x01, 0x35
	.zero		2


	//----- nvinfo : EIATTR_PARAM_CBANK
	.align		4
        /*000c*/ 	.byte	0x04, 0x0a
        /*000e*/ 	.short	(.L_250 - .L_249)
	.align		4
.L_249:
        /*0010*/ 	.word	index@(.nv.constant0._ZN5flash44flash_bwd_dq_dk_dv_loop_seqk_parallel_kernelI23Flash_bwd_kernel_traitsILi96ELi64ELi128ELi8ELi2ELi4ELi4ELb1ELb0EN7cutlass10bfloat16_tE19Flash_kernel_traitsILi96ELi64ELi128ELi8ES3_EELb1ELb1ELb0ELb0ELb1ELb1ELb0EEEvNS_16Flash_bwd_paramsE)
        /*0014*/ 	.short	0x0160
        /*0016*/ 	.short	0x0280


	//----- nvinfo : EIATTR_CBANK_PARAM_SIZE
	.align		4
.L_250:
        /*0018*/ 	.byte	0x03, 0x19
        /*001a*/ 	.short	0x0280


	//----- nvinfo : EIATTR_KPARAM_INFO
	.align		4
        /*001c*/ 	.byte	0x04, 0x17
        /*001e*/ 	.short	(.L_252 - .L_251)
.L_251:
        /*0020*/ 	.word	0x00000000
        /*0024*/ 	.short	0x0000
        /*0026*/ 	.short	0x0000
        /*0028*/ 	.byte	0x00, 0xf0, 0x01, 0x0a


	//----- nvinfo : EIATTR_MAXREG_COUNT
	.align		4
.L_252:
        /*002c*/ 	.byte	0x03, 0x1b
        /*002e*/ 	.short	0x00ff


	//----- nvinfo : EIATTR_NUM_BARRIERS
	.align		4
        /*0030*/ 	.byte	0x02, 0x4c
        /*0032*/ 	.byte	0x01
	.zero		1


	//----- nvinfo : EIATTR_ANNOTATIONS
	.align		4
        /*0034*/ 	.byte	0x04, 0x55
        /*0036*/ 	.short	(.L_254 - .L_253)


	//   ....[0]....
.L_253:
        /* <DEDUP_REMOVED lines=17> */


	//----- nvinfo : EIATTR_MERCURY_ISA_VERSION
	.align		4
.L_254:
        /*0130*/ 	.byte	0x03, 0x5f
        /*0132*/ 	.short	0x0000


	//----- nvinfo : EIATTR_EXIT_INSTR_OFFSETS
	.align		4
        /*0134*/ 	.byte	0x04, 0x1c
        /*0136*/ 	.short	(.L_256 - .L_255)


	//   ....[0]....
.L_255:
        /*0138*/ 	.word	0x000000a0


	//   ....[1]....
        /*013c*/ 	.word	0x00007d10


	//----- nvinfo : EIATTR_CTAIDZ_USED
	.align		4
.L_256:
        /*0140*/ 	.byte	0x01, 0x04
	.zero		2


//--------------------- .nv.info._ZN5flash44flash_bwd_dq_dk_dv_loop_seqk_parallel_kernelI23Flash_bwd_kernel_traitsILi96ELi64ELi128ELi8ELi2ELi4ELi4ELb1ELb0EN7cutlass10bfloat16_tE19Flash_kernel_traitsILi96ELi64ELi128ELi8ES3_EELb0ELb1ELb0ELb0ELb1ELb1ELb1EEEvNS_16Flash_bwd_paramsE --------------------------
	.section	.nv.info._ZN5flash44flash_bwd_dq_dk_dv_loop_seqk_parallel_kernelI23Flash_bwd_kernel_traitsILi96ELi64ELi128ELi8ELi2ELi4ELi4ELb1ELb0EN7cutlass10bfloat16_tE19Flash_kernel_traitsILi96ELi64ELi128ELi8ES3_EELb0ELb1ELb0ELb0ELb1ELb1ELb1EEEvNS_16Flash_bwd_paramsE,"",@"SHT_CUDA_INFO"
	.sectionflags	@""
	.align	4


	//----- nvinfo : EIATTR_CUDA_API_VERSION
	.align		4
        /*0000*/ 	.byte	0x04, 0x37
        /*0002*/ 	.short	(.L_258 - .L_257)
.L_257:
        /*0004*/ 	.word	0x00000082


	//----- nvinfo : EIATTR_SW2861232_WAR
	.align		4
.L_258:
        /*0008*/ 	.byte	0x01, 0x35
	.zero		2


	//----- nvinfo : EIATTR_PARAM_CBANK
	.align		4
        /*000c*/ 	.byte	0x04, 0x0a
        /*000e*/ 	.short	(.L_260 - .L_259)
	.align		4
.L_259:
        /*0010*/ 	.word	index@(.nv.constant0._ZN5flash44flash_bwd_dq_dk_dv_loop_seqk_parallel_kernelI23Flash_bwd_kernel_traitsILi96ELi64ELi128ELi8ELi2ELi4ELi4ELb1ELb0EN7cutlass10bfloat16_tE19Flash_kernel_traitsILi96ELi64ELi128ELi8ES3_EELb0ELb1ELb0ELb0ELb1ELb1ELb1EEEvNS_16Flash_bwd_paramsE)
        /*0014*/ 	.short	0x0160
        /*0016*/ 	.short	0x0280


	//----- nvinfo : EIATTR_CBANK_PARAM_SIZE
	.align		4
.L_260:
        /*0018*/ 	.byte	0x03, 0x19
        /*001a*/ 	.short	0x0280


	//----- nvinfo : EIATTR_KPARAM_INFO
	.align		4
        /*001c*/ 	.byte	0x04, 0x17
        /*001e*/ 	.short	(.L_262 - .L_261)
.L_261:
        /*0020*/ 	.word	0x00000000
        /*0024*/ 	.short	0x0000
        /*0026*/ 	.short	0x0000
        /*0028*/ 	.byte	0x00, 0xf0, 0x01, 0x0a


	//----- nvinfo : EIATTR_MAXREG_COUNT
	.align		4
.L_262:
        /*002c*/ 	.byte	0x03, 0x1b
        /*002e*/ 	.short	0x00ff


	//----- nvinfo : EIATTR_NUM_BARRIERS
	.align		4
        /*0030*/ 	.byte	0x02, 0x4c
        /*0032*/ 	.byte	0x01
	.zero		1


	//----- nvinfo : EIATTR_ANNOTATIONS
	.align		4
        /*0034*/ 	.byte	0x04, 0x55
        /*0036*/ 	.short	(.L_264 - .L_263)


	//   ....[0]....
.L_263:
        /* <DEDUP_REMOVED lines=52> */


	//----- nvinfo : EIATTR_MERCURY_ISA_VERSION
	.align		4
.L_264:
        /*0360*/ 	.byte	0x03, 0x5f
        /*0362*/ 	.short	0x0000


	//----- nvinfo : EIATTR_EXIT_INSTR_OFFSETS
	.align		4
        /*0364*/ 	.byte	0x04, 0x1c
        /*0366*/ 	.short	(.L_266 - .L_265)


	//   ....[0]....
.L_265:
        /*0368*/ 	.word	0x000000a0


	//   ....[1]....
        /*036c*/ 	.word	0x00007960


	//----- nvinfo : EIATTR_CTAIDZ_USED
	.align		4
.L_266:
        /*0370*/ 	.byte	0x01, 0x04
	.zero		2


//--------------------- .nv.info._ZN5flash44flash_bwd_dq_dk_dv_loop_seqk_parallel_kernelI23Flash_bwd_kernel_traitsILi96ELi64ELi128ELi8ELi2ELi4ELi4ELb1ELb0EN7cutlass10bfloat16_tE19Flash_kernel_traitsILi96ELi64ELi128ELi8ES3_EELb1ELb1ELb0ELb0ELb0ELb1ELb0EEEvNS_16Flash_bwd_paramsE --------------------------
	.section	.nv.info._ZN5flash44flash_bwd_dq_dk_dv_loop_seqk_parallel_kernelI23Flash_bwd_kernel_traitsILi96ELi64ELi128ELi8ELi2ELi4ELi4ELb1ELb0EN7cutlass10bfloat16_tE19Flash_kernel_traitsILi96ELi64ELi128ELi8ES3_EELb1ELb1ELb0ELb0ELb0ELb1ELb0EEEvNS_16Flash_bwd_paramsE,"",@"SHT_CUDA_INFO"
	.sectionflags	@""
	.align	4


	//----- nvinfo : EIATTR_CUDA_API_VERSION
	.align		4
        /*0000*/ 	.byte	0x04, 0x37
        /*0002*/ 	.short	(.L_268 - .L_267)
.L_267:
        /*0004*/ 	.word	0x00000082


	//----- nvinfo : EIATTR_SW2861232_WAR
	.align		4
.L_268:
        /*0008*/ 	.byte	0x01, 0x35
	.zero		2


	//----- nvinfo : EIATTR_PARAM_CBANK
	.align		4
        /*000c*/ 	.byte	0x04, 0x0a
        /*000e*/ 	.short	(.L_270 - .L_269)
	.align		4
.L_269:
        /*0010*/ 	.word	index@(.nv.constant0._ZN5flash44flash_bwd_dq_dk_dv_loop_seqk_parallel_kernelI23Flash_bwd_kernel_traitsILi96ELi64ELi128ELi8ELi2ELi4ELi4ELb1ELb0EN7cutlass10bfloat16_tE19Flash_kernel_traitsILi96ELi64ELi128ELi8ES3_EELb1ELb1ELb0ELb0ELb0ELb1ELb0EEEvNS_16Flash_bwd_paramsE)
        /*0014*/ 	.short	0x0160
        /*0016*/ 	.short	0x0280


	//----- nvinfo : EIATTR_CBANK_PARAM_SIZE
	.align		4
.L_270:
        /*0018*/ 	.byte	0x03, 0x19
        /*001a*/ 	.short	0x0280


	//----- nvinfo : EIATTR_KPARAM_INFO
	.align		4
        /*001c*/ 	.byte	0x04, 0x17
        /*001e*/ 	.short	(.L_272 - .L_271)
.L_271:
        /*0020*/ 	.word	0x00000000
        /*0024*/ 	.short	0x0000
        /*0026*/ 	.short	0x0000
        /*0028*/ 	.byte	0x00, 0xf0, 0x01, 0x0a


	//----- nvinfo : EIATTR_MAXREG_COUNT
	.align		4
.L_272:
        /*002c*/ 	.byte	0x03, 0x1b
        /*002e*/ 	.short	0x00ff


	//----- nvinfo : EIATTR_NUM_BARRIERS
	.align		4
        /*0030*/ 	.byte	0x02, 0x4c
        /*0032*/ 	.byte	0x01
	.zero		1


	//----- nvinfo : EIATTR_ANNOTATIONS
	.align		4
        /*0034*/ 	.byte	0x04, 0x55
        /*0036*/ 	.short	(.L_274 - .L_273)


	//   ....[0]....
.L_273:
        /* <DEDUP_REMOVED lines=16> */


	//----- nvinfo : EIATTR_MERCURY_ISA_VERSION
	.align		4
.L_274:
        /*0128*/ 	.byte	0x03, 0x5f
        /*012a*/ 	.short	0x0000


	//----- nvinfo : EIATTR_EXIT_INSTR_OFFSETS
	.align		4
        /*012c*/ 	.byte	0x04, 0x1c
        /*012e*/ 	.short	(.L_276 - .L_275)


	//   ....[0]....
.L_275:
        /*0130*/ 	.word	0x000000a0


	//   ....[1]....
        /*0134*/ 	.word	0x00009340


	//----- nvinfo : EIATTR_CTAIDZ_USED
	.align		4
.L_276:
        /*0138*/ 	.byte	0x01, 0x04
	.zero		2


	//----- nvinfo : EIATTR_CRS_STACK_SIZE
	.align		4
        /*013c*/ 	.byte	0x04, 0x1e
        /*013e*/ 	.short	(.L_278 - .L_277)
.L_277:
        /*0140*/ 	.word	0x00000000
.L_278:


//--------------------- .nv.info._ZN5flash44flash_bwd_dq_dk_dv_loop_seqk_parallel_kernelI23Flash_bwd_kernel_traitsILi96ELi64ELi128ELi8ELi2ELi4ELi4ELb1ELb0EN7cutlass10bfloat16_tE19Flash_kernel_traitsILi96ELi64ELi128ELi8ES3_EELb0ELb1ELb0ELb0ELb0ELb1ELb1EEEvNS_16Flash_bwd_paramsE --------------------------
	.section	.nv.info._ZN5flash44flash_bwd_dq_dk_dv_loop_seqk_parallel_kernelI23Flash_bwd_kernel_traitsILi96ELi64ELi128ELi8ELi2ELi4ELi4ELb1ELb0EN7cutlass10bfloat16_tE19Flash_kernel_traitsILi96ELi64ELi128ELi8ES3_EELb0ELb1ELb0ELb0ELb0ELb1ELb1EEEvNS_16Flash_bwd_paramsE,"",@"SHT_CUDA_INFO"
	.sectionflags	@""
	.align	4


	//----- nvinfo : EIATTR_CUDA_API_VERSION
	.align		4
        /*0000*/ 	.byte	0x04, 0x37
        /*0002*/ 	.short	(.L_280 - .L_279)
.L_279:
        /*0004*/ 	.word	0x00000082


	//----- nvinfo : EIATTR_SW2861232_WAR
	.align		4
.L_280:
        /*0008*/ 	.byte	0x01, 0x35
	.zero		2


	//----- nvinfo : EIATTR_PARAM_CBANK
	.align		4
        /*000c*/ 	.byte	0x04, 0x0a
        /*000e*/ 	.short	(.L_282 - .L_281)
	.align		4
.L_281:
        /*0010*/ 	.word	index@(.nv.constant0._ZN5flash44flash_bwd_dq_dk_dv_loop_seqk_parallel_kernelI23Flash_bwd_kernel_traitsILi96ELi64ELi128ELi8ELi2ELi4ELi4ELb1ELb0EN7cutlass10bfloat16_tE19Flash_kernel_traitsILi96ELi64ELi128ELi8ES3_EELb0ELb1ELb0ELb0ELb0ELb1ELb1EEEvNS_16Flash_bwd_paramsE)
        /*0014*/ 	.short	0x0160
        /*0016*/ 	.short	0x0280


	//----- nvinfo : EIATTR_CBANK_PARAM_SIZE
	.align		4
.L_282:
        /*0018*/ 	.byte	0x03, 0x19
        /*001a*/ 	.short	0x0280


	//----- nvinfo : EIATTR_KPARAM_INFO
	.align		4
        /*001c*/ 	.byte	0x04, 0x17
        /*001e*/ 	.short	(.L_284 - .L_283)
.L_283:
        /*0020*/ 	.word	0x00000000
        /*0024*/ 	.short	0x0000
        /*0026*/ 	.short	0x0000
        /*0028*/ 	.byte	0x00, 0xf0, 0x01, 0x0a


	//----- nvinfo : EIATTR_MAXREG_COUNT
	.align		4
.L_284:
        /*002c*/ 	.byte	0x03, 0x1b
        /*002e*/ 	.short	0x00ff


	//----- nvinfo : EIATTR_NUM_BARRIERS
	.align		4
        /*0030*/ 	.byte	0x02, 0x4c
        /*0032*/ 	.byte	0x01
	.zero		1


	//----- nvinfo : EIATTR_ANNOTATIONS
	.align		4
        /*0034*/ 	.byte	0x04, 0x55
        /*0036*/ 	.short	(.L_286 - .L_285)


	//   ....[0]....
.L_285:
        /* <DEDUP_REMOVED lines=51> */


	//----- nvinfo : EIATTR_MERCURY_ISA_VERSION
	.align		4
.L_286:
        /*0358*/ 	.byte	0x03, 0x5f
        /*035a*/ 	.short	0x0000


	//----- nvinfo : EIATTR_EXIT_INSTR_OFFSETS
	.align		4
        /*035c*/ 	.byte	0x04, 0x1c
        /*035e*/ 	.short	(.L_288 - .L_287)


	//   ....[0]....
.L_287:
        /*0360*/ 	.word	0x000000a0


	//   ....[1]....
        /*0364*/ 	.word	0x00009010


	//----- nvinfo : EIATTR_CTAIDZ_USED
	.align		4
.L_288:
        /*0368*/ 	.byte	0x01, 0x04
	.zero		2


	//----- nvinfo : EIATTR_CRS_STACK_SIZE
	.align		4
        /*036c*/ 	.byte	0x04, 0x1e
        /*036e*/ 	.short	(.L_290 - .L_289)
.L_289:
        /*0370*/ 	.word	0x00000000
.L_290:


//--------------------- .nv.info._ZN5flash44flash_bwd_dq_dk_dv_loop_seqk_parallel_kernelI23Flash_bwd_kernel_traitsILi96ELi64ELi128ELi8ELi2ELi4ELi4ELb1ELb0EN7cutlass10bfloat16_tE19Flash_kernel_traitsILi96ELi64ELi128ELi8ES3_EELb1ELb1ELb0ELb1ELb0ELb0ELb0EEEvNS_16Flash_bwd_paramsE --------------------------
	.section	.nv.info._ZN5flash44flash_bwd_dq_dk_dv_loop_seqk_parallel_kernelI23Flash_bwd_kernel_traitsILi96ELi64ELi128ELi8ELi2ELi4ELi4ELb1ELb0EN7cutlass10bfloat16_tE19Flash_kernel_traitsILi96ELi64ELi128ELi8ES3_EELb1ELb1ELb0ELb1ELb0ELb0ELb0EEEvNS_16Flash_bwd_paramsE,"",@"SHT_CUDA_INFO"
	.sectionflags	@""
	.align	4


	//----- nvinfo : EIATTR_CUDA_API_VERSION
	.align		4
        /*0000*/ 	.byte	0x04, 0x37
        /*0002*/ 	.short	(.L_292 - .L_291)
.L_291:
        /*0004*/ 	.word	0x00000082


	//----- nvinfo : EIATTR_SW2861232_WAR
	.align		4
.L_292:
        /*0008*/ 	.byte	0x01, 0x35
	.zero		2


	//----- nvinfo : EIATTR_PARAM_CBANK
	.align		4
        /*000c*/ 	.byte	0x04, 0x0a
        /*000e*/ 	.short	(.L_294 - .L_293)
	.align		4
.L_293:
        /*0010*/ 	.word	index@(.nv.constant0._ZN5flash44flash_bwd_dq_dk_dv_loop_seqk_parallel_kernelI23Flash_bwd_kernel_traitsILi96ELi64ELi128ELi8ELi2ELi4ELi4ELb1ELb0EN7cutlass10bfloat16_tE19Flash_kernel_traitsILi96ELi64ELi128ELi8ES3_EELb1ELb1ELb0ELb1ELb0ELb0ELb0EEEvNS_16Flash_bwd_paramsE)
        /*0014*/ 	.short	0x0160
        /*0016*/ 	.short	0x0280


	//----- nvinfo : EIATTR_CBANK_PARAM_SIZE
	.align		4
.L_294:
        /*0018*/ 	.byte	0x03, 0x19
        /*001a*/ 	.short	0x0280


	//----- nvinfo : EIATTR_KPARAM_INFO
	.align		4
        /*001c*/ 	.byte	0x04, 0x17
        /*001e*/ 	.short	(.L_296 - .L_295)
.L_295:
        /*0020*/ 	.word	0x00000000
        /*0024*/ 	.short	0x0000
        /*0026*/ 	.short	0x0000
        /*0028*/ 	.byte	0x00, 0xf0, 0x01, 0x0a


	//----- nvinfo : EIATTR_MAXREG_COUNT
	.align		4
.L_296:
        /*002c*/ 	.byte	0x03, 0x1b
        /*002e*/ 	.short	0x00ff


	//----- nvinfo : EIATTR_NUM_BARRIERS
	.align		4
        /*0030*/ 	.byte	0x02, 0x4c
        /*0032*/ 	.byte	0x01
	.zero		1


	//----- nvinfo : EIATTR_ANNOTATIONS
	.align		4
        /*0034*/ 	.byte	0x04, 0x55
        /*0036*/ 	.short	(.L_298 - .L_297)


	//   ....[0]....
.L_297:
        /* <DEDUP_REMOVED lines=40> */


	//----- nvinfo : EIATTR_MERCURY_ISA_VERSION
	.align		4
.L_298:
        /*02a8*/ 	.byte	0x03, 0x5f
        /*02aa*/ 	.short	0x0000


	//----- nvinfo : EIATTR_EXIT_INSTR_OFFSETS
	.align		4
        /*02ac*/ 	.byte	0x04, 0x1c
        /*02ae*/ 	.short	(.L_300 - .L_299)


	//   ....[0]....
.L_299:
        /*02b0*/ 	.word	0x000000a0


	//   ....[1]....
        /*02b4*/ 	.word	0x0000a8e0


	//----- nvinfo : EIATTR_CTAIDZ_USED
	.align		4
.L_300:
        /*02b8*/ 	.byte	0x01, 0x04
	.zero		2


	//----- nvinfo : EIATTR_CRS_STACK_SIZE
	.align		4
        /*02bc*/ 	.byte	0x04, 0x1e
        /*02be*/ 	.short	(.L_302 - .L_301)
.L_301:
        /*02c0*/ 	.word	0x00000000
.L_302:


//--------------------- .nv.info._ZN5flash44flash_bwd_dq_dk_dv_loop_seqk_parallel_kernelI23Flash_bwd_kernel_traitsILi96ELi64ELi128ELi8ELi2ELi4ELi4ELb1ELb0EN7cutlass10bfloat16_tE19Flash_kernel_traitsILi96ELi64ELi128ELi8ES3_EELb0ELb1ELb0ELb1ELb0ELb0ELb1EEEvNS_16Flash_bwd_paramsE --------------------------
	.section	.nv.info._ZN5flash44flash_bwd_dq_dk_dv_loop_seqk_parallel_kernelI23Flash_bwd_kernel_traitsILi96ELi64ELi128ELi8ELi2ELi4ELi4ELb1ELb0EN7cutlass10bfloat16_tE19Flash_kernel_traitsILi96ELi64ELi128ELi8ES3_EELb0ELb1ELb0ELb1ELb0ELb0ELb1EEEvNS_16Flash_bwd_paramsE,"",@"SHT_CUDA_INFO"
	.sectionflags	@""
	.align	4


	//----- nvinfo : EIATTR_CUDA_API_VERSION
	.align		4
        /*0000*/ 	.byte	0x04, 0x37
        /*0002*/ 	.short	(.L_304 - .L_303)
.L_303:
        /*0004*/ 	.word	0x00000082


	//----- nvinfo : EIATTR_SW2861232_WAR
	.align		4
.L_304:
        /*0008*/ 	.byte	0x01, 0x35
	.zero		2


	//----- nvinfo : EIATTR_PARAM_CBANK
	.align		4
        /*000c*/ 	.byte	0x04, 0x0a
        /*000e*/ 	.short	(.L_306 - .L_305)
	.align		4
.L_305:
        /*0010*/ 	.word	index@(.nv.constant0._ZN5flash44flash_bwd_dq_dk_dv_loop_seqk_parallel_kernelI23Flash_bwd_kernel_traitsILi96ELi64ELi128ELi8ELi2ELi4ELi4ELb1ELb0EN7cutlass10bfloat16_tE19Flash_kernel_traitsILi96ELi64ELi128ELi8ES3_EELb0ELb1ELb0ELb1ELb0ELb0ELb1EEEvNS_16Flash_bwd_paramsE)
        /*0014*/ 	.short	0x0160
        /*0016*/ 	.short	0x0280


	//----- nvinfo : EIATTR_CBANK_PARAM_SIZE
	.align		4
.L_306:
        /*0018*/ 	.byte	0x03, 0x19
        /*001a*/ 	.short	0x0280


	//----- nvinfo : EIATTR_KPARAM_INFO
	.align		4
        /*001c*/ 	.byte	0x04, 0x17
        /*001e*/ 	.short	(.L_308 - .L_307)
.L_307:
        /*0020*/ 	.word	0x00000000
        /*0024*/ 	.short	0x0000
        /*0026*/ 	.short	0x0000
        /*0028*/ 	.byte	0x00, 0xf0, 0x01, 0x0a


	//----- nvinfo : EIATTR_MAXREG_COUNT
	.align		4
.L_308:
        /*002c*/ 	.byte	0x03, 0x1b
        /*002e*/ 	.short	0x00ff


	//----- nvinfo : EIATTR_NUM_BARRIERS
	.align		4
        /*0030*/ 	.byte	0x02, 0x4c
        /*0032*/ 	.byte	0x01
	.zero		1


	//----- nvinfo : EIATTR_ANNOTATIONS
	.align		4
        /*0034*/ 	.byte	0x04, 0x55
        /*0036*/ 	.short	(.L_310 - .L_309)


	//   ....[0]....
.L_309:
        /* <DEDUP_REMOVED lines=62> */


	//----- nvinfo : EIATTR_MERCURY_ISA_VERSION
	.align		4
.L_310:
        /*0408*/ 	.byte	0x03, 0x5f
        /*040a*/ 	.short	0x0000


	//----- nvinfo : EIATTR_EXIT_INSTR_OFFSETS
	.align		4
        /*040c*/ 	.byte	0x04, 0x1c
        /*040e*/ 	.short	(.L_312 - .L_311)


	//   ....[0]....
.L_311:
        /*0410*/ 	.word	0x000000a0


	//   ....[1]....
        /*0414*/ 	.word	0x0000a170


	//----- nvinfo : EIATTR_CTAIDZ_USED
	.align		4
.L_312:
        /*0418*/ 	.byte	0x01, 0x04
	.zero		2


	//----- nvinfo : EIATTR_CRS_STACK_SIZE
	.align		4
        /*041c*/ 	.byte	0x04, 0x1e
        /*041e*/ 	.short	(.L_314 - .L_313)
.L_313:
        /*0420*/ 	.word	0x00000000
.L_314:


//--------------------- .nv.info._ZN5flash25flash_bwd_dot_do_o_kernelILb0E23Flash_bwd_kernel_traitsILi96ELi64ELi128ELi8ELi2ELi4ELi4ELb1ELb0EN7cutlass10bfloat16_tE19Flash_kernel_traitsILi96ELi64ELi128ELi8ES3_EEEEvNS_16Flash_bwd_paramsE --------------------------
	.section	.nv.info._ZN5flash25flash_bwd_dot_do_o_kernelILb0E23Flash_bwd_kernel_traitsILi96ELi64ELi128ELi8ELi2ELi4ELi4ELb1ELb0EN7cutlass10bfloat16_tE19Flash_kernel_traitsILi96ELi64ELi128ELi8ES3_EEEEvNS_16Flash_bwd_paramsE,"",@"SHT_CUDA_INFO"
	.sectionflags	@""
	.align	4


	//----- nvinfo : EIATTR_CUDA_API_VERSION
	.align		4
        /*0000*/ 	.byte	0x04, 0x37
        /*0002*/ 	.short	(.L_316 - .L_315)
.L_315:
        /*0004*/ 	.word	0x00000082


	//----- nvinfo : EIATTR_SW2861232_WAR
	.align		4
.L_316:
        /*0008*/ 	.byte	0x01, 0x35
	.zero		2


	//----- nvinfo : EIATTR_PARAM_CBANK
	.align		4
        /*000c*/ 	.byte	0x04, 0x0a
        /*000e*/ 	.short	(.L_318 - .L_317)
	.align		4
.L_317:
        /*0010*/ 	.word	index@(.nv.constant0._ZN5flash25flash_bwd_dot_do_o_kernelILb0E23Flash_bwd_kernel_traitsILi96ELi64ELi128ELi8ELi2ELi4ELi4ELb1ELb0EN7cutlass10bfloat16_tE19Flash_kernel_traitsILi96ELi64ELi128ELi8ES3_EEEEvNS_16Flash_bwd_paramsE)
        /*0014*/ 	.short	0x0160
        /*0016*/ 	.short	0x0280


	//----- nvinfo : EIATTR_CBANK_PARAM_SIZE
	.align		4
.L_318:
        /*0018*/ 	.byte	0x03, 0x19
        /*001a*/ 	.short	0x0280


	//----- nvinfo : EIATTR_KPARAM_INFO
	.align		4
        /*001c*/ 	.byte	0x04, 0x17
        /*001e*/ 	.short	(.L_320 - .L_319)
.L_319:
        /*0020*/ 	.word	0x00000000
        /*0024*/ 	.short	0x0000
        /*0026*/ 	.short	0x0000
        /*0028*/ 	.byte	0x00, 0xf0, 0x01, 0x0a


	//----- nvinfo : EIATTR_MAXREG_COUNT
	.align		4
.L_320:
        /*002c*/ 	.byte	0x03, 0x1b
        /*002e*/ 	.short	0x00ff


	//----- nvinfo : EIATTR_MERCURY_ISA_VERSION
	.align		4
        /*0030*/ 	.byte	0x03, 0x5f
        /*0032*/ 	.short	0x0000


	//----- nvinfo : EIATTR_COOP_GROUP_MASK_REGIDS
	.align		4
        /*0034*/ 	.byte	0x04, 0x29
        /*0036*/ 	.short	(.L_322 - .L_321)


	//   ....[0]....
.L_321:
        /*0038*/ 	.word	0xffffffff


	//   ....[1]....
        /*003c*/ 	.word	0xffffffff


	//----- nvinfo : EIATTR_COOP_GROUP_INSTR_OFFSETS
	.align		4
.L_322:
        /*0040*/ 	.byte	0x04, 0x28
        /*0042*/ 	.short	(.L_324 - .L_323)


	//   ....[0]....
.L_323:
        /*0044*/ 	.word	0x00000cb0


	//   ....[1]....
        /*0048*/ 	.word	0x00000cd0


	//----- nvinfo : EIATTR_EXIT_INSTR_OFFSETS
	.align		4
.L_324:
        /*004c*/ 	.byte	0x04, 0x1c
        /*004e*/ 	.short	(.L_326 - .L_325)


	//   ....[0]....
.L_325:
        /*0050*/ 	.word	0x00000120


	//   ....[1]....
        /*0054*/ 	.word	0x00000ce0


	//   ....[2]....
        /*0058*/ 	.word	0x00000d60


	//----- nvinfo : EIATTR_CTAIDZ_USED
	.align		4
.L_326:
        /*005c*/ 	.byte	0x01, 0x04
	.zero		2


	//----- nvinfo : EIATTR_CRS_STACK_SIZE
	.align		4
        /*0060*/ 	.byte	0x04, 0x1e
        /*0062*/ 	.short	(.L_328 - .L_327)
.L_327:
        /*0064*/ 	.word	0x00000000
.L_328:


//--------------------- .nv.info._ZN5flash25flash_bwd_dot_do_o_kernelILb1E23Flash_bwd_kernel_traitsILi96ELi64ELi128ELi8ELi2ELi4ELi4ELb1ELb0EN7cutlass10bfloat16_tE19Flash_kernel_traitsILi96ELi64ELi128ELi8ES3_EEEEvNS_16Flash_bwd_paramsE --------------------------
	.section	.nv.info._ZN5flash25flash_bwd_dot_do_o_kernelILb1E23Flash_bwd_kernel_traitsILi96ELi64ELi128ELi8ELi2ELi4ELi4ELb1ELb0EN7cutlass10bfloat16_tE19Flash_kernel_traitsILi96ELi64ELi128ELi8ES3_EEEEvNS_16Flash_bwd_paramsE,"",@"SHT_CUDA_INFO"
	.sectionflags	@""
	.align	4


	//----- nvinfo : EIATTR_CUDA_API_VERSION
	.align		4
        /*0000*/ 	.byte	0x04, 0x37
        /*0002*/ 	.short	(.L_330 - .L_329)
.L_329:
        /*0004*/ 	.word	0x00000082


	//----- nvinfo : EIATTR_SW2861232_WAR
	.align		4
.L_330:
        /*0008*/ 	.byte	0x01, 0x35
	.zero		2


	//----- nvinfo : EIATTR_PARAM_CBANK
	.align		4
        /*000c*/ 	.byte	0x04, 0x0a
        /*000e*/ 	.short	(.L_332 - .L_331)
	.align		4
.L_331:
        /*0010*/ 	.word	index@(.nv.constant0._ZN5flash25flash_bwd_dot_do_o_kernelILb1E23Flash_bwd_kernel_traitsILi96ELi64ELi128ELi8ELi2ELi4ELi4ELb1ELb0EN7cutlass10bfloat16_tE19Flash_kernel_traitsILi96ELi64ELi128ELi8ES3_EEEEvNS_16Flash_bwd_paramsE)
        /*0014*/ 	.short	0x0160
        /*0016*/ 	.short	0x0280


	//----- nvinfo : EIATTR_CBANK_PARAM_SIZE
	.align		4
.L_332:
        /*0018*/ 	.byte	0x03, 0x19
        /*001a*/ 	.short	0x0280


	//----- nvinfo : EIATTR_KPARAM_INFO
	.align		4
        /*001c*/ 	.byte	0x04, 0x17
        /*001e*/ 	.short	(.L_334 - .L_333)
.L_333:
        /*0020*/ 	.word	0x00000000
        /*0024*/ 	.short	0x0000
        /*0026*/ 	.short	0x0000
        /*0028*/ 	.byte	0x00, 0xf0, 0x01, 0x0a


	//----- nvinfo : EIATTR_MAXREG_COUNT
	.align		4
.L_334:
        /*002c*/ 	.byte	0x03, 0x1b
        /*002e*/ 	.short	0x00ff


	//----- nvinfo : EIATTR_MERCURY_ISA_VERSION
	.align		4
        /*0030*/ 	.byte	0x03, 0x5f
        /*0032*/ 	.short	0x0000


	//----- nvinfo : EIATTR_COOP_GROUP_MASK_REGIDS
	.align		4
        /*0034*/ 	.byte	0x04, 0x29
        /*0036*/ 	.short	(.L_336 - .L_335)


	//   ....[0]....
.L_335:
        /*0038*/ 	.word	0xffffffff


	//   ....[1]....
        /*003c*/ 	.word	0xffffffff


	//----- nvinfo : EIATTR_COOP_GROUP_INSTR_OFFSETS
	.align		4
.L_336:
        /*0040*/ 	.byte	0x04, 0x28
        /*0042*/ 	.short	(.L_338 - .L_337)


	//   ....[0]....
.L_337:
        /*0044*/ 	.word	0x00000fe0


	//   ....[1]....
        /*0048*/ 	.word	0x00001000


	//----- nvinfo : EIATTR_EXIT_INSTR_OFFSETS
	.align		4
.L_338:
        /*004c*/ 	.byte	0x04, 0x1c
        /*004e*/ 	.short	(.L_340 - .L_339)


	//   ....[0]....
.L_339:
        /*0050*/ 	.word	0x00000120


	//   ....[1]....
        /*0054*/ 	.word	0x000010b0


	//----- nvinfo : EIATTR_CTAIDZ_USED
	.align		4
.L_340:
        /*0058*/ 	.byte	0x01, 0x04
	.zero		2


	//----- nvinfo : EIATTR_CRS_STACK_SIZE
	.align		4
        /*005c*/ 	.byte	0x04, 0x1e
        /*005e*/ 	.short	(.L_342 - .L_341)
.L_341:
        /*0060*/ 	.word	0x00000000
.L_342:


//--------------------- .nv.info._ZN5flash27flash_bwd_convert_dq_kernelI23Flash_bwd_kernel_traitsILi96ELi64ELi128ELi8ELi2ELi4ELi4ELb0ELb0EN7cutlass10bfloat16_tE19Flash_kernel_traitsILi96ELi64ELi128ELi8ES3_EEEEvNS_16Flash_bwd_paramsEi --------------------------
	.section	.nv.info._ZN5flash27flash_bwd_convert_dq_kernelI23Flash_bwd_kernel_traitsILi96ELi64ELi128ELi8ELi2ELi4ELi4ELb0ELb0EN7cutlass10bfloat16_tE19Flash_kernel_traitsILi96ELi64ELi128ELi8ES3_EEEEvNS_16Flash_bwd_paramsEi,"",@"SHT_CUDA_INFO"
	.sectionflags	@""
	.align	4


	//----- nvinfo : EIATTR_CUDA_API_VERSION
	.align		4
        /*0000*/ 	.byte	0x04, 0x37
        /*0002*/ 	.short	(.L_344 - .L_343)
.L_343:
        /*0004*/ 	.word	0x00000082


	//----- nvinfo : EIATTR_SW2861232_WAR
	.align		4
.L_344:
        /*0008*/ 	.byte	0x01, 0x35
	.zero		2


	//----- nvinfo : EIATTR_PARAM_CBANK
	.align		4
        /*000c*/ 	.byte	0x04, 0x0a
        /*000e*/ 	.short	(.L_346 - .L_345)
	.align		4
.L_345:
        /*0010*/ 	.word	index@(.nv.constant0._ZN5flash27flash_bwd_convert_dq_kernelI23Flash_bwd_kernel_traitsILi96ELi64ELi128ELi8ELi2ELi4ELi4ELb0ELb0EN7cutlass10bfloat16_tE19Flash_kernel_traitsILi96ELi64ELi128ELi8ES3_EEEEvNS_16Flash_bwd_paramsEi)
        /*0014*/ 	.short	0x0160
        /*0016*/ 	.short	0x0284


	//----- nvinfo : EIATTR_CBANK_PARAM_SIZE
	.align		4
.L_346:
        /*0018*/ 	.byte	0x03, 0x19
        /*001a*/ 	.short	0x0284


	//----- nvinfo : EIATTR_KPARAM_INFO
	.align		4
        /*001c*/ 	.byte	0x04, 0x17
        /*001e*/ 	.short	(.L_348 - .L_347)
.L_347:
        /*0020*/ 	.word	0x00000000
        /*0024*/ 	.short	0x0001
        /*0026*/ 	.short	0x0280
        /*0028*/ 	.byte	0x00, 0xf0, 0x11, 0x00


	//----- nvinfo : EIATTR_KPARAM_INFO
	.align		4
.L_348:
        /*002c*/ 	.byte	0x04, 0x17
        /*002e*/ 	.short	(.L_350 - .L_349)
.L_349:
        /*0030*/ 	.word	0x00000000
        /*0034*/ 	.short	0x0000
        /*0036*/ 	.short	0x0000
        /*0038*/ 	.byte	0x00, 0xf0, 0x01, 0x0a


	//----- nvinfo : EIATTR_MAXREG_COUNT
	.align		4
.L_350:
        /*003c*/ 	.byte	0x03, 0x1b
        /*003e*/ 	.short	0x00ff


	//----- nvinfo : EIATTR_NUM_BARRIERS
	.align		4
        /*0040*/ 	.byte	0x02, 0x4c
        /*0042*/ 	.byte	0x01
	.zero		1


	//----- nvinfo : EIATTR_MERCURY_ISA_VERSION
	.align		4
        /*0044*/ 	.byte	0x03, 0x5f
        /*0046*/ 	.short	0x0000


	//----- nvinfo : EIATTR_EXIT_INSTR_OFFSETS
	.align		4
        /*0048*/ 	.byte	0x04, 0x1c
        /*004a*/ 	.short	(.L_352 - .L_351)


	//   ....[0]....
.L_351:
        /*004c*/ 	.word	0x00000170


	//   ....[1]....
        /*0050*/ 	.word	0x000014f0


	//   ....[2]....
        /*0054*/ 	.word	0x00001710


	//   ....[3]....
        /*0058*/ 	.word	0x00001740


	//----- nvinfo : EIATTR_CTAIDZ_USED
	.align		4
.L_352:
        /*005c*/ 	.byte	0x01, 0x04
	.zero		2


//--------------------- .nv.info._ZN5flash44flash_bwd_dq_dk_dv_loop_seqk_parallel_kernelI23Flash_bwd_kernel_traitsILi96ELi64ELi128ELi8ELi2ELi4ELi4ELb0ELb0EN7cutlass10bfloat16_tE19Flash_kernel_traitsILi96ELi64ELi128ELi8ES3_EELb1ELb1ELb0ELb0ELb0ELb0ELb0EEEvNS_16Flash_bwd_paramsE --------------------------
	.section	.nv.info._ZN5flash44flash_bwd_dq_dk_dv_loop_seqk_parallel_kernelI23Flash_bwd_kernel_traitsILi96ELi64ELi128ELi8ELi2ELi4ELi4ELb0ELb0EN7cutlass10bfloat16_tE19Flash_kernel_traitsILi96ELi64ELi128ELi8ES3_EELb1ELb1ELb0ELb0ELb0ELb0ELb0EEEvNS_16Flash_bwd_paramsE,"",@"SHT_CUDA_INFO"
	.sectionflags	@""
	.align	4


	//----- nvinfo : EIATTR_CUDA_API_VERSION
	.align		4
        /*0000*/ 	.byte	0x04, 0x37
        /*0002*/ 	.short	(.L_354 - .L_353)
.L_353:
        /*0004*/ 	.word	0x00000082


	//----- nvinfo : EIATTR_SW2861232_WAR
	.align		4
.L_354:
        /*0008*/ 	.byte	0x01, 0x35
	.zero		2


	//----- nvinfo : EIATTR_PARAM_CBANK
	.align		4
        /*000c*/ 	.byte	0x04, 0x0a
        /*000e*/ 	.short	(.L_356 - .L_355)
	.align		4
.L_355:
        /*0010*/ 	.word	index@(.nv.constant0._ZN5flash44flash_bwd_dq_dk_dv_loop_seqk_parallel_kernelI23Flash_bwd_kernel_traitsILi96ELi64ELi128ELi8ELi2ELi4ELi4ELb0ELb0EN7cutlass10bfloat16_tE19Flash_kernel_traitsILi96ELi64ELi128ELi8ES3_EELb1ELb1ELb0ELb0ELb0ELb0ELb0EEEvNS_16Flash_bwd_paramsE)
        /*0014*/ 	.short	0x0160
        /*0016*/ 	.short	0x0280


	//----- nvinfo : EIATTR_CBANK_PARAM_SIZE
	.align		4
.L_356:
        /*0018*/ 	.byte	0x03, 0x19
        /*001a*/ 	.short	0x0280


	//----- nvinfo : EIATTR_KPARAM_INFO
	.align		4
        /*001c*/ 	.byte	0x04, 0x17
        /*001e*/ 	.short	(.L_358 - .L_357)
.L_357:
        /*0020*/ 	.word	0x00000000
        /*0024*/ 	.short	0x0000
        /*0026*/ 	.short	0x0000
        /*0028*/ 	.byte	0x00, 0xf0, 0x01, 0x0a


	//----- nvinfo : EIATTR_MAXREG_COUNT
	.align		4
.L_358:
        /*002c*/ 	.byte	0x03, 0x1b
        /*002e*/ 	.short	0x00ff


	//----- nvinfo : EIATTR_NUM_BARRIERS
	.align		4
        /*0030*/ 	.byte	0x02, 0x4c
        /*0032*/ 	.byte	0x01
	.zero		1


	//----- nvinfo : EIATTR_ANNOTATIONS
	.align		4
        /*0034*/ 	.byte	0x04, 0x55
        /*0036*/ 	.short	(.L_360 - .L_359)


	//   ....[0]....
.L_359:
        /*0038*/ 	.word	0x00000001
        /*003c*/ 	.byte	0x70, 0x0c, 0x00, 0x00, 0x01, 0x00, 0x00, 0x00, 0x00, 0x80, 0x00, 0x00


	//----- nvinfo : EIATTR_MERCURY_ISA_VERSION
	.align		4
.L_360:
        /*0048*/ 	.byte	0x03, 0x5f
        /*004a*/ 	.short	0x0000


	//----- nvinfo : EIATTR_EXIT_INSTR_OFFSETS
	.align		4
        /*004c*/ 	.byte	0x04, 0x1c
        /*004e*/ 	.short	(.L_362 - .L_361)


	//   ....[0]....
.L_361:
        /*0050*/ 	.word	0x00000090


	//   ....[1]....
        /*0054*/ 	.word	0x000095c0


	//----- nvinfo : EIATTR_CTAIDZ_USED
	.align		4
.L_362:
        /*0058*/ 	.byte	0x01, 0x04
	.zero		2


	//----- nvinfo : EIATTR_CRS_STACK_SIZE
	.align		4
        /*005c*/ 	.byte	0x04, 0x1e
        /*005e*/ 	.short	(.L_364 - .L_363)
.L_363:
        /*0060*/ 	.word	0x00000000
.L_364:


//--------------------- .nv.info._ZN5flash44flash_bwd_dq_dk_dv_loop_seqk_parallel_kernelI23Flash_bwd_kernel_traitsILi96ELi64ELi128ELi8ELi2ELi4ELi4ELb0ELb0EN7cutlass10bfloat16_tE19Flash_kernel_traitsILi96ELi64ELi128ELi8ES3_EELb0ELb1ELb0ELb0ELb0ELb0ELb1EEEvNS_16Flash_bwd_paramsE --------------------------
	.section	.nv.info._ZN5flash44flash_bwd_dq_dk_dv_loop_seqk_parallel_kernelI23Flash_bwd_kernel_traitsILi96ELi64ELi128ELi8ELi2ELi4ELi4ELb0ELb0EN7cutlass10bfloat16_tE19Flash_kernel_traitsILi96ELi64ELi128ELi8ES3_EELb0ELb1ELb0ELb0ELb0ELb0ELb1EEEvNS_16Flash_bwd_paramsE,"",@"SHT_CUDA_INFO"
	.sectionflags	@""
	.align	4


	//----- nvinfo : EIATTR_CUDA_API_VERSION
	.align		4
        /*0000*/ 	.byte	0x04, 0x37
        /*0002*/ 	.short	(.L_366 - .L_365)
.L_365:
        /*0004*/ 	.word	0x00000082


	//----- nvinfo : EIATTR_SW2861232_WAR
	.align		4
.L_366:
        /*0008*/ 	.byte	0x01, 0x35
	.zero		2


	//----- nvinfo : EIATTR_PARAM_CBANK
	.align		4
        /*000c*/ 	.byte	0x04, 0x0a
        /*000e*/ 	.short	(.L_368 - .L_367)
	.align		4
.L_367:
        /*0010*/ 	.word	index@(.nv.constant0._ZN5flash44flash_bwd_dq_dk_dv_loop_seqk_parallel_kernelI23Flash_bwd_kernel_traitsILi96ELi64ELi128ELi8ELi2ELi4ELi4ELb0ELb0EN7cutlass10bfloat16_tE19Flash_kernel_traitsILi96ELi64ELi128ELi8ES3_EELb0ELb1ELb0ELb0ELb0ELb0ELb1EEEvNS_16Flash_bwd_paramsE)
        /*0014*/ 	.short	0x0160
        /*0016*/ 	.short	0x0280


	//----- nvinfo : EIATTR_CBANK_PARAM_SIZE
	.align		4
.L_368:
        /*0018*/ 	.byte	0x03, 0x19
        /*001a*/ 	.short	0x0280


	//----- nvinfo : EIATTR_KPARAM_INFO
	.align		4
        /*001c*/ 	.byte	0x04, 0x17
        /*001e*/ 	.short	(.L_370 - .L_369)
.L_369:
        /*0020*/ 	.word	0x00000000
        /*0024*/ 	.short	0x0000
        /*0026*/ 	.short	0x0000
        /*0028*/ 	.byte	0x00, 0xf0, 0x01, 0x0a


	//----- nvinfo : EIATTR_MAXREG_COUNT
	.align		4
.L_370:
        /*002c*/ 	.byte	0x03, 0x1b
        /*002e*/ 	.short	0x00ff


	//----- nvinfo : EIATTR_NUM_BARRIERS
	.align		4
        /*0030*/ 	.byte	0x02, 0x4c
        /*0032*/ 	.byte	0x01
	.zero		1


	//----- nvinfo : EIATTR_ANNOTATIONS
	.align		4
        /*0034*/ 	.byte	0x04, 0x55
        /*0036*/ 	.short	(.L_372 - .L_371)


	//   ....[0]....
.L_371:
        /* <DEDUP_REMOVED lines=9> */


	//----- nvinfo : EIATTR_MERCURY_ISA_VERSION
	.align		4
.L_372:
        /*00b0*/ 	.byte	0x03, 0x5f
        /*00b2*/ 	.short	0x0000


	//----- nvinfo : EIATTR_EXIT_INSTR_OFFSETS
	.align		4
        /*00b4*/ 	.byte	0x04, 0x1c
        /*00b6*/ 	.short	(.L_374 - .L_373)


	//   ....[0]....
.L_373:
        /*00b8*/ 	.word	0x000000a0


	//   ....[1]....
        /*00bc*/ 	.word	0x00009780


	//----- nvinfo : EIATTR_CTAIDZ_USED
	.align		4
.L_374:
        /*00c0*/ 	.byte	0x01, 0x04
	.zero		2


	//----- nvinfo : EIATTR_CRS_STACK_SIZE
	.align		4
        /*00c4*/ 	.byte	0x04, 0x1e
        /*00c6*/ 	.short	(.L_376 - .L_375)
.L_375:
        /*00c8*/ 	.word	0x00000000
.L_376:


//--------------------- .nv.info._ZN5flash44flash_bwd_dq_dk_dv_loop_seqk_parallel_kernelI23Flash_bwd_kernel_traitsILi96ELi64ELi128ELi8ELi2ELi4ELi4ELb0ELb0EN7cutlass10bfloat16_tE19Flash_kernel_traitsILi96ELi64ELi128ELi8ES3_EELb1ELb1ELb0ELb0ELb1ELb1ELb0EEEvNS_16Flash_bwd_paramsE --------------------------
	.section	.nv.info._ZN5flash44flash_bwd_dq_dk_dv_loop_seqk_parallel_kernelI23Flash_bwd_kernel_traitsILi96ELi64ELi128ELi8ELi2ELi4ELi4ELb0ELb0EN7cutlass10bfloat16_tE19Flash_kernel_traitsILi96ELi64ELi128ELi8ES3_EELb1ELb1ELb0ELb0ELb1ELb1ELb0EEEvNS_16Flash_bwd_paramsE,"",@"SHT_CUDA_INFO"
	.sectionflags	@""
	.align	4


	//----- nvinfo : EIATTR_CUDA_API_VERSION
	.align		4
        /*0000*/ 	.byte	0x04, 0x37
        /*0002*/ 	.short	(.L_378 - .L_377)
.L_377:
        /*0004*/ 	.word	0x00000082


	//----- nvinfo : EIATTR_SW2861232_WAR
	.align		4
.L_378:
        /*0008*/ 	.byte	0x01, 0x35
	.zero		2


	//----- nvinfo : EIATTR_PARAM_CBANK
	.align		4
        /*000c*/ 	.byte	0x04, 0x0a
        /*000e*/ 	.short	(.L_380 - .L_379)
	.align		4
.L_379:
        /*0010*/ 	.word	index@(.nv.constant0._ZN5flash44flash_bwd_dq_dk_dv_loop_seqk_parallel_kernelI23Flash_bwd_kernel_traitsILi96ELi64ELi128ELi8ELi2ELi4ELi4ELb0ELb0EN7cutlass10bfloat16_tE19Flash_kernel_traitsILi96ELi64ELi128ELi8ES3_EELb1ELb1ELb0ELb0ELb1ELb1ELb0EEEvNS_16Flash_bwd_paramsE)
        /*0014*/ 	.short	0x0160
        /*0016*/ 	.short	0x0280


	//----- nvinfo : EIATTR_CBANK_PARAM_SIZE
	.align		4
.L_380:
        /*0018*/ 	.byte	0x03, 0x19
        /*001a*/ 	.short	0x0280


	//----- nvinfo : EIATTR_KPARAM_INFO
	.align		4
        /*001c*/ 	.byte	0x04, 0x17
        /*001e*/ 	.short	(.L_382 - .L_381)
.L_381:
        /*0020*/ 	.word	0x00000000
        /*0024*/ 	.short	0x0000
        /*0026*/ 	.short	0x0000
        /*0028*/ 	.byte	0x00, 0xf0, 0x01, 0x0a


	//----- nvinfo : EIATTR_MAXREG_COUNT
	.align		4
.L_382:
        /*002c*/ 	.byte	0x03, 0x1b
        /*002e*/ 	.short	0x00ff


	//----- nvinfo : EIATTR_NUM_BARRIERS
	.align		4
        /*0030*/ 	.byte	0x02, 0x4c
        /*0032*/ 	.byte	0x01
	.zero		1


	//----- nvinfo : EIATTR_ANNOTATIONS
	.align		4
        /*0034*/ 	.byte	0x04, 0x55
        /*0036*/ 	.short	(.L_384 - .L_383)


	//   ....[0]....
.L_383:
        /*0038*/ 	.word	0x00000001
        /*003c*/ 	.byte	0x10, 0x05, 0x00, 0x00, 0x01, 0x00, 0x00, 0x00, 0x40, 0x05, 0x00, 0x00, 0x01, 0x00, 0x00, 0x00
        /*004c*/ 	.byte	0x20, 0x11, 0x00, 0x00, 0x01, 0x00, 0x00, 0x00, 0x30, 0x22, 0x00, 0x00


	//----- nvinfo : EIATTR_MERCURY_ISA_VERSION
	.align		4
.L_384:
        /*0058*/ 	.byte	0x03, 0x5f
        /*005a*/ 	.short	0x0000


	//----- nvinfo : EIATTR_EXIT_INSTR_OFFSETS
	.align		4
        /*005c*/ 	.byte	0x04, 0x1c
        /*005e*/ 	.short	(.L_386 - .L_385)


	//   ....[0]....
.L_385:
        /*0060*/ 	.word	0x00000090


	//   ....[1]....
        /*0064*/ 	.word	0x00007480


	//----- nvinfo : EIATTR_CTAIDZ_USED
	.align		4
.L_386:
        /*0068*/ 	.byte	0x01, 0x04
	.zero		2


//--------------------- .nv.info._ZN5flash44flash_bwd_dq_dk_dv_loop_seqk_parallel_kernelI23Flash_bwd_kernel_traitsILi96ELi64ELi128ELi8ELi2ELi4ELi4ELb0ELb0EN7cutlass10bfloat16_tE19Flash_kernel_traitsILi96ELi64ELi128ELi8ES3_EELb0ELb1ELb0ELb0ELb1ELb1ELb1EEEvNS_16Flash_bwd_paramsE --------------------------
	.section	.nv.info._ZN5flash44flash_bwd_dq_dk_dv_loop_seqk_parallel_kernelI23Flash_bwd_kernel_traitsILi96ELi64ELi128ELi8ELi2ELi4ELi4ELb0ELb0EN7cutlass10bfloat16_tE19Flash_kernel_traitsILi96ELi64ELi128ELi8ES3_EELb0ELb1ELb0ELb0ELb1ELb1ELb1EEEvNS_16Flash_bwd_paramsE,"",@"SHT_CUDA_INFO"
	.sectionflags	@""
	.align	4


	//----- nvinfo : EIATTR_CUDA_API_VERSION
	.align		4
        /*0000*/ 	.byte	0x04, 0x37
        /*0002*/ 	.short	(.L_388 - .L_387)
.L_387:
        /*0004*/ 	.word	0x00000082


	//----- nvinfo : EIATTR_SW2861232_WAR
	.align		4
.L_388:
        /*0008*/ 	.byte	0x01, 0x35
	.zero		2


	//----- nvinfo : EIATTR_PARAM_CBANK
	.align		4
        /*000c*/ 	.byte	0x04, 0x0a
        /*000e*/ 	.short	(.L_390 - .L_389)
	.align		4
.L_389:
        /*0010*/ 	.word	index@(.nv.constant0._ZN5flash44flash_bwd_dq_dk_dv_loop_seqk_parallel_kernelI23Flash_bwd_kernel_traitsILi96ELi64ELi128ELi8ELi2ELi4ELi4ELb0ELb0EN7cutlass10bfloat16_tE19Flash_kernel_traitsILi96ELi64ELi128ELi8ES3_EELb0ELb1ELb0ELb0ELb1ELb1ELb1EEEvNS_16Flash_bwd_paramsE)
        /*0014*/ 	.short	0x0160
        /*0016*/ 	.short	0x0280


	//----- nvinfo : EIATTR_CBANK_PARAM_SIZE
	.align		4
.L_390:
        /*0018*/ 	.byte	0x03, 0x19
        /*001a*/ 	.short	0x0280


	//----- nvinfo : EIATTR_KPARAM_INFO
	.align		4
        /*001c*/ 	.byte	0x04, 0x17
        /*001e*/ 	.short	(.L_392 - .L_391)
.L_391:
        /*0020*/ 	.word	0x00000000
        /*0024*/ 	.short	0x0000
        /*0026*/ 	.short	0x0000
        /*0028*/ 	.byte	0x00, 0xf0, 0x01, 0x0a


	//----- nvinfo : EIATTR_MAXREG_COUNT
	.align		4
.L_392:
        /*002c*/ 	.byte	0x03, 0x1b
        /*002e*/ 	.short	0x00ff


	//----- nvinfo : EIATTR_NUM_BARRIERS
	.align		4
        /*0030*/ 	.byte	0x02, 0x4c
        /*0032*/ 	.byte	0x01
	.zero		1


	//----- nvinfo : EIATTR_ANNOTATIONS
	.align		4
        /*0034*/ 	.byte	0x04, 0x55
        /*0036*/ 	.short	(.L_394 - .L_393)


	//   ....[0]....
.L_393:
        /*0038*/ 	.word	0x00000001
        /*003c*/ 	.byte	0x60, 0x05, 0x00, 0x00, 0x01, 0x00, 0x00, 0x00, 0xf0, 0x08, 0x00, 0x00, 0x01, 0x00, 0x00, 0x00
        /*004c*/ 	.byte	0x30, 0x0c, 0x00, 0x00, 0x01, 0x00, 0x00, 0x00, 0xc0, 0x0c, 0x00, 0x00, 0x01, 0x00, 0x00, 0x00
        /*005c*/ 	.byte	0xe0, 0x0c, 0x00, 0x00, 0x01, 0x00, 0x00, 0x00, 0xc0, 0x13, 0x00, 0x00, 0x01, 0x00, 0x00, 0x00
        /*006c*/ 	.byte	0xd0, 0x13, 0x00, 0x00, 0x01, 0x00, 0x00, 0x00, 0x30, 0x16, 0x00, 0x00, 0x01, 0x00, 0x00, 0x00
        /*007c*/ 	.byte	0x50, 0x16, 0x00, 0x00, 0x01, 0x00, 0x00, 0x00, 0x70, 0x24, 0x00, 0x00, 0x01, 0x00, 0x00, 0x00
        /*008c*/ 	.byte	0x80, 0x24, 0x00, 0x00, 0x01, 0x00, 0x00, 0x00, 0xe0, 0x53, 0x00, 0x00, 0x01, 0x00, 0x00, 0x00
        /*009c*/ 	.byte	0xe0, 0x62, 0x00, 0x00


	//----- nvinfo : EIATTR_MERCURY_ISA_VERSION
	.align		4
.L_394:
        /*00a0*/ 	.byte	0x03, 0x5f
        /*00a2*/ 	.short	0x0000


	//----- nvinfo : EIATTR_EXIT_INSTR_OFFSETS
	.align		4
        /*00a4*/ 	.byte	0x04, 0x1c
        /*00a6*/ 	.short	(.L_396 - .L_395)


	//   ....[0]....
.L_395:
        /*00a8*/ 	.word	0x000000a0


	//   ....[1]....
        /*00ac*/ 	.word	0x00007200


	//----- nvinfo : EIATTR_CTAIDZ_USED
	.align		4
.L_396:
        /*00b0*/ 	.byte	0x01, 0x04
	.zero		2


//--------------------- .nv.info._ZN5flash44flash_bwd_dq_dk_dv_loop_seqk_parallel_kernelI23Flash_bwd_kernel_traitsILi96ELi64ELi128ELi8ELi2ELi4ELi4ELb0ELb0EN7cutlass10bfloat16_tE19Flash_kernel_traitsILi96ELi64ELi128ELi8ES3_EELb1ELb1ELb0ELb0ELb0ELb1ELb0EEEvNS_16Flash_bwd_paramsE --------------------------
	.section	.nv.info._ZN5flash44flash_bwd_dq_dk_dv_loop_seqk_parallel_kernelI23Flash_bwd_kernel_traitsILi96ELi64ELi128ELi8ELi2ELi4ELi4ELb0ELb0EN7cutlass10bfloat16_tE19Flash_kernel_traitsILi96ELi64ELi128ELi8ES3_EELb1ELb1ELb0ELb0ELb0ELb1ELb0EEEvNS_16Flash_bwd_paramsE,"",@"SHT_CUDA_INFO"
	.sectionflags	@""
	.align	4


	//----- nvinfo : EIATTR_CUDA_API_VERSION
	.align		4
        /*0000*/ 	.byte	0x04, 0x37
        /*0002*/ 	.short	(.L_398 - .L_397)
.L_397:
        /*0004*/ 	.word	0x00000082


	//----- nvinfo : EIATTR_SW2861232_WAR
	.align		4
.L_398:
        /*0008*/ 	.byte	0x01, 0x35
	.zero		2


	//----- nvinfo : EIATTR_PARAM_CBANK
	.align		4
        /*000c*/ 	.byte	0x04, 0x0a
        /*000e*/ 	.short	(.L_400 - .L_399)
	.align		4
.L_399:
        /*0010*/ 	.word	index@(.nv.constant0._ZN5flash44flash_bwd_dq_dk_dv_loop_seqk_parallel_kernelI23Flash_bwd_kernel_traitsILi96ELi64ELi128ELi8ELi2ELi4ELi4ELb0ELb0EN7cutlass10bfloat16_tE19Flash_kernel_traitsILi96ELi64ELi128ELi8ES3_EELb1ELb1ELb0ELb0ELb0ELb1ELb0EEEvNS_16Flash_bwd_paramsE)
        /*0014*/ 	.short	0x0160
        /*0016*/ 	.short	0x0280


	//----- nvinfo : EIATTR_CBANK_PARAM_SIZE
	.align		4
.L_400:
        /*0018*/ 	.byte	0x03, 0x19
        /*001a*/ 	.short	0x0280


	//----- nvinfo : EIATTR_KPARAM_INFO
	.align		4
        /*001c*/ 	.byte	0x04, 0x17
        /*001e*/ 	.short	(.L_402 - .L_401)
.L_401:
        /*0020*/ 	.word	0x00000000
        /*0024*/ 	.short	0x0000
        /*0026*/ 	.short	0x0000
        /*0028*/ 	.byte	0x00, 0xf0, 0x01, 0x0a


	//----- nvinfo : EIATTR_MAXREG_COUNT
	.align		4
.L_402:
        /*002c*/ 	.byte	0x03, 0x1b
        /*002e*/ 	.short	0x00ff


	//----- nvinfo : EIATTR_NUM_BARRIERS
	.align		4
        /*0030*/ 	.byte	0x02, 0x4c
        /*0032*/ 	.byte	0x01
	.zero		1


	//----- nvinfo : EIATTR_MERCURY_ISA_VERSION
	.align		4
        /*0034*/ 	.byte	0x03, 0x5f
        /*0036*/ 	.short	0x0000


	//----- nvinfo : EIATTR_EXIT_INSTR_OFFSETS
	.align		4
        /*0038*/ 	.byte	0x04, 0x1c
        /*003a*/ 	.short	(.L_404 - .L_403)


	//   ....[0]....
.L_403:
        /*003c*/ 	.word	0x00000080


	//   ....[1]....
        /*0040*/ 	.word	0x00008760


	//----- nvinfo : EIATTR_CTAIDZ_USED
	.align		4
.L_404:
        /*0044*/ 	.byte	0x01, 0x04
	.zero		2


	//----- nvinfo : EIATTR_CRS_STACK_SIZE
	.align		4
        /*0048*/ 	.byte	0x04, 0x1e
        /*004a*/ 	.short	(.L_406 - .L_405)
.L_405:
        /*004c*/ 	.word	0x00000000
.L_406:


//--------------------- .nv.info._ZN5flash44flash_bwd_dq_dk_dv_loop_seqk_parallel_kernelI23Flash_bwd_kernel_traitsILi96ELi64ELi128ELi8ELi2ELi4ELi4ELb0ELb0EN7cutlass10bfloat16_tE19Flash_kernel_traitsILi96ELi64ELi128ELi8ES3_EELb0ELb1ELb0ELb0ELb0ELb1ELb1EEEvNS_16Flash_bwd_paramsE --------------------------
	.section	.nv.info._ZN5flash44flash_bwd_dq_dk_dv_loop_seqk_parallel_kernelI23Flash_bwd_kernel_traitsILi96ELi64ELi128ELi8ELi2ELi4ELi4ELb0ELb0EN7cutlass10bfloat16_tE19Flash_kernel_traitsILi96ELi64ELi128ELi8ES3_EELb0ELb1ELb0ELb0ELb0ELb1ELb1EEEvNS_16Flash_bwd_paramsE,"",@"SHT_CUDA_INFO"
	.sectionflags	@""
	.align	4


	//----- nvinfo : EIATTR_CUDA_API_VERSION
	.align		4
        /*0000*/ 	.byte	0x04, 0x37
        /*0002*/ 	.short	(.L_408 - .L_407)
.L_407:
        /*0004*/ 	.word	0x00000082


	//----- nvinfo : EIATTR_SW2861232_WAR
	.align		4
.L_408:
        /*0008*/ 	.byte	0x01, 0x35
	.zero		2


	//----- nvinfo : EIATTR_PARAM_CBANK
	.align		4
        /*000c*/ 	.byte	0x04, 0x0a
        /*000e*/ 	.short	(.L_410 - .L_409)
	.align		4
.L_409:
        /*0010*/ 	.word	index@(.nv.constant0._ZN5flash44flash_bwd_dq_dk_dv_loop_seqk_parallel_kernelI23Flash_bwd_kernel_traitsILi96ELi64ELi128ELi8ELi2ELi4ELi4ELb0ELb0EN7cutlass10bfloat16_tE19Flash_kernel_traitsILi96ELi64ELi128ELi8ES3_EELb0ELb1ELb0ELb0ELb0ELb1ELb1EEEvNS_16Flash_bwd_paramsE)
        /*0014*/ 	.short	0x0160
        /*0016*/ 	.short	0x0280


	//----- nvinfo : EIATTR_CBANK_PARAM_SIZE
	.align		4
.L_410:
        /*0018*/ 	.byte	0x03, 0x19
        /*001a*/ 	.short	0x0280


	//----- nvinfo : EIATTR_KPARAM_INFO
	.align		4
        /*001c*/ 	.byte	0x04, 0x17
        /*001e*/ 	.short	(.L_412 - .L_411)
.L_411:
        /*0020*/ 	.word	0x00000000
        /*0024*/ 	.short	0x0000
        /*0026*/ 	.short	0x0000
        /*0028*/ 	.byte	0x00, 0xf0, 0x01, 0x0a


	//----- nvinfo : EIATTR_MAXREG_COUNT
	.align		4
.L_412:
        /*002c*/ 	.byte	0x03, 0x1b
        /*002e*/ 	.short	0x00ff


	//----- nvinfo : EIATTR_NUM_BARRIERS
	.align		4
        /*0030*/ 	.byte	0x02, 0x4c
        /*0032*/ 	.byte	0x01
	.zero		1


	//----- nvinfo : EIATTR_ANNOTATIONS
	.align		4
        /*0034*/ 	.byte	0x04, 0x55
        /*0036*/ 	.short	(.L_414 - .L_413)


	//   ....[0]....
.L_413:
        /* <DEDUP_REMOVED lines=8> */


	//----- nvinfo : EIATTR_MERCURY_ISA_VERSION
	.align		4
.L_414:
        /*00a0*/ 	.byte	0x03, 0x5f
        /*00a2*/ 	.short	0x0000


	//----- nvinfo : EIATTR_EXIT_INSTR_OFFSETS
	.align		4
        /*00a4*/ 	.byte	0x04, 0x1c
        /*00a6*/ 	.short	(.L_416 - .L_415)


	//   ....[0]....
.L_415:
        /*00a8*/ 	.word	0x000000a0


	//   ....[1]....
        /*00ac*/ 	.word	0x000088d0


	//----- nvinfo : EIATTR_CTAIDZ_USED
	.align		4
.L_416:
        /*00b0*/ 	.byte	0x01, 0x04
	.zero		2


	//----- nvinfo : EIATTR_CRS_STACK_SIZE
	.align		4
        /*00b4*/ 	.byte	0x04, 0x1e
        /*00b6*/ 	.short	(.L_418 - .L_417)
.L_417:
        /*00b8*/ 	.word	0x00000000
.L_418:


//--------------------- .nv.info._ZN5flash44flash_bwd_dq_dk_dv_loop_seqk_parallel_kernelI23Flash_bwd_kernel_traitsILi96ELi64ELi128ELi8ELi2ELi4ELi4ELb0ELb0EN7cutlass10bfloat16_tE19Flash_kernel_traitsILi96ELi64ELi128ELi8ES3_EELb1ELb1ELb0ELb1ELb0ELb0ELb0EEEvNS_16Flash_bwd_paramsE --------------------------
	.section	.nv.info._ZN5flash44flash_bwd_dq_dk_dv_loop_seqk_parallel_kernelI23Flash_bwd_kernel_traitsILi96ELi64ELi128ELi8ELi2ELi4ELi4ELb0ELb0EN7cutlass10bfloat16_tE19Flash_kernel_traitsILi96ELi64ELi128ELi8ES3_EELb1ELb1ELb0ELb1ELb0ELb0ELb0EEEvNS_16Flash_bwd_paramsE,"",@"SHT_CUDA_INFO"
	.sectionflags	@""
	.align	4


	//----- nvinfo : EIATTR_CUDA_API_VERSION
	.align		4
        /*0000*/ 	.byte	0x04, 0x37
        /*0002*/ 	.short	(.L_420 - .L_419)
.L_419:
        /*0004*/ 	.word	0x00000082


	//----- nvinfo : EIATTR_SW2861232_WAR
	.align		4
.L_420:
        /*0008*/ 	.byte	0x01, 0x35
	.zero		2


	//----- nvinfo : EIATTR_PARAM_CBANK
	.align		4
        /*000c*/ 	.byte	0x04, 0x0a
        /*000e*/ 	.short	(.L_422 - .L_421)
	.align		4
.L_421:
        /*0010*/ 	.word	index@(.nv.constant0._ZN5flash44flash_bwd_dq_dk_dv_loop_seqk_parallel_kernelI23Flash_bwd_kernel_traitsILi96ELi64ELi128ELi8ELi2ELi4ELi4ELb0ELb0EN7cutlass10bfloat16_tE19Flash_kernel_traitsILi96ELi64ELi128ELi8ES3_EELb1ELb1ELb0ELb1ELb0ELb0ELb0EEEvNS_16Flash_bwd_paramsE)
        /*0014*/ 	.short	0x0160
        /*0016*/ 	.short	0x0280


	//----- nvinfo : EIATTR_CBANK_PARAM_SIZE
	.align		4
.L_422:
        /*0018*/ 	.byte	0x03, 0x19
        /*001a*/ 	.short	0x0280


	//----- nvinfo : EIATTR_KPARAM_INFO
	.align		4
        /*001c*/ 	.byte	0x04, 0x17
        /*001e*/ 	.short	(.L_424 - .L_423)
.L_423:
        /*0020*/ 	.word	0x00000000
        /*0024*/ 	.short	0x0000
        /*0026*/ 	.short	0x0000
        /*0028*/ 	.byte	0x00, 0xf0, 0x01, 0x0a


	//----- nvinfo : EIATTR_MAXREG_COUNT
	.align		4
.L_424:
        /*002c*/ 	.byte	0x03, 0x1b
        /*002e*/ 	.short	0x00ff


	//----- nvinfo : EIATTR_NUM_BARRIERS
	.align		4
        /*0030*/ 	.byte	0x02, 0x4c
        /*0032*/ 	.byte	0x01
	.zero		1


	//----- nvinfo : EIATTR_MERCURY_ISA_VERSION
	.align		4
        /*0034*/ 	.byte	0x03, 0x5f
        /*0036*/ 	.short	0x0000


	//----- nvinfo : EIATTR_EXIT_INSTR_OFFSETS
	.align		4
        /*0038*/ 	.byte	0x04, 0x1c
        /*003a*/ 	.short	(.L_426 - .L_425)


	//   ....[0]....
.L_425:
        /*003c*/ 	.word	0x00000090


	//   ....[1]....
        /*0040*/ 	.word	0x0000a050


	//----- nvinfo : EIATTR_CTAIDZ_USED
	.align		4
.L_426:
        /*0044*/ 	.byte	0x01, 0x04
	.zero		2


	//----- nvinfo : EIATTR_CRS_STACK_SIZE
	.align		4
        /*0048*/ 	.byte	0x04, 0x1e
        /*004a*/ 	.short	(.L_428 - .L_427)
.L_427:
        /*004c*/ 	.word	0x00000000
.L_428:


//--------------------- .nv.info._ZN5flash44flash_bwd_dq_dk_dv_loop_seqk_parallel_kernelI23Flash_bwd_kernel_traitsILi96ELi64ELi128ELi8ELi2ELi4ELi4ELb0ELb0EN7cutlass10bfloat16_tE19Flash_kernel_traitsILi96ELi64ELi128ELi8ES3_EELb0ELb1ELb0ELb1ELb0ELb0ELb1EEEvNS_16Flash_bwd_paramsE --------------------------
	.section	.nv.info._ZN5flash44flash_bwd_dq_dk_dv_loop_seqk_parallel_kernelI23Flash_bwd_kernel_traitsILi96ELi64ELi128ELi8ELi2ELi4ELi4ELb0ELb0EN7cutlass10bfloat16_tE19Flash_kernel_traitsILi96ELi64ELi128ELi8ES3_EELb0ELb1ELb0ELb1ELb0ELb0ELb1EEEvNS_16Flash_bwd_paramsE,"",@"SHT_CUDA_INFO"
	.sectionflags	@""
	.align	4


	//----- nvinfo : EIATTR_CUDA_API_VERSION
	.align		4
        /*0000*/ 	.byte	0x04, 0x37
        /*0002*/ 	.short	(.L_430 - .L_429)
.L_429:
        /*0004*/ 	.word	0x00000082


	//----- nvinfo : EIATTR_SW2861232_WAR
	.align		4
.L_430:
        /*0008*/ 	.byte	0x01, 0x35
	.zero		2


	//----- nvinfo : EIATTR_PARAM_CBANK
	.align		4
        /*000c*/ 	.byte	0x04, 0x0a
        /*000e*/ 	.short	(.L_432 - .L_431)
	.align		4
.L_431:
        /*0010*/ 	.word	index@(.nv.constant0._ZN5flash44flash_bwd_dq_dk_dv_loop_seqk_parallel_kernelI23Flash_bwd_kernel_traitsILi96ELi64ELi128ELi8ELi2ELi4ELi4ELb0ELb0EN7cutlass10bfloat16_tE19Flash_kernel_traitsILi96ELi64ELi128ELi8ES3_EELb0ELb1ELb0ELb1ELb0ELb0ELb1EEEvNS_16Flash_bwd_paramsE)
        /*0014*/ 	.short	0x0160
        /*0016*/ 	.short	0x0280


	//----- nvinfo : EIATTR_CBANK_PARAM_SIZE
	.align		4
.L_432:
        /*0018*/ 	.byte	0x03, 0x19
        /*001a*/ 	.short	0x0280


	//----- nvinfo : EIATTR_KPARAM_INFO
	.align		4
        /*001c*/ 	.byte	0x04, 0x17
        /*001e*/ 	.short	(.L_434 - .L_433)
.L_433:
        /*0020*/ 	.word	0x00000000
        /*0024*/ 	.short	0x0000
        /*0026*/ 	.short	0x0000
        /*0028*/ 	.byte	0x00, 0xf0, 0x01, 0x0a


	//----- nvinfo : EIATTR_MAXREG_COUNT
	.align		4
.L_434:
        /*002c*/ 	.byte	0x03, 0x1b
        /*002e*/ 	.short	0x00ff


	//----- nvinfo : EIATTR_NUM_BARRIERS
	.align		4
        /*0030*/ 	.byte	0x02, 0x4c
        /*0032*/ 	.byte	0x01
	.zero		1


	//----- nvinfo : EIATTR_ANNOTATIONS
	.align		4
        /*0034*/ 	.byte	0x04, 0x55
        /*0036*/ 	.short	(.L_436 - .L_435)


	//   ....[0]....
.L_435:
        /* <DEDUP_REMOVED lines=25> */


	//----- nvinfo : EIATTR_MERCURY_ISA_VERSION
	.align		4
.L_436:
        /*01b0*/ 	.byte	0x03, 0x5f
        /*01b2*/ 	.short	0x0000


	//----- nvinfo : EIATTR_EXIT_INSTR_OFFSETS
	.align		4
        /*01b4*/ 	.byte	0x04, 0x1c
        /*01b6*/ 	.short	(.L_438 - .L_437)


	//   ....[0]....
.L_437:
        /*01b8*/ 	.word	0x000000a0


	//   ....[1]....
        /*01bc*/ 	.word	0x00009c80


	//----- nvinfo : EIATTR_CTAIDZ_USED
	.align		4
.L_438:
        /*01c0*/ 	.byte	0x01, 0x04
	.zero		2


	//----- nvinfo : EIATTR_CRS_STACK_SIZE
	.align		4
        /*01c4*/ 	.byte	0x04, 0x1e
        /*01c6*/ 	.short	(.L_440 - .L_439)
.L_439:
        /*01c8*/ 	.word	0x00000000
.L_440:


//--------------------- .nv.info._ZN5flash25flash_bwd_dot_do_o_kernelILb0E23Flash_bwd_kernel_traitsILi96ELi64ELi128ELi8ELi2ELi4ELi4ELb0ELb0EN7cutlass10bfloat16_tE19Flash_kernel_traitsILi96ELi64ELi128ELi8ES3_EEEEvNS_16Flash_bwd_paramsE --------------------------
	.section	.nv.info._ZN5flash25flash_bwd_dot_do_o_kernelILb0E23Flash_bwd_kernel_traitsILi96ELi64ELi128ELi8ELi2ELi4ELi4ELb0ELb0EN7cutlass10bfloat16_tE19Flash_kernel_traitsILi96ELi64ELi128ELi8ES3_EEEEvNS_16Flash_bwd_paramsE,"",@"SHT_CUDA_INFO"
	.sectionflags	@""
	.align	4


	//----- nvinfo : EIATTR_CUDA_API_VERSION
	.align		4
        /*0000*/ 	.byte	0x04, 0x37
        /*0002*/ 	.short	(.L_442 - .L_441)
.L_441:
        /*0004*/ 	.word	0x00000082


	//----- nvinfo : EIATTR_SW2861232_WAR
	.align		4
.L_442:
        /*0008*/ 	.byte	0x01, 0x35
	.zero		2


	//----- nvinfo : EIATTR_PARAM_CBANK
	.align		4
        /*000c*/ 	.byte	0x04, 0x0a
        /*000e*/ 	.short	(.L_444 - .L_443)
	.align		4
.L_443:
        /*0010*/ 	.word	index@(.nv.constant0._ZN5flash25flash_bwd_dot_do_o_kernelILb0E23Flash_bwd_kernel_traitsILi96ELi64ELi128ELi8ELi2ELi4ELi4ELb0ELb0EN7cutlass10bfloat16_tE19Flash_kernel_traitsILi96ELi64ELi128ELi8ES3_EEEEvNS_16Flash_bwd_paramsE)
        /*0014*/ 	.short	0x0160
        /*0016*/ 	.short	0x0280


	//----- nvinfo : EIATTR_CBANK_PARAM_SIZE
	.align		4
.L_444:
        /*0018*/ 	.byte	0x03, 0x19
        /*001a*/ 	.short	0x0280


	//----- nvinfo : EIATTR_KPARAM_INFO
	.align		4
        /*001c*/ 	.byte	0x04, 0x17
        /*001e*/ 	.short	(.L_446 - .L_445)
.L_445:
        /*0020*/ 	.word	0x00000000
        /*0024*/ 	.short	0x0000
        /*0026*/ 	.short	0x0000
        /*0028*/ 	.byte	0x00, 0xf0, 0x01, 0x0a


	//----- nvinfo : EIATTR_MAXREG_COUNT
	.align		4
.L_446:
        /*002c*/ 	.byte	0x03, 0x1b
        /*002e*/ 	.short	0x00ff


	//----- nvinfo : EIATTR_MERCURY_ISA_VERSION
	.align		4
        /*0030*/ 	.byte	0x03, 0x5f
        /*0032*/ 	.short	0x0000


	//----- nvinfo : EIATTR_COOP_GROUP_MASK_REGIDS
	.align		4
        /*0034*/ 	.byte	0x04, 0x29
        /*0036*/ 	.short	(.L_448 - .L_447)


	//   ....[0]....
.L_447:
        /*0038*/ 	.word	0xffffffff


	//   ....[1]....
        /*003c*/ 	.word	0xffffffff


	//----- nvinfo : EIATTR_COOP_GROUP_INSTR_OFFSETS
	.align		4
.L_448:
        /*0040*/ 	.byte	0x04, 0x28
        /*0042*/ 	.short	(.L_450 - .L_449)


	//   ....[0]....
.L_449:
        /*0044*/ 	.word	0x00000cb0


	//   ....[1]....
        /*0048*/ 	.word	0x00000cd0


	//----- nvinfo : EIATTR_EXIT_INSTR_OFFSETS
	.align		4
.L_450:
        /*004c*/ 	.byte	0x04, 0x1c
        /*004e*/ 	.short	(.L_452 - .L_451)


	//   ....[0]....
.L_451:
        /*0050*/ 	.word	0x00000120


	//   ....[1]....
        /*0054*/ 	.word	0x00000ce0


	//   ....[2]....
        /*0058*/ 	.word	0x00000d60


	//----- nvinfo : EIATTR_CTAIDZ_USED
	.align		4
.L_452:
        /*005c*/ 	.byte	0x01, 0x04
	.zero		2


	//----- nvinfo : EIATTR_CRS_STACK_SIZE
	.align		4
        /*0060*/ 	.byte	0x04, 0x1e
        /*0062*/ 	.short	(.L_454 - .L_453)
.L_453:
        /*0064*/ 	.word	0x00000000
.L_454:


//--------------------- .nv.info._ZN5flash25flash_bwd_dot_do_o_kernelILb1E23Flash_bwd_kernel_traitsILi96ELi64ELi128ELi8ELi2ELi4ELi4ELb0ELb0EN7cutlass10bfloat16_tE19Flash_kernel_traitsILi96ELi64ELi128ELi8ES3_EEEEvNS_16Flash_bwd_paramsE --------------------------
	.section	.nv.info._ZN5flash25flash_bwd_dot_do_o_kernelILb1E23Flash_bwd_kernel_traitsILi96ELi64ELi128ELi8ELi2ELi4ELi4ELb0ELb0EN7cutlass10bfloat16_tE19Flash_kernel_traitsILi96ELi64ELi128ELi8ES3_EEEEvNS_16Flash_bwd_paramsE,"",@"SHT_CUDA_INFO"
	.sectionflags	@""
	.align	4


	//----- nvinfo : EIATTR_CUDA_API_VERSION
	.align		4
        /*0000*/ 	.byte	0x04, 0x37
        /*0002*/ 	.short	(.L_456 - .L_455)
.L_455:
        /*0004*/ 	.word	0x00000082


	//----- nvinfo : EIATTR_SW2861232_WAR
	.align		4
.L_456:
        /*0008*/ 	.byte	0x01, 0x35
	.zero		2


	//----- nvinfo : EIATTR_PARAM_CBANK
	.align		4
        /*000c*/ 	.byte	0x04, 0x0a
        /*000e*/ 	.short	(.L_458 - .L_457)
	.align		4
.L_457:
        /*0010*/ 	.word	index@(.nv.constant0._ZN5flash25flash_bwd_dot_do_o_kernelILb1E23Flash_bwd_kernel_traitsILi96ELi64ELi128ELi8ELi2ELi4ELi4ELb0ELb0EN7cutlass10bfloat16_tE19Flash_kernel_traitsILi96ELi64ELi128ELi8ES3_EEEEvNS_16Flash_bwd_paramsE)
        /*0014*/ 	.short	0x0160
        /*0016*/ 	.short	0x0280


	//----- nvinfo : EIATTR_CBANK_PARAM_SIZE
	.align		4
.L_458:
        /*0018*/ 	.byte	0x03, 0x19
        /*001a*/ 	.short	0x0280


	//----- nvinfo : EIATTR_KPARAM_INFO
	.align		4
        /*001c*/ 	.byte	0x04, 0x17
        /*001e*/ 	.short	(.L_460 - .L_459)
.L_459:
        /*0020*/ 	.word	0x00000000
        /*0024*/ 	.short	0x0000
        /*0026*/ 	.short	0x0000
        /*0028*/ 	.byte	0x00, 0xf0, 0x01, 0x0a


	//----- nvinfo : EIATTR_MAXREG_COUNT
	.align		4
.L_460:
        /*002c*/ 	.byte	0x03, 0x1b
        /*002e*/ 	.short	0x00ff


	//----- nvinfo : EIATTR_MERCURY_ISA_VERSION
	.align		4
        /*0030*/ 	.byte	0x03, 0x5f
        /*0032*/ 	.short	0x0000


	//----- nvinfo : EIATTR_COOP_GROUP_MASK_REGIDS
	.align		4
        /*0034*/ 	.byte	0x04, 0x29
        /*0036*/ 	.short	(.L_462 - .L_461)


	//   ....[0]....
.L_461:
        /*0038*/ 	.word	0xffffffff


	//   ....[1]....
        /*003c*/ 	.word	0xffffffff


	//----- nvinfo : EIATTR_COOP_GROUP_INSTR_OFFSETS
	.align		4
.L_462:
        /*0040*/ 	.byte	0x04, 0x28
        /*0042*/ 	.short	(.L_464 - .L_463)


	//   ....[0]....
.L_463:
        /*0044*/ 	.word	0x00000fe0


	//   ....[1]....
        /*0048*/ 	.word	0x00001000


	//----- nvinfo : EIATTR_EXIT_INSTR_OFFSETS
	.align		4
.L_464:
        /*004c*/ 	.byte	0x04, 0x1c
        /*004e*/ 	.short	(.L_466 - .L_465)


	//   ....[0]....
.L_465:
        /*0050*/ 	.word	0x00000120


	//   ....[1]....
        /*0054*/ 	.word	0x000010b0


	//----- nvinfo : EIATTR_CTAIDZ_USED
	.align		4
.L_466:
        /*0058*/ 	.byte	0x01, 0x04
	.zero		2


	//----- nvinfo : EIATTR_CRS_STACK_SIZE
	.align		4
        /*005c*/ 	.byte	0x04, 0x1e
        /*005e*/ 	.short	(.L_468 - .L_467)
.L_467:
        /*0060*/ 	.word	0x00000000
.L_468:


//--------------------- .nv.callgraph             --------------------------
	.section	.nv.callgraph,"",@"SHT_CUDA_CALLGRAPH"
	.align	4
	.sectionentsize	8
	.align		4
        /*0000*/ 	.word	0x00000000
	.align		4
        /*0004*/ 	.word	0xffffffff
	.align		4
        /*0008*/ 	.word	0x00000000
	.align		4
        /*000c*/ 	.word	0xfffffffe
	.align		4
        /*0010*/ 	.word	0x00000000
	.align		4
        /*0014*/ 	.word	0xfffffffd
	.align		4
        /*0018*/ 	.word	0x00000000
	.align		4
        /*001c*/ 	.word	0xfffffffc


//--------------------- .nv.rel.action            --------------------------
	.section	.nv.rel.action,"",@"SHT_CUDA_RELOCINFO"
	.align	8
	.sectionentsize	8
        /*0000*/ 	.byte	0x73, 0x00, 0x00, 0x00, 0x00, 0x00, 0x00, 0x00, 0x00, 0x00, 0x00, 0x11, 0x25, 0x00, 0x05, 0x36


//--------------------- .nv.constant4             --------------------------
	.section	.nv.constant4,"a",@progbits
	.align	8
	.align		8
.nv.constant4:
        /*0000*/ 	.dword	_ZN72_INTERNAL_aa30c436_36_flash_bwd_hdim96_bf16_causal_sm80_cu_4022bc09_30154cuda3std3__45__cpo5beginE
	.align		8
        /*0008*/ 	.dword	_ZN72_INTERNAL_aa30c436_36_flash_bwd_hdim96_bf16_causal_sm80_cu_4022bc09_30154cuda3std3__45__cpo3endE
	.align		8
        /*0010*/ 	.dword	_ZN72_INTERNAL_aa30c436_36_flash_bwd_hdim96_bf16_causal_sm80_cu_4022bc09_30154cuda3std3__45__cpo6cbeginE
	.align		8
        /*0018*/ 	.dword	_ZN72_INTERNAL_aa30c436_36_flash_bwd_hdim96_bf16_causal_sm80_cu_4022bc09_30154cuda3std3__45__cpo4cendE
	.align		8
        /*0020*/ 	.dword	_ZN72_INTERNAL_aa30c436_36_flash_bwd_hdim96_bf16_causal_sm80_cu_4022bc09_30154cuda3std3__474_GLOBAL__N__aa30c436_36_flash_bwd_hdim96_bf16_causal_sm80_cu_4022bc09_30156ignoreE
	.align		8
        /*0028*/ 	.dword	_ZN72_INTERNAL_aa30c436_36_flash_bwd_hdim96_bf16_causal_sm80_cu_4022bc09_30154cuda3std3__419piecewise_constructE
	.align		8
        /*0030*/ 	.dword	_ZN72_INTERNAL_aa30c436_36_flash_bwd_hdim96_bf16_causal_sm80_cu_4022bc09_30154cuda3std3__48in_placeE
	.align		8
        /*0038*/ 	.dword	_ZN72_INTERNAL_aa30c436_36_flash_bwd_hdim96_bf16_causal_sm80_cu_4022bc09_30154cuda3std6ranges3__45__cpo4swapE
	.align		8
        /*0040*/ 	.dword	_ZN72_INTERNAL_aa30c436_36_flash_bwd_hdim96_bf16_causal_sm80_cu_4022bc09_30154cuda3std6ranges3__45__cpo9iter_moveE
	.align		8
        /*0048*/ 	.dword	_ZN72_INTERNAL_aa30c436_36_flash_bwd_hdim96_bf16_causal_sm80_cu_4022bc09_30154cute7productE
	.align		8
        /*0050*/ 	.dword	_ZN72_INTERNAL_aa30c436_36_flash_bwd_hdim96_bf16_causal_sm80_cu_4022bc09_30154cute1_E


//--------------------- .nv.constant0._ZN5flash44flash_bwd_dq_dk_dv_loop_seqk_parallel_kernelI23Flash_bwd_kernel_traitsILi96ELi64ELi128ELi8ELi2ELi4ELi4ELb1ELb0EN7cutlass10bfloat16_tE19Flash_kernel_traitsILi96ELi64ELi128ELi8ES3_EELb0ELb1ELb0ELb0ELb0ELb0ELb0EEEvNS_16Flash_bwd_paramsE --------------------------
	.section	.nv.constant0._ZN5flash44flash_bwd_dq_dk_dv_loop_seqk_parallel_kernelI23Flash_bwd_kernel_traitsILi96ELi64ELi128ELi8ELi2ELi4ELi4ELb1ELb0EN7cutlass10bfloat16_tE19Flash_kernel_traitsILi96ELi64ELi128ELi8ES3_EELb0ELb1ELb0ELb0ELb0ELb0ELb0EEEvNS_16Flash_bwd_paramsE,"a",@progbits
	.sectionflags	@""
	.align	4
.nv.constant0._ZN5flash44flash_bwd_dq_dk_dv_loop_seqk_parallel_kernelI23Flash_bwd_kernel_traitsILi96ELi64ELi128ELi8ELi2ELi4ELi4ELb1ELb0EN7cutlass10bfloat16_tE19Flash_kernel_traitsILi96ELi64ELi128ELi8ES3_EELb0ELb1ELb0ELb0ELb0ELb0ELb0EEEvNS_16Flash_bwd_paramsE:
	.zero		992


//--------------------- .nv.constant0._ZN5flash44flash_bwd_dq_dk_dv_loop_seqk_parallel_kernelI23Flash_bwd_kernel_traitsILi96ELi64ELi128ELi8ELi2ELi4ELi4ELb1ELb0EN7cutlass10bfloat16_tE19Flash_kernel_traitsILi96ELi64ELi128ELi8ES3_EELb0ELb1ELb0ELb0ELb1ELb1ELb0EEEvNS_16Flash_bwd_paramsE --------------------------
	.section	.nv.constant0._ZN5flash44flash_bwd_dq_dk_dv_loop_seqk_parallel_kernelI23Flash_bwd_kernel_traitsILi96ELi64ELi128ELi8ELi2ELi4ELi4ELb1ELb0EN7cutlass10bfloat16_tE19Flash_kernel_traitsILi96ELi64ELi128ELi8ES3_EELb0ELb1ELb0ELb0ELb1ELb1ELb0EEEvNS_16Flash_bwd_paramsE,"a",@progbits
	.sectionflags	@""
	.align	4
.nv.constant0._ZN5flash44flash_bwd_dq_dk_dv_loop_seqk_parallel_kernelI23Flash_bwd_kernel_traitsILi96ELi64ELi128ELi8ELi2ELi4ELi4ELb1ELb0EN7cutlass10bfloat16_tE19Flash_kernel_traitsILi96ELi64ELi128ELi8ES3_EELb0ELb1ELb0ELb0ELb1ELb1ELb0EEEvNS_16Flash_bwd_paramsE:
	.zero		992


//--------------------- .nv.constant0._ZN5flash44flash_bwd_dq_dk_dv_loop_seqk_parallel_kernelI23Flash_bwd_kernel_traitsILi96ELi64ELi128ELi8ELi2ELi4ELi4ELb1ELb0EN7cutlass10bfloat16_tE19Flash_kernel_traitsILi96ELi64ELi128ELi8ES3_EELb0ELb1ELb0ELb0ELb0ELb1ELb0EEEvNS_16Flash_bwd_paramsE --------------------------
	.section	.nv.constant0._ZN5flash44flash_bwd_dq_dk_dv_loop_seqk_parallel_kernelI23Flash_bwd_kernel_traitsILi96ELi64ELi128ELi8ELi2ELi4ELi4ELb1ELb0EN7cutlass10bfloat16_tE19Flash_kernel_traitsILi96ELi64ELi128ELi8ES3_EELb0ELb1ELb0ELb0ELb0ELb1ELb0EEEvNS_16Flash_bwd_paramsE,"a",@progbits
	.sectionflags	@""
	.align	4
.nv.constant0._ZN5flash44flash_bwd_dq_dk_dv_loop_seqk_parallel_kernelI23Flash_bwd_kernel_traitsILi96ELi64ELi128ELi8ELi2ELi4ELi4ELb1ELb0EN7cutlass10bfloat16_tE19Flash_kernel_traitsILi96ELi64ELi128ELi8ES3_EELb0ELb1ELb0ELb0ELb0ELb1ELb0EEEvNS_16Flash_bwd_paramsE:
	.zero		992


//--------------------- .nv.constant0._ZN5flash44flash_bwd_dq_dk_dv_loop_seqk_parallel_kernelI23Flash_bwd_kernel_traitsILi96ELi64ELi128ELi8ELi2ELi4ELi4ELb1ELb0EN7cutlass10bfloat16_tE19Flash_kernel_traitsILi96ELi64ELi128ELi8ES3_EELb0ELb1ELb0ELb1ELb0ELb0ELb0EEEvNS_16Flash_bwd_paramsE --------------------------
	.section	.nv.constant0._ZN5flash44flash_bwd_dq_dk_dv_loop_seqk_parallel_kernelI23Flash_bwd_kernel_traitsILi96ELi64ELi128ELi8ELi2ELi4ELi4ELb1ELb0EN7cutlass10bfloat16_tE19Flash_kernel_traitsILi96ELi64ELi128ELi8ES3_EELb0ELb1ELb0ELb1ELb0ELb0ELb0EEEvNS_16Flash_bwd_paramsE,"a",@progbits
	.sectionflags	@""
	.align	4
.nv.constant0._ZN5flash44flash_bwd_dq_dk_dv_loop_seqk_parallel_kernelI23Flash_bwd_kernel_traitsILi96ELi64ELi128ELi8ELi2ELi4ELi4ELb1ELb0EN7cutlass10bfloat16_tE19Flash_kernel_traitsILi96ELi64ELi128ELi8ES3_EELb0ELb1ELb0ELb1ELb0ELb0ELb0EEEvNS_16Flash_bwd_paramsE:
	.zero		992


//--------------------- .nv.constant0._ZN5flash27flash_bwd_convert_dq_kernelI23Flash_bwd_kernel_traitsILi96ELi64ELi128ELi8ELi2ELi4ELi4ELb1ELb0EN7cutlass10bfloat16_tE19Flash_kernel_traitsILi96ELi64ELi128ELi8ES3_EEEEvNS_16Flash_bwd_paramsEi --------------------------
	.section	.nv.constant0._ZN5flash27flash_bwd_convert_dq_kernelI23Flash_bwd_kernel_traitsILi96ELi64ELi128ELi8ELi2ELi4ELi4ELb1ELb0EN7cutlass10bfloat16_tE19Flash_kernel_traitsILi96ELi64ELi128ELi8ES3_EEEEvNS_16Flash_bwd_paramsEi,"a",@progbits
	.sectionflags	@""
	.align	4
.nv.constant0._ZN5flash27flash_bwd_convert_dq_kernelI23Flash_bwd_kernel_traitsILi96ELi64ELi128ELi8ELi2ELi4ELi4ELb1ELb0EN7cutlass10bfloat16_tE19Flash_kernel_traitsILi96ELi64ELi128ELi8ES3_EEEEvNS_16Flash_bwd_paramsEi:
	.zero		996


//--------------------- .nv.constant0._ZN5flash44flash_bwd_dq_dk_dv_loop_seqk_parallel_kernelI23Flash_bwd_kernel_traitsILi96ELi64ELi128ELi8ELi2ELi4ELi4ELb1ELb0EN7cutlass10bfloat16_tE19Flash_kernel_traitsILi96ELi64ELi128ELi8ES3_EELb1ELb1ELb0ELb0ELb0ELb0ELb0EEEvNS_16Flash_bwd_paramsE --------------------------
	.section	.nv.constant0._ZN5flash44flash_bwd_dq_dk_dv_loop_seqk_parallel_kernelI23Flash_bwd_kernel_traitsILi96ELi64ELi128ELi8ELi2ELi4ELi4ELb1ELb0EN7cutlass10bfloat16_tE19Flash_kernel_traitsILi96ELi64ELi128ELi8ES3_EELb1ELb1ELb0ELb0ELb0ELb0ELb0EEEvNS_16Flash_bwd_paramsE,"a",@progbits
	.sectionflags	@""
	.align	4
.nv.constant0._ZN5flash44flash_bwd_dq_dk_dv_loop_seqk_parallel_kernelI23Flash_bwd_kernel_traitsILi96ELi64ELi128ELi8ELi2ELi4ELi4ELb1ELb0EN7cutlass10bfloat16_tE19Flash_kernel_traitsILi96ELi64ELi128ELi8ES3_EELb1ELb1ELb0ELb0ELb0ELb0ELb0EEEvNS_16Flash_bwd_paramsE:
	.zero		992


//--------------------- .nv.constant0._ZN5flash44flash_bwd_dq_dk_dv_loop_seqk_parallel_kernelI23Flash_bwd_kernel_traitsILi96ELi64ELi128ELi8ELi2ELi4ELi4ELb1ELb0EN7cutlass10bfloat16_tE19Flash_kernel_traitsILi96ELi64ELi128ELi8ES3_EELb0ELb1ELb0ELb0ELb0ELb0ELb1EEEvNS_16Flash_bwd_paramsE --------------------------
	.section	.nv.constant0._ZN5flash44flash_bwd_dq_dk_dv_loop_seqk_parallel_kernelI23Flash_bwd_kernel_traitsILi96ELi64ELi128ELi8ELi2ELi4ELi4ELb1ELb0EN7cutlass10bfloat16_tE19Flash_kernel_traitsILi96ELi64ELi128ELi8ES3_EELb0ELb1ELb0ELb0ELb0ELb0ELb1EEEvNS_16Flash_bwd_paramsE,"a",@progbits
	.sectionflags	@""
	.align	4
.nv.constant0._ZN5flash44flash_bwd_dq_dk_dv_loop_seqk_parallel_kernelI23Flash_bwd_kernel_traitsILi96ELi64ELi128ELi8ELi2ELi4ELi4ELb1ELb0EN7cutlass10bfloat16_tE19Flash_kernel_traitsILi96ELi64ELi128ELi8ES3_EELb0ELb1ELb0ELb0ELb0ELb0ELb1EEEvNS_16Flash_bwd_paramsE:
	.zero		992


//--------------------- .nv.constant0._ZN5flash44flash_bwd_dq_dk_dv_loop_seqk_parallel_kernelI23Flash_bwd_kernel_traitsILi96ELi64ELi128ELi8ELi2ELi4ELi4ELb1ELb0EN7cutlass10bfloat16_tE19Flash_kernel_traitsILi96ELi64ELi128ELi8ES3_EELb1ELb1ELb0ELb0ELb1ELb1ELb0EEEvNS_16Flash_bwd_paramsE --------------------------
	.section	.nv.constant0._ZN5flash44flash_bwd_dq_dk_dv_loop_seqk_parallel_kernelI23Flash_bwd_kernel_traitsILi96ELi64ELi128ELi8ELi2ELi4ELi4ELb1ELb0EN7cutlass10bfloat16_tE19Flash_kernel_traitsILi96ELi64ELi128ELi8ES3_EELb1ELb1ELb0ELb0ELb1ELb1ELb0EEEvNS_16Flash_bwd_paramsE,"a",@progbits
	.sectionflags	@""
	.align	4
.nv.constant0._ZN5flash44flash_bwd_dq_dk_dv_loop_seqk_parallel_kernelI23Flash_bwd_kernel_traitsILi96ELi64ELi128ELi8ELi2ELi4ELi4ELb1ELb0EN7cutlass10bfloat16_tE19Flash_kernel_traitsILi96ELi64ELi128ELi8ES3_EELb1ELb1ELb0ELb0ELb1ELb1ELb0EEEvNS_16Flash_bwd_paramsE:
	.zero		992


//--------------------- .nv.constant0._ZN5flash44flash_bwd_dq_dk_dv_loop_seqk_parallel_kernelI23Flash_bwd_kernel_traitsILi96ELi64ELi128ELi8ELi2ELi4ELi4ELb1ELb0EN7cutlass10bfloat16_tE19Flash_kernel_traitsILi96ELi64ELi128ELi8ES3_EELb0ELb1ELb0ELb0ELb1ELb1ELb1EEEvNS_16Flash_bwd_paramsE --------------------------
	.section	.nv.constant0._ZN5flash44flash_bwd_dq_dk_dv_loop_seqk_parallel_kernelI23Flash_bwd_kernel_traitsILi96ELi64ELi128ELi8ELi2ELi4ELi4ELb1ELb0EN7cutlass10bfloat16_tE19Flash_kernel_traitsILi96ELi64ELi128ELi8ES3_EELb0ELb1ELb0ELb0ELb1ELb1ELb1EEEvNS_16Flash_bwd_paramsE,"a",@progbits
	.sectionflags	@""
	.align	4
.nv.constant0._ZN5flash44flash_bwd_dq_dk_dv_loop_seqk_parallel_kernelI23Flash_bwd_kernel_traitsILi96ELi64ELi128ELi8ELi2ELi4ELi4ELb1ELb0EN7cutlass10bfloat16_tE19Flash_kernel_traitsILi96ELi64ELi128ELi8ES3_EELb0ELb1ELb0ELb0ELb1ELb1ELb1EEEvNS_16Flash_bwd_paramsE:
	.zero		992


//--------------------- .nv.constant0._ZN5flash44flash_bwd_dq_dk_dv_loop_seqk_parallel_kernelI23Flash_bwd_kernel_traitsILi96ELi64ELi128ELi8ELi2ELi4ELi4ELb1ELb0EN7cutlass10bfloat16_tE19Flash_kernel_traitsILi96ELi64ELi128ELi8ES3_EELb1ELb1ELb0ELb0ELb0ELb1ELb0EEEvNS_16Flash_bwd_paramsE --------------------------
	.section	.nv.constant0._ZN5flash44flash_bwd_dq_dk_dv_loop_seqk_parallel_kernelI23Flash_bwd_kernel_traitsILi96ELi64ELi128ELi8ELi2ELi4ELi4ELb1ELb0EN7cutlass10bfloat16_tE19Flash_kernel_traitsILi96ELi64ELi128ELi8ES3_EELb1ELb1ELb0ELb0ELb0ELb1ELb0EEEvNS_16Flash_bwd_paramsE,"a",@progbits
	.sectionflags	@""
	.align	4
.nv.constant0._ZN5flash44flash_bwd_dq_dk_dv_loop_seqk_parallel_kernelI23Flash_bwd_kernel_traitsILi96ELi64ELi128ELi8ELi2ELi4ELi4ELb1ELb0EN7cutlass10bfloat16_tE19Flash_kernel_traitsILi96ELi64ELi128ELi8ES3_EELb1ELb1ELb0ELb0ELb0ELb1ELb0EEEvNS_16Flash_bwd_paramsE:
	.zero		992


//--------------------- .nv.constant0._ZN5flash44flash_bwd_dq_dk_dv_loop_seqk_parallel_kernelI23Flash_bwd_kernel_traitsILi96ELi64ELi128ELi8ELi2ELi4ELi4ELb1ELb0EN7cutlass10bfloat16_tE19Flash_kernel_traitsILi96ELi64ELi128ELi8ES3_EELb0ELb1ELb0ELb0ELb0ELb1ELb1EEEvNS_16Flash_bwd_paramsE --------------------------
	.section	.nv.constant0._ZN5flash44flash_bwd_dq_dk_dv_loop_seqk_parallel_kernelI23Flash_bwd_kernel_traitsILi96ELi64ELi128ELi8ELi2ELi4ELi4ELb1ELb0EN7cutlass10bfloat16_tE19Flash_kernel_traitsILi96ELi64ELi128ELi8ES3_EELb0ELb1ELb0ELb0ELb0ELb1ELb1EEEvNS_16Flash_bwd_paramsE,"a",@progbits
	.sectionflags	@""
	.align	4
.nv.constant0._ZN5flash44flash_bwd_dq_dk_dv_loop_seqk_parallel_kernelI23Flash_bwd_kernel_traitsILi96ELi64ELi128ELi8ELi2ELi4ELi4ELb1ELb0EN7cutlass10bfloat16_tE19Flash_kernel_traitsILi96ELi64ELi128ELi8ES3_EELb0ELb1ELb0ELb0ELb0ELb1ELb1EEEvNS_16Flash_bwd_paramsE:
	.zero		992


//--------------------- .nv.constant0._ZN5flash44flash_bwd_dq_dk_dv_loop_seqk_parallel_kernelI23Flash_bwd_kernel_traitsILi96ELi64ELi128ELi8ELi2ELi4ELi4ELb1ELb0EN7cutlass10bfloat16_tE19Flash_kernel_traitsILi96ELi64ELi128ELi8ES3_EELb1ELb1ELb0ELb1ELb0ELb0ELb0EEEvNS_16Flash_bwd_paramsE --------------------------
	.section	.nv.constant0._ZN5flash44flash_bwd_dq_dk_dv_loop_seqk_parallel_kernelI23Flash_bwd_kernel_traitsILi96ELi64ELi128ELi8ELi2ELi4ELi4ELb1ELb0EN7cutlass10bfloat16_tE19Flash_kernel_traitsILi96ELi64ELi128ELi8ES3_EELb1ELb1ELb0ELb1ELb0ELb0ELb0EEEvNS_16Flash_bwd_paramsE,"a",@progbits
	.sectionflags	@""
	.align	4
.nv.constant0._ZN5flash44flash_bwd_dq_dk_dv_loop_seqk_parallel_kernelI23Flash_bwd_kernel_traitsILi96ELi64ELi128ELi8ELi2ELi4ELi4ELb1ELb0EN7cutlass10bfloat16_tE19Flash_kernel_traitsILi96ELi64ELi128ELi8ES3_EELb1ELb1ELb0ELb1ELb0ELb0ELb0EEEvNS_16Flash_bwd_paramsE:
	.zero		992


//--------------------- .nv.constant0._ZN5flash44flash_bwd_dq_dk_dv_loop_seqk_parallel_kernelI23Flash_bwd_kernel_traitsILi96ELi64ELi128ELi8ELi2ELi4ELi4ELb1ELb0EN7cutlass10bfloat16_tE19Flash_kernel_traitsILi96ELi64ELi128ELi8ES3_EELb0ELb1ELb0ELb1ELb0ELb0ELb1EEEvNS_16Flash_bwd_paramsE --------------------------
	.section	.nv.constant0._ZN5flash44flash_bwd_dq_dk_dv_loop_seqk_parallel_kernelI23Flash_bwd_kernel_traitsILi96ELi64ELi128ELi8ELi2ELi4ELi4ELb1ELb0EN7cutlass10bfloat16_tE19Flash_kernel_traitsILi96ELi64ELi128ELi8ES3_EELb0ELb1ELb0ELb1ELb0ELb0ELb1EEEvNS_16Flash_bwd_paramsE,"a",@progbits
	.sectionflags	@""
	.align	4
.nv.constant0._ZN5flash44flash_bwd_dq_dk_dv_loop_seqk_parallel_kernelI23Flash_bwd_kernel_traitsILi96ELi64ELi128ELi8ELi2ELi4ELi4ELb1ELb0EN7cutlass10bfloat16_tE19Flash_kernel_traitsILi96ELi64ELi128ELi8ES3_EELb0ELb1ELb0ELb1ELb0ELb0ELb1EEEvNS_16Flash_bwd_paramsE:
	.zero		992


//--------------------- .nv.constant0._ZN5flash25flash_bwd_dot_do_o_kernelILb0E23Flash_bwd_kernel_traitsILi96ELi64ELi128ELi8ELi2ELi4ELi4ELb1ELb0EN7cutlass10bfloat16_tE19Flash_kernel_traitsILi96ELi64ELi128ELi8ES3_EEEEvNS_16Flash_bwd_paramsE --------------------------
	.section	.nv.constant0._ZN5flash25flash_bwd_dot_do_o_kernelILb0E23Flash_bwd_kernel_traitsILi96ELi64ELi128ELi8ELi2ELi4ELi4ELb1ELb0EN7cutlass10bfloat16_tE19Flash_kernel_traitsILi96ELi64ELi128ELi8ES3_EEEEvNS_16Flash_bwd_paramsE,"a",@progbits
	.sectionflags	@""
	.align	4
.nv.constant0._ZN5flash25flash_bwd_dot_do_o_kernelILb0E23Flash_bwd_kernel_traitsILi96ELi64ELi128ELi8ELi2ELi4ELi4ELb1ELb0EN7cutlass10bfloat16_tE19Flash_kernel_traitsILi96ELi64ELi128ELi8ES3_EEEEvNS_16Flash_bwd_paramsE:
	.zero		992


//--------------------- .nv.constant0._ZN5flash25flash_bwd_dot_do_o_kernelILb1E23Flash_bwd_kernel_traitsILi96ELi64ELi128ELi8ELi2ELi4ELi4ELb1ELb0EN7cutlass10bfloat16_tE19Flash_kernel_traitsILi96ELi64ELi128ELi8ES3_EEEEvNS_16Flash_bwd_paramsE --------------------------
	.section	.nv.constant0._ZN5flash25flash_bwd_dot_do_o_kernelILb1E23Flash_bwd_kernel_traitsILi96ELi64ELi128ELi8ELi2ELi4ELi4ELb1ELb0EN7cutlass10bfloat16_tE19Flash_kernel_traitsILi96ELi64ELi128ELi8ES3_EEEEvNS_16Flash_bwd_paramsE,"a",@progbits
	.sectionflags	@""
	.align	4
.nv.constant0._ZN5flash25flash_bwd_dot_do_o_kernelILb1E23Flash_bwd_kernel_traitsILi96ELi64ELi128ELi8ELi2ELi4ELi4ELb1ELb0EN7cutlass10bfloat16_tE19Flash_kernel_traitsILi96ELi64ELi128ELi8ES3_EEEEvNS_16Flash_bwd_paramsE:
	.zero		992


//--------------------- .nv.constant0._ZN5flash27flash_bwd_convert_dq_kernelI23Flash_bwd_kernel_traitsILi96ELi64ELi128ELi8ELi2ELi4ELi4ELb0ELb0EN7cutlass10bfloat16_tE19Flash_kernel_traitsILi96ELi64ELi128ELi8ES3_EEEEvNS_16Flash_bwd_paramsEi --------------------------
	.section	.nv.constant0._ZN5flash27flash_bwd_convert_dq_kernelI23Flash_bwd_kernel_traitsILi96ELi64ELi128ELi8ELi2ELi4ELi4ELb0ELb0EN7cutlass10bfloat16_tE19Flash_kernel_traitsILi96ELi64ELi128ELi8ES3_EEEEvNS_16Flash_bwd_paramsEi,"a",@progbits
	.sectionflags	@""
	.align	4
.nv.constant0._ZN5flash27flash_bwd_convert_dq_kernelI23Flash_bwd_kernel_traitsILi96ELi64ELi128ELi8ELi2ELi4ELi4ELb0ELb0EN7cutlass10bfloat16_tE19Flash_kernel_traitsILi96ELi64ELi128ELi8ES3_EEEEvNS_16Flash_bwd_paramsEi:
	.zero		996


//--------------------- .nv.constant0._ZN5flash44flash_bwd_dq_dk_dv_loop_seqk_parallel_kernelI23Flash_bwd_kernel_traitsILi96ELi64ELi128ELi8ELi2ELi4ELi4ELb0ELb0EN7cutlass10bfloat16_tE19Flash_kernel_traitsILi96ELi64ELi128ELi8ES3_EELb1ELb1ELb0ELb0ELb0ELb0ELb0EEEvNS_16Flash_bwd_paramsE --------------------------
	.section	.nv.constant0._ZN5flash44flash_bwd_dq_dk_dv_loop_seqk_parallel_kernelI23Flash_bwd_kernel_traitsILi96ELi64ELi128ELi8ELi2ELi4ELi4ELb0ELb0EN7cutlass10bfloat16_tE19Flash_kernel_traitsILi96ELi64ELi128ELi8ES3_EELb1ELb1ELb0ELb0ELb0ELb0ELb0EEEvNS_16Flash_bwd_paramsE,"a",@progbits
	.sectionflags	@""
	.align	4
.nv.constant0._ZN5flash44flash_bwd_dq_dk_dv_loop_seqk_parallel_kernelI23Flash_bwd_kernel_traitsILi96ELi64ELi128ELi8ELi2ELi4ELi4ELb0ELb0EN7cutlass10bfloat16_tE19Flash_kernel_traitsILi96ELi64ELi128ELi8ES3_EELb1ELb1ELb0ELb0ELb0ELb0ELb0EEEvNS_16Flash_bwd_paramsE:
	.zero		992


//--------------------- .nv.constant0._ZN5flash44flash_bwd_dq_dk_dv_loop_seqk_parallel_kernelI23Flash_bwd_kernel_traitsILi96ELi64ELi128ELi8ELi2ELi4ELi4ELb0ELb0EN7cutlass10bfloat16_tE19Flash_kernel_traitsILi96ELi64ELi128ELi8ES3_EELb0ELb1ELb0ELb0ELb0ELb0ELb1EEEvNS_16Flash_bwd_paramsE --------------------------
	.section	.nv.constant0._ZN5flash44flash_bwd_dq_dk_dv_loop_seqk_parallel_kernelI23Flash_bwd_kernel_traitsILi96ELi64ELi128ELi8ELi2ELi4ELi4ELb0ELb0EN7cutlass10bfloat16_tE19Flash_kernel_traitsILi96ELi64ELi128ELi8ES3_EELb0ELb1ELb0ELb0ELb0ELb0ELb1EEEvNS_16Flash_bwd_paramsE,"a",@progbits
	.sectionflags	@""
	.align	4
.nv.constant0._ZN5flash44flash_bwd_dq_dk_dv_loop_seqk_parallel_kernelI23Flash_bwd_kernel_traitsILi96ELi64ELi128ELi8ELi2ELi4ELi4ELb0ELb0EN7cutlass10bfloat16_tE19Flash_kernel_traitsILi96ELi64ELi128ELi8ES3_EELb0ELb1ELb0ELb0ELb0ELb0ELb1EEEvNS_16Flash_bwd_paramsE:
	.zero		992


//--------------------- .nv.constant0._ZN5flash44flash_bwd_dq_dk_dv_loop_seqk_parallel_kernelI23Flash_bwd_kernel_traitsILi96ELi64ELi128ELi8ELi2ELi4ELi4ELb0ELb0EN7cutlass10bfloat16_tE19Flash_kernel_traitsILi96ELi64ELi128ELi8ES3_EELb1ELb1ELb0ELb0ELb1ELb1ELb0EEEvNS_16Flash_bwd_paramsE --------------------------
	.section	.nv.constant0._ZN5flash44flash_bwd_dq_dk_dv_loop_seqk_parallel_kernelI23Flash_bwd_kernel_traitsILi96ELi64ELi128ELi8ELi2ELi4ELi4ELb0ELb0EN7cutlass10bfloat16_tE19Flash_kernel_traitsILi96ELi64ELi128ELi8ES3_EELb1ELb1ELb0ELb0ELb1ELb1ELb0EEEvNS_16Flash_bwd_paramsE,"a",@progbits
	.sectionflags	@""
	.align	4
.nv.constant0._ZN5flash44flash_bwd_dq_dk_dv_loop_seqk_parallel_kernelI23Flash_bwd_kernel_traitsILi96ELi64ELi128ELi8ELi2ELi4ELi4ELb0ELb0EN7cutlass10bfloat16_tE19Flash_kernel_traitsILi96ELi64ELi128ELi8ES3_EELb1ELb1ELb0ELb0ELb1ELb1ELb0EEEvNS_16Flash_bwd_paramsE:
	.zero		992


//--------------------- .nv.constant0._ZN5flash44flash_bwd_dq_dk_dv_loop_seqk_parallel_kernelI23Flash_bwd_kernel_traitsILi96ELi64ELi128ELi8ELi2ELi4ELi4ELb0ELb0EN7cutlass10bfloat16_tE19Flash_kernel_traitsILi96ELi64ELi128ELi8ES3_EELb0ELb1ELb0ELb0ELb1ELb1ELb1EEEvNS_16Flash_bwd_paramsE --------------------------
	.section	.nv.constant0._ZN5flash44flash_bwd_dq_dk_dv_loop_seqk_parallel_kernelI23Flash_bwd_kernel_traitsILi96ELi64ELi128ELi8ELi2ELi4ELi4ELb0ELb0EN7cutlass10bfloat16_tE19Flash_kernel_traitsILi96ELi64ELi128ELi8ES3_EELb0ELb1ELb0ELb0ELb1ELb1ELb1EEEvNS_16Flash_bwd_paramsE,"a",@progbits
	.sectionflags	@""
	.align	4
.nv.constant0._ZN5flash44flash_bwd_dq_dk_dv_loop_seqk_parallel_kernelI23Flash_bwd_kernel_traitsILi96ELi64ELi128ELi8ELi2ELi4ELi4ELb0ELb0EN7cutlass10bfloat16_tE19Flash_kernel_traitsILi96ELi64ELi128ELi8ES3_EELb0ELb1ELb0ELb0ELb1ELb1ELb1EEEvNS_16Flash_bwd_paramsE:
	.zero		992


//--------------------- .nv.constant0._ZN5flash44flash_bwd_dq_dk_dv_loop_seqk_parallel_kernelI23Flash_bwd_kernel_traitsILi96ELi64ELi128ELi8ELi2ELi4ELi4ELb0ELb0EN7cutlass10bfloat16_tE19Flash_kernel_traitsILi96ELi64ELi128ELi8ES3_EELb1ELb1ELb0ELb0ELb0ELb1ELb0EEEvNS_16Flash_bwd_paramsE --------------------------
	.section	.nv.constant0._ZN5flash44flash_bwd_dq_dk_dv_loop_seqk_parallel_kernelI23Flash_bwd_kernel_traitsILi96ELi64ELi128ELi8ELi2ELi4ELi4ELb0ELb0EN7cutlass10bfloat16_tE19Flash_kernel_traitsILi96ELi64ELi128ELi8ES3_EELb1ELb1ELb0ELb0ELb0ELb1ELb0EEEvNS_16Flash_bwd_paramsE,"a",@progbits
	.sectionflags	@""
	.align	4
.nv.constant0._ZN5flash44flash_bwd_dq_dk_dv_loop_seqk_parallel_kernelI23Flash_bwd_kernel_traitsILi96ELi64ELi128ELi8ELi2ELi4ELi4ELb0ELb0EN7cutlass10bfloat16_tE19Flash_kernel_traitsILi96ELi64ELi128ELi8ES3_EELb1ELb1ELb0ELb0ELb0ELb1ELb0EEEvNS_16Flash_bwd_paramsE:
	.zero		992


//--------------------- .nv.constant0._ZN5flash44flash_bwd_dq_dk_dv_loop_seqk_parallel_kernelI23Flash_bwd_kernel_traitsILi96ELi64ELi128ELi8ELi2ELi4ELi4ELb0ELb0EN7cutlass10bfloat16_tE19Flash_kernel_traitsILi96ELi64ELi128ELi8ES3_EELb0ELb1ELb0ELb0ELb0ELb1ELb1EEEvNS_16Flash_bwd_paramsE --------------------------
	.section	.nv.constant0._ZN5flash44flash_bwd_dq_dk_dv_loop_seqk_parallel_kernelI23Flash_bwd_kernel_traitsILi96ELi64ELi128ELi8ELi2ELi4ELi4ELb0ELb0EN7cutlass10bfloat16_tE19Flash_kernel_traitsILi96ELi64ELi128ELi8ES3_EELb0ELb1ELb0ELb0ELb0ELb1ELb1EEEvNS_16Flash_bwd_paramsE,"a",@progbits
	.sectionflags	@""
	.align	4
.nv.constant0._ZN5flash44flash_bwd_dq_dk_dv_loop_seqk_parallel_kernelI23Flash_bwd_kernel_traitsILi96ELi64ELi128ELi8ELi2ELi4ELi4ELb0ELb0EN7cutlass10bfloat16_tE19Flash_kernel_traitsILi96ELi64ELi128ELi8ES3_EELb0ELb1ELb0ELb0ELb0ELb1ELb1EEEvNS_16Flash_bwd_paramsE:
	.zero		992


//--------------------- .nv.constant0._ZN5flash44flash_bwd_dq_dk_dv_loop_seqk_parallel_kernelI23Flash_bwd_kernel_traitsILi96ELi64ELi128ELi8ELi2ELi4ELi4ELb0ELb0EN7cutlass10bfloat16_tE19Flash_kernel_traitsILi96ELi64ELi128ELi8ES3_EELb1ELb1ELb0ELb1ELb0ELb0ELb0EEEvNS_16Flash_bwd_paramsE --------------------------
	.section	.nv.constant0._ZN5flash44flash_bwd_dq_dk_dv_loop_seqk_parallel_kernelI23Flash_bwd_kernel_traitsILi96ELi64ELi128ELi8ELi2ELi4ELi4ELb0ELb0EN7cutlass10bfloat16_tE19Flash_kernel_traitsILi96ELi64ELi128ELi8ES3_EELb1ELb1ELb0ELb1ELb0ELb0ELb0EEEvNS_16Flash_bwd_paramsE,"a",@progbits
	.sectionflags	@""
	.align	4
.nv.constant0._ZN5flash44flash_bwd_dq_dk_dv_loop_seqk_parallel_kernelI23Flash_bwd_kernel_traitsILi96ELi64ELi128ELi8ELi2ELi4ELi4ELb0ELb0EN7cutlass10bfloat16_tE19Flash_kernel_traitsILi96ELi64ELi128ELi8ES3_EELb1ELb1ELb0ELb1ELb0ELb0ELb0EEEvNS_16Flash_bwd_paramsE:
	.zero		992


//--------------------- .nv.constant0._ZN5flash44flash_bwd_dq_dk_dv_loop_seqk_parallel_kernelI23Flash_bwd_kernel_traitsILi96ELi64ELi128ELi8ELi2ELi4ELi4ELb0ELb0EN7cutlass10bfloat16_tE19Flash_kernel_traitsILi96ELi64ELi128ELi8ES3_EELb0ELb1ELb0ELb1ELb0ELb0ELb1EEEvNS_16Flash_bwd_paramsE --------------------------
	.section	.nv.constant0._ZN5flash44flash_bwd_dq_dk_dv_loop_seqk_parallel_kernelI23Flash_bwd_kernel_traitsILi96ELi64ELi128ELi8ELi2ELi4ELi4ELb0ELb0EN7cutlass10bfloat16_tE19Flash_kernel_traitsILi96ELi64ELi128ELi8ES3_EELb0ELb1ELb0ELb1ELb0ELb0ELb1EEEvNS_16Flash_bwd_paramsE,"a",@progbits
	.sectionflags	@""
	.align	4
.nv.constant0._ZN5flash44flash_bwd_dq_dk_dv_loop_seqk_parallel_kernelI23Flash_bwd_kernel_traitsILi96ELi64ELi128ELi8ELi2ELi4ELi4ELb0ELb0EN7cutlass10bfloat16_tE19Flash_kernel_traitsILi96ELi64ELi128ELi8ES3_EELb0ELb1ELb0ELb1ELb0ELb0ELb1EEEvNS_16Flash_bwd_paramsE:
	.zero		992


//--------------------- .nv.constant0._ZN5flash25flash_bwd_dot_do_o_kernelILb0E23Flash_bwd_kernel_traitsILi96ELi64ELi128ELi8ELi2ELi4ELi4ELb0ELb0EN7cutlass10bfloat16_tE19Flash_kernel_traitsILi96ELi64ELi128ELi8ES3_EEEEvNS_16Flash_bwd_paramsE --------------------------
	.section	.nv.constant0._ZN5flash25flash_bwd_dot_do_o_kernelILb0E23Flash_bwd_kernel_traitsILi96ELi64ELi128ELi8ELi2ELi4ELi4ELb0ELb0EN7cutlass10bfloat16_tE19Flash_kernel_traitsILi96ELi64ELi128ELi8ES3_EEEEvNS_16Flash_bwd_paramsE,"a",@progbits
	.sectionflags	@""
	.align	4
.nv.constant0._ZN5flash25flash_bwd_dot_do_o_kernelILb0E23Flash_bwd_kernel_traitsILi96ELi64ELi128ELi8ELi2ELi4ELi4ELb0ELb0EN7cutlass10bfloat16_tE19Flash_kernel_traitsILi96ELi64ELi128ELi8ES3_EEEEvNS_16Flash_bwd_paramsE:
	.zero		992


//--------------------- .nv.constant0._ZN5flash25flash_bwd_dot_do_o_kernelILb1E23Flash_bwd_kernel_traitsILi96ELi64ELi128ELi8ELi2ELi4ELi4ELb0ELb0EN7cutlass10bfloat16_tE19Flash_kernel_traitsILi96ELi64ELi128ELi8ES3_EEEEvNS_16Flash_bwd_paramsE --------------------------
	.section	.nv.constant0._ZN5flash25flash_bwd_dot_do_o_kernelILb1E23Flash_bwd_kernel_traitsILi96ELi64ELi128ELi8ELi2ELi4ELi4ELb0ELb0EN7cutlass10bfloat16_tE19Flash_kernel_traitsILi96ELi64ELi128ELi8ES3_EEEEvNS_16Flash_bwd_paramsE,"a",@progbits
	.sectionflags	@""
	.align	4
.nv.constant0._ZN5flash25flash_bwd_dot_do_o_kernelILb1E23Flash_bwd_kernel_traitsILi96ELi64ELi128ELi8ELi2ELi4ELi4ELb0ELb0EN7cutlass10bfloat16_tE19Flash_kernel_traitsILi96ELi64ELi128ELi8ES3_EEEEvNS_16Flash_bwd_paramsE:
	.zero		992


//--------------------- .text._ZN5flash44flash_bwd_dq_dk_dv_loop_seqk_parallel_kernelI23Flash_bwd_kernel_traitsILi96ELi64ELi128ELi8ELi2ELi4ELi4ELb1ELb0EN7cutlass10bfloat16_tE19Flash_kernel_traitsILi96ELi64ELi128ELi8ES3_EELb0ELb1ELb0ELb0ELb0ELb0ELb0EEEvNS_16Flash_bwd_paramsE --------------------------
	.section	.text._ZN5flash44flash_bwd_dq_dk_dv_loop_seqk_parallel_kernelI23Flash_bwd_kernel_traitsILi96ELi64ELi128ELi8ELi2ELi4ELi4ELb1ELb0EN7cutlass10bfloat16_tE19Flash_kernel_traitsILi96ELi64ELi128ELi8ES3_EELb0ELb1ELb0ELb0ELb0ELb0ELb0EEEvNS_16Flash_bwd_paramsE,"ax",@progbits
	.sectioninfo	@"SHI_REGISTERS=255"
	.align	128
        .global         _ZN5flash44flash_bwd_dq_dk_dv_loop_seqk_parallel_kernelI23Flash_bwd_kernel_traitsILi96ELi64ELi128ELi8ELi2ELi4ELi4ELb1ELb0EN7cutlass10bfloat16_tE19Flash_kernel_traitsILi96ELi64ELi128ELi8ES3_EELb0ELb1ELb0ELb0ELb0ELb0ELb0EEEvNS_16Flash_bwd_paramsE
        .type           _ZN5flash44flash_bwd_dq_dk_dv_loop_seqk_parallel_kernelI23Flash_bwd_kernel_traitsILi96ELi64ELi128ELi8ELi2ELi4ELi4ELb1ELb0EN7cutlass10bfloat16_tE19Flash_kernel_traitsILi96ELi64ELi128ELi8ES3_EELb0ELb1ELb0ELb0ELb0ELb0ELb0EEEvNS_16Flash_bwd_paramsE,@function
        .size           _ZN5flash44flash_bwd_dq_dk_dv_loop_seqk_parallel_kernelI23Flash_bwd_kernel_traitsILi96ELi64ELi128ELi8ELi2ELi4ELi4ELb1ELb0EN7cutlass10bfloat16_tE19Flash_kernel_traitsILi96ELi64ELi128ELi8ES3_EELb0ELb1ELb0ELb0ELb0ELb0ELb0EEEvNS_16Flash_bwd_paramsE,(.L_x_664 - _ZN5flash44flash_bwd_dq_dk_dv_loop_seqk_parallel_kernelI23Flash_bwd_kernel_traitsILi96ELi64ELi128ELi8ELi2ELi4ELi4ELb1ELb0EN7cutlass10bfloat16_tE19Flash_kernel_traitsILi96ELi64ELi128ELi8ES3_EELb0ELb1ELb0ELb0ELb0ELb0ELb0EEEvNS_16Flash_bwd_paramsE)
        .other          _ZN5flash44flash_bwd_dq_dk_dv_loop_seqk_parallel_kernelI23Flash_bwd_kernel_traitsILi96ELi64ELi128ELi8ELi2ELi4ELi4ELb1ELb0EN7cutlass10bfloat16_tE19Flash_kernel_traitsILi96ELi64ELi128ELi8ES3_EELb0ELb1ELb0ELb0ELb0ELb0ELb0EEEvNS_16Flash_bwd_paramsE,@"STO_CUDA_ENTRY STV_DEFAULT"
_ZN5flash44flash_bwd_dq_dk_dv_loop_seqk_parallel_kernelI23Flash_bwd_kernel_traitsILi96ELi64ELi128ELi8ELi2ELi4ELi4ELb1ELb0EN7cutlass10bfloat16_tE19Flash_kernel_traitsILi96ELi64ELi128ELi8ES3_EELb0ELb1ELb0ELb0ELb0ELb0ELb0EEEvNS_16Flash_bwd_paramsE:
.text._ZN5flash44flash_bwd_dq_dk_dv_loop_seqk_parallel_kernelI23Flash_bwd_kernel_traitsILi96ELi64ELi128ELi8ELi2ELi4ELi4ELb1ELb0EN7cutlass10bfloat16_tE19Flash_kernel_traitsILi96ELi64ELi128ELi8ES3_EELb0ELb1ELb0ELb0ELb0ELb0ELb0EEEvNS_16Flash_bwd_paramsE:
[----:B------:R-:W-:Y:S02]  /*0000*/  MOV R1, c[0x0][0x28] ;  /* 0x00000a0000017a02 */ /* 0x000fe40000000f00 */
[----:B------:R-:W1:Y:S01]  /*0010*/  S2UR UR18, SR_CTAID.X ;  /* 0x00000000001279c3 */ /* 0x000e620000002500 */
[----:B------:R-:W-:Y:S01]  /*0020*/  ULDC UR4, c[0x0][0x218] ;  /* 0x0000860000047ab9 */ /* 0x000fe20000000800 */
[----:B------:R-:W-:Y:S01]  /*0030*/  IADD3 R1, R1, -0x50, RZ ;  /* 0xffffffb001017810 */ /* 0x000fe20007ffe0ff */
[----:B------:R-:W-:-:S04]  /*0040*/  UIADD3 UR5, UR4, 0x7f, URZ ;  /* 0x0000007f04057890 */ /* 0x000fc8000fffe03f */
[----:B------:R-:W-:-:S04]  /*0050*/  USHF.R.S32.HI UR4, URZ, 0x1f, UR5 ;  /* 0x0000001f3f047899 */ /* 0x000fc80008011405 */
[----:B------:R-:W-:-:S04]  /*0060*/  ULEA.HI UR4, UR4, UR5, URZ, 0x7 ;  /* 0x0000000504047291 */ /* 0x000fc8000f8f383f */
[----:B------:R-:W-:-:S04]  /*0070*/  USHF.R.S32.HI UR4, URZ, 0x7, UR4 ;  /* 0x000000073f047899 */ /* 0x000fc80008011404 */
[----:B-1----:R-:W-:-:S06]  /*0080*/  UISETP.GE.AND UP0, UPT, UR18, UR4, UPT ;  /* 0x000000041200728c */ /* 0x002fcc000bf06270 */
[----:B------:R-:W-:-:S13]  /*0090*/  PLOP3.LUT P0, PT, PT, PT, UP0, 0x80, 0x0 ;  /* 0x000000000000781c */ /* 0x000fda0003f0f008 */
[----:B------:R-:W-:Y:S05]  /*00a0*/  @P0 EXIT ;  /* 0x000000000000094d */ /* 0x000fea0003800000 */
[----:B------:R-:W1:Y:S01]  /*00b0*/  S2R R20, SR_TID.X ;  /* 0x0000000000147919 */ /* 0x000e620000002100 */
[----:B------:R-:W2:Y:S01]  /*00c0*/  S2UR UR32, SR_CTAID.Y ;  /* 0x00000000002079c3 */ /* 0x000ea20000002600 */
[----:B------:R-:W-:Y:S01]  /*00d0*/  ULDC UR14, c[0x0][0x224] ;  /* 0x00008900000e7ab9 */ /* 0x000fe20000000800 */
[----:B------:R-:W-:Y:S01]  /*00e0*/  IMAD.MOV.U32 R230, RZ, RZ, 0x20 ;  /* 0x00000020ffe67424 */ /* 0x000fe200078e00ff */
[----:B------:R-:W-:Y:S01]  /*00f0*/  USHF.R.S32.HI UR5, URZ, 0x1f, UR14 ;  /* 0x0000001f3f057899 */ /* 0x000fe2000801140e */
[----:B------:R-:W-:Y:S01]  /*0100*/  IMAD.MOV.U32 R233, RZ, RZ, -0x10 ;  /* 0xfffffff0ffe97424 */ /* 0x000fe200078e00ff */
[----:B------:R-:W-:Y:S01]  /*0110*/  ULDC.U8 UR7, c[0x0][0x328] ;  /* 0x0000ca0000077ab9 */ /* 0x000fe20000000000 */
[----:B------:R-:W-:Y:S01]  /*0120*/  IMAD.MOV.U32 R227, RZ, RZ, -0x40 ;  /* 0xffffffc0ffe37424 */ /* 0x000fe200078e00ff */
[----:B------:R-:W-:Y:S01]  /*0130*/  UISETP.NE.AND UP5, UPT, UR7, URZ, UPT ;  /* 0x0000003f0700728c */ /* 0x000fe2000bfa5270 */
[----:B------:R-:W3:Y:S01]  /*0140*/  S2UR UR35, SR_CTAID.Z ;  /* 0x00000000002379c3 */ /* 0x000ee20000002700 */
[----:B------:R-:W-:-:S02]  /*0150*/  ULDC UR46, c[0x0][0x22c] ;  /* 0x00008b00002e7ab9 */ /* 0x000fc40000000800 */
[----:B------:R-:W-:Y:S02]  /*0160*/  ULDC UR36, c[0x0][0x1c0] ;  /* 0x0000700000247ab9 */ /* 0x000fe40000000800 */
[----:B------:R-:W-:Y:S02]  /*0170*/  ULDC UR10, c[0x0][0x1c0] ;  /* 0x00007000000a7ab9 */ /* 0x000fe40000000800 */
[----:B------:R-:W-:Y:S01]  /*0180*/  UIMAD.WIDE UR36, UR46, UR36, URZ ;  /* 0x000000242e2472a5 */ /* 0x000fe2000f8e023f */
[----:B------:R-:W4:Y:S01]  /*0190*/  S2UR UR60, SR_CTAID.X ;  /* 0x00000000003c79c3 */ /* 0x000f220000002500 */
[----:B------:R-:W-:Y:S02]  /*01a0*/  UMOV UR6, 0x80 ;  /* 0x0000008000067882 */ /* 0x000fe40000000000 */
[----:B------:R-:W-:Y:S02]  /*01b0*/  ULDC UR4, c[0x0][0x210] ;  /* 0x0000840000047ab9 */ /* 0x000fe40000000800 */
[----:B------:R-:W-:Y:S01]  /*01c0*/  ULDC UR55, c[0x0][0x234] ;  /* 0x00008d0000377ab9 */ /* 0x000fe20000000800 */
[----:B-1----:R-:W-:Y:S01]  /*01d0*/  SHF.R.S32.HI R19, RZ, 0x1f, R20 ;  /* 0x0000001fff137819 */ /* 0x002fe20000011414 */
[----:B--2---:R-:W-:-:S02]  /*01e0*/  UIMAD.WIDE.U32 UR44, UR32, UR14, URZ ;  /* 0x0000000e202c72a5 */ /* 0x004fc4000f8e003f */
[----:B------:R-:W-:Y:S01]  /*01f0*/  USHF.L.U32 UR14, UR32, 0x7, URZ ;  /* 0x00000007200e7899 */ /* 0x000fe2000800063f */
[CC--:B------:R-:W-:Y:S01]  /*0200*/  LEA.HI R5, R19.reuse, R20.reuse, RZ, 0x2 ;  /* 0x0000001413057211 */ /* 0x0c0fe200078f10ff */
[----:B------:R-:W-:Y:S01]  /*0210*/  ULDC UR11, c[0x0][0x1c0] ;  /* 0x00007000000b7ab9 */ /* 0x000fe20000000800 */
[CC--:B------:R-:W-:Y:S01]  /*0220*/  LEA.HI R11, R19.reuse, R20.reuse, RZ, 0x5 ;  /* 0x00000014130b7211 */ /* 0x0c0fe200078f28ff */
[----:B------:R-:W-:Y:S01]  /*0230*/  ULDC UR9, c[0x0][0x1c0] ;  /* 0x0000700000097ab9 */ /* 0x000fe20000000800 */
[----:B------:R-:W-:Y:S01]  /*0240*/  LEA.HI R6, R19, R20, RZ, 0x4 ;  /* 0x0000001413067211 */ /* 0x000fe200078f20ff */
[----:B---3--:R-:W-:Y:S01]  /*0250*/  UIMAD UR47, UR35, UR46, URZ ;  /* 0x0000002e232f72a4 */ /* 0x008fe2000f8e023f */
[--C-:B------:R-:W-:Y:S01]  /*0260*/  SHF.R.S32.HI R7, RZ, 0x2, R5.reuse ;  /* 0x00000002ff077819 */ /* 0x100fe20000011405 */
[----:B------:R-:W-:Y:S01]  /*0270*/  UIMAD UR46, UR46, UR10, URZ ;  /* 0x0000000a2e2e72a4 */ /* 0x000fe2000f8e023f */
[----:B------:R-:W-:Y:S01]  /*0280*/  SHF.R.S32.HI R0, RZ, 0x1f, R5 ;  /* 0x0000001fff007819 */ /* 0x000fe20000011405 */
[----:B------:R-:W-:Y:S01]  /*0290*/  UIMAD UR55, UR6, UR4, UR55 ;  /* 0x00000004063772a4 */ /* 0x000fe2000f8e0237 */
[----:B------:R-:W-:Y:S01]  /*02a0*/  LOP3.LUT R3, R11, 0xffffffe0, RZ, 0xc0, !PT ;  /* 0xffffffe00b037812 */ /* 0x000fe200078ec0ff */
[----:B------:R-:W-:Y:S01]  /*02b0*/  UIMAD UR52, UR5, UR32, URZ ;  /* 0x00000020053472a4 */ /* 0x000fe2000f8e023f */
[----:B------:R-:W-:Y:S01]  /*02c0*/  SHF.R.S32.HI R8, RZ, 0x4, R6 ;  /* 0x00000004ff087819 */ /* 0x000fe20000011406 */
[----:B------:R-:W-:Y:S01]  /*02d0*/  UIMAD UR4, UR32, UR9, UR35 ;  /* 0x00000009200472a4 */ /* 0x000fe2000f8e0223 */
[-C--:B------:R-:W-:Y:S01]  /*02e0*/  LEA.HI R2, R0, R7.reuse, RZ, 0x3 ;  /* 0x0000000700027211 */ /* 0x080fe200078f18ff */
[----:B------:R-:W-:Y:S01]  /*02f0*/  IMAD.IADD R0, R20, 0x1, -R3 ;  /* 0x0000000114007824 */ /* 0x000fe200078e0a03 */
[----:B------:R-:W-:Y:S01]  /*0300*/  LEA.HI R4, R6, R8, RZ, 0x1 ;  /* 0x0000000806047211 */ /* 0x000fe200078f08ff */
[----:B------:R-:W-:Y:S01]  /*0310*/  @!UP5 UIMAD UR5, UR32, UR11, UR35 ;  /* 0x0000000b2005d2a4 */ /* 0x000fe2000f8e0223 */
[----:B------:R-:W-:Y:S01]  /*0320*/  LEA.HI R9, R5, R7, RZ, 0x1 ;  /* 0x0000000705097211 */ /* 0x000fe200078f08ff */
[----:B------:R-:W-:Y:S01]  /*0330*/  USHF.L.U32 UR41, UR46, 0x6, URZ ;  /* 0x000000062e297899 */ /* 0x000fe2000800063f */
[----:B------:R-:W-:Y:S01]  /*0340*/  LOP3.LUT R3, R4, 0xfffffffe, RZ, 0xc0, !PT ;  /* 0xfffffffe04037812 */ /* 0x000fe200078ec0ff */
[----:B------:R-:W-:Y:S01]  /*0350*/  ULDC UR49, c[0x0][0x214] ;  /* 0x0000850000317ab9 */ /* 0x000fe20000000800 */
[----:B------:R-:W-:Y:S01]  /*0360*/  LOP3.LUT R4, R9, 0x7fffffe, RZ, 0xc0, !PT ;  /* 0x07fffffe09047812 */ /* 0x000fe200078ec0ff */
[----:B------:R-:W-:Y:S01]  /*0370*/  ULDC UR56, c[0x0][0x1c8] ;  /* 0x0000720000387ab9 */ /* 0x000fe20000000800 */
[----:B------:R-:W-:Y:S01]  /*0380*/  LOP3.LUT R2, R2, 0xfffffff8, RZ, 0xc0, !PT ;  /* 0xfffffff802027812 */ /* 0x000fe200078ec0ff */
[----:B------:R-:W-:Y:S01]  /*0390*/  IMAD.IADD R15, R8, 0x1, -R3 ;  /* 0x00000001080f7824 */ /* 0x000fe200078e0a03 */
[----:B------:R-:W-:Y:S01]  /*03a0*/  SHF.R.S32.HI R10, RZ, 0x1f, R0 ;  /* 0x0000001fff0a7819 */ /* 0x000fe20000011400 */
[----:B------:R-:W-:Y:S01]  /*03b0*/  IMAD.IADD R8, R7, 0x1, -R4 ;  /* 0x0000000107087824 */ /* 0x000fe200078e0a04 */
[----:B------:R-:W-:Y:S01]  /*03c0*/  LEA.HI R21, R19, R20, RZ, 0x3 ;  /* 0x0000001413157211 */ /* 0x000fe200078f18ff */
[----:B------:R-:W-:Y:S01]  /*03d0*/  IMAD.IADD R9, R7, 0x1, -R2 ;  /* 0x0000000107097824 */ /* 0x000fe200078e0a02 */
[----:B------:R-:W-:Y:S01]  /*03e0*/  LEA.HI R22, R10, R0, RZ, 0x2 ;  /* 0x000000000a167211 */ /* 0x000fe200078f10ff */
[----:B------:R-:W-:Y:S01]  /*03f0*/  ULDC.U8 UR8, c[0x0][0x3d0] ;  /* 0x0000f40000087ab9 */ /* 0x000fe20000000000 */
[----:B------:R-:W-:Y:S01]  /*0400*/  LOP3.LUT R0, R6, 0xfffffff0, RZ, 0xc0, !PT ;  /* 0xfffffff006007812 */ /* 0x000fe200078ec0ff */
[----:B------:R-:W-:Y:S01]  /*0410*/  ULDC UR50, c[0x0][0x224] ;  /* 0x0000890000327ab9 */ /* 0x000fe20000000800 */
[----:B------:R-:W-:Y:S01]  /*0420*/  LOP3.LUT R6, R5, 0xfffffffc, RZ, 0xc0, !PT ;  /* 0xfffffffc05067812 */ /* 0x000fe200078ec0ff */
[----:B------:R-:W-:Y:S01]  /*0430*/  @UP5 UIMAD UR54, UR32, UR49, URZ ;  /* 0x00000031203652a4 */ /* 0x000fe2000f8e023f */
[----:B------:R-:W-:Y:S01]  /*0440*/  SHF.R.S32.HI R2, RZ, 0x5, R11 ;  /* 0x00000005ff027819 */ /* 0x000fe2000001140b */
[C---:B------:R-:W-:Y:S01]  /*0450*/  IMAD.IADD R0, R20.reuse, 0x1, -R0 ;  /* 0x0000000114007824 */ /* 0x040fe200078e0a00 */
[----:B------:R-:W-:Y:S01]  /*0460*/  SHF.R.S32.HI R4, RZ, 0x3, R21 ;  /* 0x00000003ff047819 */ /* 0x000fe20000011415 */
[----:B------:R-:W-:Y:S01]  /*0470*/  IMAD.IADD R16, R20, 0x1, -R6 ;  /* 0x0000000114107824 */ /* 0x000fe200078e0a06 */
[----:B------:R-:W-:Y:S01]  /*0480*/  SHF.R.S32.HI R3, RZ, 0x1f, R11 ;  /* 0x0000001fff037819 */ /* 0x000fe2000001140b */
[----:B------:R-:W-:Y:S01]  /*0490*/  IMAD R8, R2, 0x8, R8 ;  /* 0x0000000802087824 */ /* 0x000fe200078e0208 */
[-C--:B------:R-:W-:Y:S01]  /*04a0*/  LEA.HI R5, R11, R2.reuse, RZ, 0x1 ;  /* 0x000000020b057211 */ /* 0x080fe200078f08ff */
[----:B------:R-:W-:Y:S01]  /*04b0*/  IMAD.SHL.U32 R4, R4, 0x40, RZ ;  /* 0x0000004004047824 */ /* 0x000fe200078e00ff */
[----:B------:R-:W-:Y:S01]  /*04c0*/  LEA.HI R3, R3, R2, RZ, 0x2 ;  /* 0x0000000203037211 */ /* 0x000fe200078f10ff */
[----:B------:R-:W-:Y:S01]  /*04d0*/  IMAD.SHL.U32 R250, R16, 0x8, RZ ;  /* 0x0000000810fa7824 */ /* 0x000fe200078e00ff */
[----:B------:R-:W-:Y:S01]  /*04e0*/  LOP3.LUT R6, R5, 0xfffffffe, RZ, 0xc0, !PT ;  /* 0xfffffffe05067812 */ /* 0x000fe200078ec0ff */
[----:B------:R-:W-:Y:S01]  /*04f0*/  ULDC.64 UR12, c[0x0][0x118] ;  /* 0x00004600000c7ab9 */ /* 0x000fe20000000a00 */
[----:B------:R-:W-:Y:S01]  /*0500*/  LOP3.LUT R5, R3, 0xfffffffc, RZ, 0xc0, !PT ;  /* 0xfffffffc03057812 */ /* 0x000fe200078ec0ff */
[----:B------:R-:W-:Y:S01]  /*0510*/  UMOV UR61, 0x4 ;  /* 0x00000004003d7882 */ /* 0x000fe20000000000 */
[----:B------:R-:W-:Y:S01]  /*0520*/  LOP3.LUT R3, R4, 0xc0, RZ, 0xc0, !PT ;  /* 0x000000c004037812 */ /* 0x000fe200078ec0ff */
[C---:B------:R-:W-:Y:S01]  /*0530*/  IMAD.IADD R231, R2.reuse, 0x1, -R6 ;  /* 0x0000000102e77824 */ /* 0x040fe200078e0a06 */
[----:B------:R-:W-:Y:S01]  /*0540*/  SHF.R.S32.HI R6, RZ, 0x1f, R0 ;  /* 0x0000001fff067819 */ /* 0x000fe20000011400 */
[----:B------:R-:W-:Y:S01]  /*0550*/  IMAD.IADD R11, R2, 0x1, -R5 ;  /* 0x00000001020b7824 */ /* 0x000fe200078e0a05 */
[----:B------:R-:W-:Y:S01]  /*0560*/  LOP3.LUT R4, R3, 0x18, R250, 0xf8, !PT ;  /* 0x0000001803047812 */ /* 0x000fe200078ef8fa */
[----:B------:R-:W-:Y:S01]  /*0570*/  ULOP3.LUT UR56, UR35, UR56, URZ, 0x3c, !UPT ;  /* 0x0000003823387292 */ /* 0x000fe2000f8e3c3f */
[----:B------:R-:W-:Y:S01]  /*0580*/  SHF.R.U32.HI R3, RZ, 0x3, R3 ;  /* 0x00000003ff037819 */ /* 0x000fe20000011603 */
[----:B------:R-:W-:Y:S01]  /*0590*/  USHF.R.S32.HI UR57, URZ, 0x1f, UR35 ;  /* 0x0000001f3f397899 */ /* 0x000fe20008011423 */
[----:B------:R-:W-:Y:S01]  /*05a0*/  LOP3.LUT R5, R21, 0xfffffff8, RZ, 0xc0, !PT ;  /* 0xfffffff815057812 */ /* 0x000fe200078ec0ff */
[----:B------:R-:W-:Y:S01]  /*05b0*/  UISETP.NE.AND UP6, UPT, UR8, URZ, UPT ;  /* 0x0000003f0800728c */ /* 0x000fe2000bfc5270 */
[-C--:B------:R-:W-:Y:S01]  /*05c0*/  LEA.HI R2, R0, R0.reuse, RZ, 0x1 ;  /* 0x0000000000027211 */ /* 0x080fe200078f08ff */
[----:B------:R-:W-:Y:S01]  /*05d0*/  USHF.R.S32.HI UR59, URZ, 0x1f, UR32 ;  /* 0x0000001f3f3b7899 */ /* 0x000fe20008011420 */
[----:B------:R-:W-:Y:S01]  /*05e0*/  LEA.HI R14, R6, R0, RZ, 0x3 ;  /* 0x00000000060e7211 */ /* 0x000fe200078f18ff */
[----:B------:R-:W-:Y:S01]  /*05f0*/  USHF.R.S32.HI UR58, URZ, 0x1f, UR35 ;  /* 0x0000001f3f3a7899 */ /* 0x000fe20008011423 */
[----:B------:R-:W-:Y:S01]  /*0600*/  LOP3.LUT R7, R4, R3, RZ, 0x3c, !PT ;  /* 0x0000000304077212 */ /* 0x000fe200078e3cff */
[----:B------:R-:W-:Y:S01]  /*0610*/  IMAD.IADD R3, R20, 0x1, -R5 ;  /* 0x0000000114037824 */ /* 0x000fe200078e0a05 */
[----:B------:R-:W-:Y:S01]  /*0620*/  LOP3.LUT R5, R2, 0x7fffffe, RZ, 0xc0, !PT ;  /* 0x07fffffe02057812 */ /* 0x000fe200078ec0ff */
[----:B------:R-:W-:Y:S01]  /*0630*/  UIMAD.WIDE.U32 UR42, UR36, UR44, URZ ;  /* 0x0000002c242a72a5 */ /* 0x000fe2000f8e003f */
[----:B------:R-:W-:Y:S01]  /*0640*/  LOP3.LUT R4, R14, 0xfffffff8, RZ, 0xc0, !PT ;  /* 0xfffffff80e047812 */ /* 0x000fe200078ec0ff */
[----:B------:R-:W-:Y:S01]  /*0650*/  UIMAD UR51, UR37, UR44, URZ ;  /* 0x0000002c253372a4 */ /* 0x000fe2000f8e023f */
[----:B------:R-:W-:Y:S01]  /*0660*/  LEA.HI R6, R3, R3, RZ, 0x1 ;  /* 0x0000000303067211 */ /* 0x000fe200078f08ff */
[C---:B------:R-:W-:Y:S01]  /*0670*/  IMAD.IADD R18, R0.reuse, 0x1, -R5 ;  /* 0x0000000100127824 */ /* 0x040fe200078e0a05 */
[-C--:B------:R-:W-:Y:S01]  /*0680*/  LEA.HI R10, R19, R20.reuse, RZ, 0x6 ;  /* 0x00000014130a7211 */ /* 0x080fe200078f30ff */
[----:B------:R-:W-:Y:S01]  /*0690*/  IMAD.IADD R12, R0, 0x1, -R4 ;  /* 0x00000001000c7824 */ /* 0x000fe200078e0a04 */
[----:B------:R-:W-:Y:S01]  /*06a0*/  LOP3.LUT R0, R6, 0x3fffffe, RZ, 0xc0, !PT ;  /* 0x03fffffe06007812 */ /* 0x000fe200078ec0ff */
[----:B------:R-:W-:Y:S01]  /*06b0*/  IMAD.U32 R4, R8, 0x20, R7 ;  /* 0x0000002008047824 */ /* 0x000fe200078e0007 */
[----:B------:R-:W-:Y:S01]  /*06c0*/  SHF.R.S32.HI R10, RZ, 0x6, R10 ;  /* 0x00000006ff0a7819 */ /* 0x000fe2000001140a */
[----:B------:R-:W-:Y:S01]  /*06d0*/  USHF.R.S32.HI UR53, URZ, 0x1f, UR47 ;  /* 0x0000001f3f357899 */ /* 0x000fe2000801142f */
[----:B------:R-:W-:Y:S01]  /*06e0*/  SHF.R.S32.HI R7, RZ, 0x1, R2 ;  /* 0x00000001ff077819 */ /* 0x000fe20000011402 */
[C---:B------:R-:W-:Y:S01]  /*06f0*/  IMAD.IADD R5, R3.reuse, 0x1, -R0 ;  /* 0x0000000103057824 */ /* 0x040fe200078e0a00 */
[----:B------:R-:W-:Y:S01]  /*0700*/  SHF.R.S32.HI R2, RZ, 0x1f, R2 ;  /* 0x0000001fff027819 */ /* 0x000fe20000011402 */
[----:B------:R-:W-:Y:S01]  /*0710*/  IMAD R0, R10, 0x4, R15 ;  /* 0x000000040a007824 */ /* 0x000fe200078e020f */
[----:B------:R1:W-:Y:S01]  /*0720*/  STL [R1+0x28], R4 ;  /* 0x0000280401007387 */ /* 0x0003e20000100800 */
[----:B------:R-:W-:Y:S01]  /*0730*/  IMAD.SHL.U32 R3, R3, 0x40, RZ ;  /* 0x0000004003037824 */ /* 0x000fe200078e00ff */
[----:B------:R-:W-:Y:S01]  /*0740*/  LEA.HI R2, R2, R7, RZ, 0x2 ;  /* 0x0000000702027211 */ /* 0x000fe200078f10ff */
[----:B------:R-:W-:Y:S01]  /*0750*/  IMAD R17, R0, 0x8, R5 ;  /* 0x0000000800117824 */ /* 0x000fe200078e0205 */
[----:B------:R-:W-:Y:S01]  /*0760*/  SHF.R.S32.HI R0, RZ, 0x1, R6 ;  /* 0x00000001ff007819 */ /* 0x000fe20000011406 */
[----:B------:R-:W-:Y:S01]  /*0770*/  UIMAD UR50, UR4, UR50, URZ ;  /* 0x00000032043272a4 */ /* 0x000fe2000f8e023f */
[----:B------:R-:W-:Y:S01]  /*0780*/  LOP3.LUT R5, R2, 0xfffffffc, RZ, 0xc0, !PT ;  /* 0xfffffffc02057812 */ /* 0x000fe200078ec0ff */
[----:B------:R-:W-:Y:S01]  /*0790*/  IMAD.SHL.U32 R2, R11, 0x10, RZ ;  /* 0x000000100b027824 */ /* 0x000fe200078e00ff */
[C---:B------:R-:W-:Y:S01]  /*07a0*/  LOP3.LUT P4, RZ, R0.reuse, 0x2, RZ, 0xc0, !PT ;  /* 0x0000000200ff7812 */ /* 0x040fe2000788c0ff */
[----:B------:R-:W-:Y:S01]  /*07b0*/  IMAD.SHL.U32 R0, R0, 0x40, RZ ;  /* 0x0000004000007824 */ /* 0x000fe200078e00ff */
[----:B------:R-:W-:Y:S01]  /*07c0*/  LEA.HI R6, R9, R9, RZ, 0x1 ;  /* 0x0000000909067211 */ /* 0x000fe200078f08ff */
[----:B------:R-:W-:Y:S01]  /*07d0*/  IMAD.IADD R13, R7, 0x1, -R5 ;  /* 0x00000001070d7824 */ /* 0x000fe200078e0a05 */
[----:B------:R-:W-:Y:S01]  /*07e0*/  LEA.HI R7, R19, R20, RZ, 0x7 ;  /* 0x0000001413077211 */ /* 0x000fe200078f38ff */
[----:B------:R-:W-:Y:S01]  /*07f0*/  IMAD.SHL.U32 R20, R20, 0x2, RZ ;  /* 0x0000000214147824 */ /* 0x000fe200078e00ff */
[----:B------:R-:W-:Y:S01]  /*0800*/  LOP3.LUT R0, R0, 0xc0, RZ, 0xc0, !PT ;  /* 0x000000c000007812 */ /* 0x000fe200078ec0ff */
[----:B------:R-:W-:Y:S01]  /*0810*/  @!UP5 UIMAD UR49, UR5, UR49, URZ ;  /* 0x000000310531d2a4 */ /* 0x000fe2000f8e023f */
[----:B------:R-:W-:Y:S01]  /*0820*/  LOP3.LUT P2, RZ, R9, 0x2, RZ, 0xc0, !PT ;  /* 0x0000000209ff7812 */ /* 0x000fe2000784c0ff */
[----:B------:R-:W-:Y:S01]  /*0830*/  USHF.R.S32.HI UR48, URZ, 0x1f, UR41 ;  /* 0x0000001f3f307899 */ /* 0x000fe20008011429 */
[C---:B------:R-:W-:Y:S01]  /*0840*/  LOP3.LUT P5, RZ, R12.reuse, 0x2, RZ, 0xc0, !PT ;  /* 0x000000020cff7812 */ /* 0x040fe200078ac0ff */
[----:B------:R-:W-:Y:S01]  /*0850*/  UMOV UR40, 0xffffd000 ;  /* 0xffffd00000287882 */ /* 0x000fe20000000000 */
[----:B------:R-:W-:-:S02]  /*0860*/  LOP3.LUT P6, RZ, R12, 0x4, RZ, 0xc0, !PT ;  /* 0x000000040cff7812 */ /* 0x000fc400078cc0ff */
[C---:B------:R-:W-:Y:S02]  /*0870*/  SEL R226, R230.reuse, 0xffffffe0, !P5 ;  /* 0xffffffe0e6e27807 */ /* 0x040fe40006800000 */
[----:B------:R-:W-:Y:S02]  /*0880*/  SEL R221, R230, 0xffffffe0, !P4 ;  /* 0xffffffe0e6dd7807 */ /* 0x000fe40006000000 */
[----:B-1----:R-:W-:Y:S02]  /*0890*/  LOP3.LUT R4, R9, 0x1, RZ, 0xc0, !PT ;  /* 0x0000000109047812 */ /* 0x002fe400078ec0ff */
[----:B------:R-:W-:Y:S02]  /*08a0*/  SEL R227, R227, 0x40, P6 ;  /* 0x00000040e3e37807 */ /* 0x000fe40003000000 */
[----:B------:R-:W-:Y:S02]  /*08b0*/  ISETP.NE.U32.AND P3, PT, R4, 0x1, PT ;  /* 0x000000010400780c */ /* 0x000fe40003f65070 */
[----:B------:R-:W-:-:S02]  /*08c0*/  LOP3.LUT R4, R3, 0x1c0, RZ, 0xc0, !PT ;  /* 0x000001c003047812 */ /* 0x000fc400078ec0ff */
[--C-:B------:R-:W-:Y:S02]  /*08d0*/  LOP3.LUT R3, R0, 0x8, R21.reuse, 0xf8, !PT ;  /* 0x0000000800037812 */ /* 0x100fe400078ef815 */
[----:B------:R-:W-:Y:S02]  /*08e0*/  SHF.R.U32.HI R0, RZ, 0x3, R0 ;  /* 0x00000003ff007819 */ /* 0x000fe40000011600 */
[----:B------:R-:W-:Y:S02]  /*08f0*/  LOP3.LUT R2, R4, 0x30, R2, 0xf8, !PT ;  /* 0x0000003004027812 */ /* 0x000fe400078ef802 */
[----:B------:R-:W-:Y:S02]  /*0900*/  LOP3.LUT R222, R3, R0, RZ, 0x3c, !PT ;  /* 0x0000000003de7212 */ /* 0x000fe400078e3cff */
[----:B------:R-:W-:Y:S02]  /*0910*/  LOP3.LUT R0, R6, 0x3fffffe, RZ, 0xc0, !PT ;  /* 0x03fffffe06007812 */ /* 0x000fe400078ec0ff */
[----:B------:R-:W-:Y:S01]  /*0920*/  LOP3.LUT R5, R2, 0x8, R21, 0xf8, !PT ;  /* 0x0000000802057812 */ /* 0x000fe200078ef815 */
[C---:B------:R-:W-:Y:S01]  /*0930*/  IMAD.SHL.U32 R2, R9.reuse, 0x40, RZ ;  /* 0x0000004009027824 */ /* 0x040fe200078e00ff */
[----:B------:R-:W-:Y:S01]  /*0940*/  SHF.R.U32.HI R3, RZ, 0x3, R4 ;  /* 0x00000003ff037819 */ /* 0x000fe20000011604 */
[----:B------:R-:W-:Y:S01]  /*0950*/  IMAD.IADD R8, R9, 0x1, -R0 ;  /* 0x0000000109087824 */ /* 0x000fe200078e0a00 */
[----:B------:R-:W-:Y:S01]  /*0960*/  SEL R233, R233, 0x10, !P3 ;  /* 0x00000010e9e97807 */ /* 0x000fe20005800000 */
[----:B------:R-:W-:Y:S01]  /*0970*/  IMAD.SHL.U32 R0, R10, 0x20, RZ ;  /* 0x000000200a007824 */ /* 0x000fe200078e00ff */
[----:B------:R-:W-:Y:S01]  /*0980*/  LOP3.LUT R2, R2, 0x1c0, RZ, 0xc0, !PT ;  /* 0x000001c002027812 */ /* 0x000fe200078ec0ff */
[----:B------:R-:W-:Y:S01]  /*0990*/  IMAD.U32 R222, R17, 0x20, R222 ;  /* 0x0000002011de7824 */ /* 0x000fe200078e00de */
[----:B------:R-:W-:-:S02]  /*09a0*/  LOP3.LUT R9, R5, R3, RZ, 0x3c, !PT ;  /* 0x0000000305097212 */ /* 0x000fc400078e3cff */
[----:B------:R-:W-:Y:S01]  /*09b0*/  LOP3.LUT R4, R0, 0x6, R20, 0xf8, !PT ;  /* 0x0000000600047812 */ /* 0x000fe200078ef814 */
[----:B------:R-:W-:Y:S01]  /*09c0*/  IMAD R221, R222, 0x2, R221 ;  /* 0x00000002dedd7824 */ /* 0x000fe200078e02dd */
[----:B------:R-:W-:Y:S01]  /*09d0*/  LOP3.LUT R3, R2, 0x20, R0, 0xf8, !PT ;  /* 0x0000002002037812 */ /* 0x000fe200078ef800 */
[----:B------:R-:W-:Y:S01]  /*09e0*/  IMAD.SHL.U32 R222, R222, 0x2, RZ ;  /* 0x00000002dede7824 */ /* 0x000fe200078e00ff */
[----:B------:R-:W-:Y:S01]  /*09f0*/  SHF.R.U32.HI R0, RZ, 0x3, R2 ;  /* 0x00000003ff007819 */ /* 0x000fe20000011602 */
[----:B------:R1:W-:Y:S01]  /*0a00*/  STL [R1+0x48], R4 ;  /* 0x0000480401007387 */ /* 0x0003e20000100800 */
[----:B------:R-:W-:Y:S02]  /*0a10*/  SHF.R.S32.HI R2, RZ, 0x3, R14 ;  /* 0x00000003ff027819 */ /* 0x000fe4000001140e */
[----:B------:R-:W-:-:S03]  /*0a20*/  LOP3.LUT P0, RZ, R13, 0x2, RZ, 0xc0, !PT ;  /* 0x000000020dff7812 */ /* 0x000fc6000780c0ff */
[----:B------:R-:W-:Y:S01]  /*0a30*/  IMAD R14, R2, 0x8, R18 ;  /* 0x00000008020e7824 */ /* 0x000fe200078e0212 */
[----:B------:R-:W-:Y:S01]  /*0a40*/  SEL R230, R230, 0xffffffe0, !P0 ;  /* 0xffffffe0e6e67807 */ /* 0x000fe20004000000 */
[----:B------:R-:W-:Y:S01]  /*0a50*/  IMAD R225, R11, 0x2, R2 ;  /* 0x000000020be17824 */ /* 0x000fe200078e0202 */
[----:B-1----:R-:W-:Y:S01]  /*0a60*/  LOP3.LUT R4, R3, R0, RZ, 0x3c, !PT ;  /* 0x0000000003047212 */ /* 0x002fe200078e3cff */
[----:B------:R-:W-:Y:S01]  /*0a70*/  IMAD.SHL.U32 R0, R16, 0x2, RZ ;  /* 0x0000000210007824 */ /* 0x000fe200078e00ff */
[----:B------:R-:W-:-:S03]  /*0a80*/  SHF.R.S32.HI R3, RZ, 0x7, R7 ;  /* 0x00000007ff037819 */ /* 0x000fc60000011407 */
[--C-:B------:R-:W-:Y:S02]  /*0a90*/  IMAD R2, R11, 0x200, R0.reuse ;  /* 0x000002000b027824 */ /* 0x100fe400078e0200 */
[----:B------:R-:W-:Y:S02]  /*0aa0*/  IMAD R0, R3, 0x1000, R0 ;  /* 0x0000100003007824 */ /* 0x000fe400078e0200 */
[----:B------:R-:W-:Y:S01]  /*0ab0*/  IMAD R10, R8, 0x20, R2 ;  /* 0x00000020080a7824 */ /* 0x000fe200078e0202 */
[----:B------:R-:W-:Y:S01]  /*0ac0*/  SHF.R.S32.HI R2, RZ, 0x2, R22 ;  /* 0x00000002ff027819 */ /* 0x000fe20000011416 */
[----:B------:R-:W-:Y:S02]  /*0ad0*/  IMAD R0, R231, 0x400, R0 ;  /* 0x00000400e7007824 */ /* 0x000fe400078e0200 */
[----:B------:R-:W-:Y:S02]  /*0ae0*/  IMAD.SHL.U32 R3, R3, 0x8, RZ ;  /* 0x0000000803037824 */ /* 0x000fe400078e00ff */
[----:B------:R-:W-:Y:S01]  /*0af0*/  IMAD.IADD R236, R4, 0x1, R0 ;  /* 0x0000000104ec7824 */ /* 0x000fe200078e0200 */
[----:B------:R-:W-:Y:S01]  /*0b00*/  SHF.R.S32.HI R0, RZ, 0x1, R6 ;  /* 0x00000001ff007819 */ /* 0x000fe20000011406 */
[----:B------:R-:W-:Y:S01]  /*0b10*/  IMAD R5, R231, 0x10, R2 ;  /* 0x00000010e7057824 */ /* 0x000fe200078e0202 */
[----:B------:R-:W-:Y:S01]  /*0b20*/  LOP3.LUT R3, R3, 0x8, RZ, 0xc0, !PT ;  /* 0x0000000803037812 */ /* 0x000fe200078ec0ff */
[----:B------:R-:W-:Y:S01]  /*0b30*/  IMAD.U32 R4, RZ, RZ, UR14 ;  /* 0x0000000eff047e24 */ /* 0x000fe2000f8e00ff */
[C---:B------:R-:W-:Y:S01]  /*0b40*/  LOP3.LUT P1, RZ, R0.reuse, 0x2, RZ, 0xc0, !PT ;  /* 0x0000000200ff7812 */ /* 0x040fe2000782c0ff */
[----:B------:R-:W-:Y:S01]  /*0b50*/  IMAD.SHL.U32 R0, R0, 0x40, RZ ;  /* 0x0000004000007824 */ /* 0x000fe200078e00ff */
[----:B------:R-:W-:Y:S01]  /*0b60*/  IADD3 R2, R5, -0x40, RZ ;  /* 0xffffffc005027810 */ /* 0x000fe20007ffe0ff */
[----:B------:R1:W-:Y:S01]  /*0b70*/  STL [R1+0x4c], R5 ;  /* 0x00004c0501007387 */ /* 0x0003e20000100800 */
[----:B------:R-:W-:-:S02]  /*0b80*/  IMAD.SHL.U32 R236, R236, 0x2, RZ ;  /* 0x00000002ecec7824 */ /* 0x000fc400078e00ff */
[----:B------:R-:W-:Y:S02]  /*0b90*/  LOP3.LUT R0, R0, 0xc0, RZ, 0xc0, !PT ;  /* 0x000000c000007812 */ /* 0x000fe400078ec0ff */
[----:B------:R-:W-:Y:S01]  /*0ba0*/  SHF.R.S32.HI R6, RZ, 0x1f, R2 ;  /* 0x0000001fff067819 */ /* 0x000fe20000011402 */
[----:B------:R-:W-:Y:S01]  /*0bb0*/  IMAD.IADD R234, R236, 0x1, R233 ;  /* 0x00000001ecea7824 */ /* 0x000fe200078e02e9 */
[----:B------:R-:W-:Y:S02]  /*0bc0*/  SHF.R.U32.HI R4, RZ, 0x3, R0 ;  /* 0x00000003ff047819 */ /* 0x000fe40000011600 */
[----:B------:R-:W-:Y:S02]  /*0bd0*/  SHF.L.U64.HI R2, R2, 0x2, R6 ;  /* 0x0000000202027819 */ /* 0x000fe40000010206 */
[----:B------:R-:W-:Y:S01]  /*0be0*/  LOP3.LUT R8, R4, R0, R3, 0x1e, !PT ;  /* 0x0000000004087212 */ /* 0x000fe200078e1e03 */
[----:B------:R-:W-:Y:S01]  /*0bf0*/  IMAD.SHL.U32 R0, R12, 0x40, RZ ;  /* 0x000000400c007824 */ /* 0x000fe200078e00ff */
[C---:B------:R-:W-:Y:S01]  /*0c00*/  IADD3 R235, R236.reuse, 0x20, RZ ;  /* 0x00000020eceb7810 */ /* 0x040fe20007ffe0ff */
[----:B------:R2:W-:Y:S01]  /*0c10*/  STL [R1+0x44], R2 ;  /* 0x0000440201007387 */ /* 0x0005e20000100800 */
[----:B------:R-:W-:Y:S01]  /*0c20*/  @P2 IADD3 R235, R236, -0x20, RZ ;  /* 0xffffffe0eceb2810 */ /* 0x000fe20007ffe0ff */
[----:B------:R-:W-:Y:S01]  /*0c30*/  IMAD.IADD R8, R8, 0x1, R10 ;  /* 0x0000000108087824 */ /* 0x000fe200078e020a */
[----:B------:R-:W-:-:S03]  /*0c40*/  LOP3.LUT R0, R0, 0x1c0, RZ, 0xc0, !PT ;  /* 0x000001c000007812 */ /* 0x000fc600078ec0ff */
[----:B------:R-:W-:Y:S01]  /*0c50*/  IMAD.IADD R233, R233, 0x1, R235 ;  /* 0x00000001e9e97824 */ /* 0x000fe200078e02eb */
[----:B------:R-:W-:Y:S01]  /*0c60*/  SHF.R.U32.HI R6, RZ, 0x3, R0 ;  /* 0x00000003ff067819 */ /* 0x000fe20000011600 */
[----:B-1----:R-:W-:-:S05]  /*0c70*/  IMAD.SHL.U32 R5, R15, 0x10, RZ ;  /* 0x000000100f057824 */ /* 0x002fca00078e00ff */
[----:B------:R-:W-:Y:S01]  /*0c80*/  LOP3.LUT R7, R3, 0x10, R5, 0xf8, !PT ;  /* 0x0000001003077812 */ /* 0x000fe200078ef805 */
[C---:B------:R-:W-:Y:S02]  /*0c90*/  IMAD.SHL.U32 R5, R15.reuse, 0x8, RZ ;  /* 0x000000080f057824 */ /* 0x040fe400078e00ff */
[----:B------:R-:W-:-:S03]  /*0ca0*/  IMAD R3, R15, 0x200, R9 ;  /* 0x000002000f037824 */ /* 0x000fc600078e0209 */
[----:B------:R-:W-:Y:S01]  /*0cb0*/  LOP3.LUT R5, R5, 0x8, RZ, 0xc0, !PT ;  /* 0x0000000805057812 */ /* 0x000fe200078ec0ff */
[----:B--2---:R-:W-:-:S03]  /*0cc0*/  IMAD.SHL.U32 R2, R13, 0x40, RZ ;  /* 0x000000400d027824 */ /* 0x004fc600078e00ff */
[----:B------:R-:W-:Y:S01]  /*0cd0*/  LOP3.LUT R6, R6, R0, R5, 0x1e, !PT ;  /* 0x0000000006067212 */ /* 0x000fe200078e1e05 */
[----:B------:R-:W-:Y:S01]  /*0ce0*/  IMAD.SHL.U32 R0, R14, 0x20, RZ ;  /* 0x000000200e007824 */ /* 0x000fe200078e00ff */
[----:B------:R-:W-:-:S03]  /*0cf0*/  LOP3.LUT R2, R2, 0xc0, RZ, 0xc0, !PT ;  /* 0x000000c002027812 */ /* 0x000fc600078ec0ff */
[----:B------:R-:W-:Y:S02]  /*0d00*/  IMAD R231, R231, 0x200, R0 ;  /* 0x00000200e7e77824 */ /* 0x000fe400078e0200 */
[----:B------:R-:W-:Y:S01]  /*0d10*/  IMAD.U32 R225, R225, 0x200, R6 ;  /* 0x00000200e1e17824 */ /* 0x000fe200078e0006 */
[----:B------:R-:W-:-:S04]  /*0d20*/  SHF.R.U32.HI R4, RZ, 0x3, R2 ;  /* 0x00000003ff047819 */ /* 0x000fc80000011602 */
[C---:B------:R-:W-:Y:S02]  /*0d30*/  LOP3.LUT R5, R4.reuse, R2, R5, 0x1e, !PT ;  /* 0x0000000204057212 */ /* 0x040fe400078e1e05 */
[----:B------:R-:W-:Y:S02]  /*0d40*/  LOP3.LUT R2, R4, R7, R2, 0x1e, !PT ;  /* 0x0000000704027212 */ /* 0x000fe400078e1e02 */
[----:B------:R-:W-:Y:S01]  /*0d50*/  LEA R4, R8, 0x9000, 0x1 ;  /* 0x0000900008047811 */ /* 0x000fe200078e08ff */
[----:B------:R-:W-:Y:S01]  /*0d60*/  IMAD.IADD R231, R231, 0x1, R5 ;  /* 0x00000001e7e77824 */ /* 0x000fe200078e0205 */
[----:B------:R-:W-:Y:S01]  /*0d70*/  LEA R225, R225, 0xf000, 0x1 ;  /* 0x0000f000e1e17811 */ /* 0x000fe200078e08ff */
[----:B------:R-:W-:Y:S01]  /*0d80*/  IMAD.IADD R229, R0, 0x1, R2 ;  /* 0x0000000100e57824 */ /* 0x000fe200078e0202 */
[C---:B------:R-:W-:Y:S02]  /*0d90*/  IADD3 R2, R250.reuse, 0x20, RZ ;  /* 0x00000020fa027810 */ /* 0x040fe40007ffe0ff */
[----:B------:R-:W-:Y:S01]  /*0da0*/  IADD3 R0, R250, 0x40, RZ ;  /* 0x00000040fa007810 */ /* 0x000fe20007ffe0ff */
[----:B------:R-:W-:-:S02]  /*0db0*/  IMAD.IADD R226, R225, 0x1, R226 ;  /* 0x00000001e1e27824 */ /* 0x000fc400078e02e2 */
[----:B------:R1:W-:Y:S01]  /*0dc0*/  STL [R1+0x10], R2 ;  /* 0x0000100201007387 */ /* 0x0003e20000100800 */
[--C-:B------:R-:W-:Y:S02]  /*0dd0*/  IMAD.IADD R228, R225, 0x1, R227.reuse ;  /* 0x00000001e1e47824 */ /* 0x100fe400078e02e3 */
[----:B------:R-:W-:Y:S01]  /*0de0*/  IMAD.IADD R227, R226, 0x1, R227 ;  /* 0x00000001e2e37824 */ /* 0x000fe200078e02e3 */
[----:B------:R2:W-:Y:S04]  /*0df0*/  STL [R1+0x14], R0 ;  /* 0x0000140001007387 */ /* 0x0005e80000100800 */
[----:B------:R3:W-:Y:S01]  /*0e00*/  STL [R1+0x2c], R4 ;  /* 0x00002c0401007387 */ /* 0x0007e20000100800 */
[----:B-1----:R-:W-:Y:S01]  /*0e10*/  IMAD.SHL.U32 R2, R3, 0x2, RZ ;  /* 0x0000000203027824 */ /* 0x002fe200078e00ff */
[----:B--2---:R-:W-:-:S02]  /*0e20*/  IADD3 R0, R4, 0x20, RZ ;  /* 0x0000002004007810 */ /* 0x004fc40007ffe0ff */
[----:B------:R-:W-:-:S05]  /*0e30*/  @P1 IADD3 R0, R4, -0x20, RZ ;  /* 0xffffffe004001810 */ /* 0x000fca0007ffe0ff */
[----:B----4-:R3:W-:Y:S02]  /*0e40*/  STL [R1+0x30], R0 ;  /* 0x0000300001007387 */ /* 0x0107e40000100800 */
.L_x_41:
[----:B------:R-:W-:Y:S02]  /*0e50*/  ULDC.64 UR4, c[0x0][0x240] ;  /* 0x0000900000047ab9 */ /* 0x000fe40000000a00 */
[----:B------:R-:W-:Y:S02]  /*0e60*/  UISETP.NE.U32.AND UP1, UPT, URZ, UR4, UPT ;  /* 0x000000043f00728c */ /* 0x000fe4000bf25070 */
[----:B------:R-:W-:Y:S02]  /*0e70*/  USHF.L.U32 UR11, UR32, 0x2, URZ ;  /* 0x00000002200b7899 */ /* 0x000fe4000800063f */
[----:B------:R-:W-:Y:S02]  /*0e80*/  USHF.R.S32.HI UR39, URZ, 0x1f, UR32 ;  /* 0x0000001f3f277899 */ /* 0x000fe40008011420 */
[----:B------:R-:W-:Y:S02]  /*0e90*/  UISETP.NE.AND.EX UP1, UPT, URZ, UR5, UPT, UP1 ;  /* 0x000000053f00728c */ /* 0x000fe4000bf25310 */
[----:B------:R-:W-:-:S02]  /*0ea0*/  ULDC.64 UR8, c[0x0][0x250] ;  /* 0x0000940000087ab9 */ /* 0x000fc40000000a00 */
[----:B------:R-:W-:Y:S02]  /*0eb0*/  UISETP.NE.U32.AND UP3, UPT, URZ, UR8, UPT ;  /* 0x000000083f00728c */ /* 0x000fe4000bf65070 */
[----:B------:R-:W-:Y:S01]  /*0ec0*/  USHF.L.U64.HI UR10, UR32, 0x2, UR39 ;  /* 0x00000002200a7899 */ /* 0x000fe20008010227 */
[----:B------:R-:W-:Y:S01]  /*0ed0*/  PLOP3.LUT P2, PT, PT, PT, UP1, 0x80, 0x0 ;  /* 0x000000000000781c */ /* 0x000fe20003f4f018 */
[----:B------:R-:W-:Y:S02]  /*0ee0*/  UIADD3 UR4, UP0, UR11, UR4, URZ ;  /* 0x000000040b047290 */ /* 0x000fe4000ff1e03f */
[----:B------:R-:W-:Y:S02]  /*0ef0*/  UISETP.NE.AND.EX UP3, UPT, URZ, UR9, UPT, UP3 ;  /* 0x000000093f00728c */ /* 0x000fe4000bf65330 */
[----:B------:R-:W-:Y:S02]  /*0f00*/  UIADD3.X UR5, UR10, UR5, URZ, UP0, !UPT ;  /* 0x000000050a057290 */ /* 0x000fe400087fe43f */
[----:B-123--:R-:W-:Y:S01]  /*0f10*/  IMAD.U32 R4, RZ, RZ, UR4 ;  /* 0x00000004ff047e24 */ /* 0x00efe2000f8e00ff */
[----:B------:R-:W-:Y:S01]  /*0f20*/  ULDC.U8 UR14, c[0x0][0x312] ;  /* 0x0000c480000e7ab9 */ /* 0x000fe20000000000 */
[----:B------:R-:W-:Y:S01]  /*0f30*/  PLOP3.LUT P0, PT, PT, PT, UP3, 0x80, 0x0 ;  /* 0x000000000000781c */ /* 0x000fe20003f0f038 */
[----:B------:R-:W-:Y:S01]  /*0f40*/  ULDC.64 UR6, c[0x0][0x248] ;  /* 0x0000920000067ab9 */ /* 0x000fe20000000a00 */
[----:B------:R-:W-:Y:S01]  /*0f50*/  IMAD.U32 R5, RZ, RZ, UR5 ;  /* 0x00000005ff057e24 */ /* 0x000fe2000f8e00ff */
[----:B------:R-:W-:-:S02]  /*0f60*/  UISETP.NE.AND UP4, UPT, UR14, URZ, UPT ;  /* 0x0000003f0e00728c */ /* 0x000fc4000bf85270 */
[----:B------:R-:W-:Y:S02]  /*0f70*/  @UP3 UIADD3 UR4, UP0, UR11, UR8, URZ ;  /* 0x000000080b043290 */ /* 0x000fe4000ff1e03f */
[----:B------:R1:W2:Y:S01]  /*0f80*/  @P2 LDG.E R8, [R4.64] ;  /* 0x0000000c04082981 */ /* 0x0002a2000c1e1900 */
[----:B------:R-:W-:Y:S02]  /*0f90*/  UISETP.EQ.U32.AND UP2, UPT, URZ, UR6, UPT ;  /* 0x000000063f00728c */ /* 0x000fe4000bf42070 */
[----:B------:R-:W-:Y:S01]  /*0fa0*/  @UP3 UIADD3.X UR5, UR10, UR9, URZ, UP0, !UPT ;  /* 0x000000090a053290 */ /* 0x000fe200087fe43f */
[----:B------:R1:W3:Y:S01]  /*0fb0*/  @P2 LDG.E R3, [R4.64+0x4] ;  /* 0x0000040c04032981 */ /* 0x0002e2000c1e1900 */
[----:B------:R-:W-:Y:S01]  /*0fc0*/  MOV R6, UR4 ;  /* 0x0000000400067c02 */ /* 0x000fe20008000f00 */
[----:B------:R-:W-:-:S03]  /*0fd0*/  UISETP.EQ.OR.EX UP2, UPT, URZ, UR7, !UP4, UP2 ;  /* 0x000000073f00728c */ /* 0x000fc6000e742720 */
[----:B------:R-:W-:Y:S01]  /*0fe0*/  IMAD.U32 R7, RZ, RZ, UR5 ;  /* 0x00000005ff077e24 */ /* 0x000fe2000f8e00ff */
[----:B------:R-:W-:-:S04]  /*0ff0*/  UIADD3 UR6, UP0, UR11, UR6, URZ ;  /* 0x000000060b067290 */ /* 0x000fc8000ff1e03f */
[----:B----4-:R-:W4:Y:S01]  /*1000*/  @P0 LDG.E R6, [R6.64] ;  /* 0x0000000c06060981 */ /* 0x010f22000c1e1900 */
[----:B------:R-:W-:Y:S01]  /*1010*/  PLOP3.LUT P1, PT, PT, PT, UP2, 0x80, 0x0 ;  /* 0x000000000000781c */ /* 0x000fe20003f2f028 */
[----:B------:R-:W-:Y:S01]  /*1020*/  UIADD3.X UR7, UR10, UR7, URZ, UP0, !UPT ;  /* 0x000000070a077290 */ /* 0x000fe200087fe43f */
[----:B-1----:R-:W-:-:S05]  /*1030*/  IMAD.U32 R4, RZ, RZ, UR6 ;  /* 0x00000006ff047e24 */ /* 0x002fca000f8e00ff */
[----:B------:R-:W-:-:S06]  /*1040*/  MOV R5, UR7 ;  /* 0x0000000700057c02 */ /* 0x000fcc0008000f00 */
[----:B-----5:R-:W5:Y:S01]  /*1050*/  @!P1 LDG.E R0, [R4.64] ;  /* 0x0000000c04009981 */ /* 0x020f62000c1e1900 */
[----:B------:R-:W-:Y:S02]  /*1060*/  UMOV UR15, 0xffffffff ;  /* 0xffffffff000f7882 */ /* 0x000fe40000000000 */
[----:B------:R-:W-:Y:S02]  /*1070*/  UMOV UR19, URZ ;  /* 0x0000003f00137c82 */ /* 0x000fe40008000000 */
[----:B------:R-:W-:Y:S02]  /*1080*/  UMOV UR26, 0xffffffff ;  /* 0xffffffff001a7882 */ /* 0x000fe40000000000 */
[----:B------:R-:W-:Y:S01]  /*1090*/  ULDC UR6, c[0x0][0x218] ;  /* 0x0000860000067ab9 */ /* 0x000fe20000000800 */
[----:B--2---:R-:W1:Y:S08]  /*10a0*/  @P2 R2UR UR15, R8 ;  /* 0x00000000080f23c2 */ /* 0x004e7000000e0000 */
[----:B---3--:R-:W1:Y:S08]  /*10b0*/  @P2 R2UR UR4, R3 ;  /* 0x00000000030423c2 */ /* 0x008e7000000e0000 */
[----:B----4-:R2:W3:Y:S01]  /*10c0*/  @P0 R2UR UR19, R6 ;  /* 0x00000000061303c2 */ /* 0x0104e200000e0000 */
[----:B------:R-:W-:-:S04]  /*10d0*/  ISETP.NE.U32.AND P0, PT, RZ, c[0x0][0x248], PT ;  /* 0x00009200ff007a0c */ /* 0x000fc80003f05070 */
[----:B------:R-:W-:Y:S01]  /*10e0*/  ISETP.NE.AND.EX P0, PT, RZ, c[0x0][0x24c], PT, P0 ;  /* 0x00009300ff007a0c */ /* 0x000fe20003f05300 */
[----:B-1----:R-:W-:Y:S02]  /*10f0*/  @UP1 UIADD3 UR25, UR4, -UR15, URZ ;  /* 0x8000000f04191290 */ /* 0x002fe4000fffe03f */
[----:B-----5:R2:W1:Y:S05]  /*1100*/  @!P1 R2UR UR26, R0 ;  /* 0x00000000001a93c2 */ /* 0x02046a00000e0000 */
[----:B------:R-:W-:-:S05]  /*1110*/  @!UP1 ULDC UR25, c[0x0][0x214] ;  /* 0x0000850000199ab9 */ /* 0x000fca0000000800 */
[----:B------:R-:W-:Y:S05]  /*1120*/  @!P0 BRA `(.L_x_0) ;  /* 0x0000007000008947 */ /* 0x000fea0003800000 */
[----:B---3--:R-:W-:-:S13]  /*1130*/  PLOP3.LUT P0, PT, PT, PT, UP4, 0x80, 0x0 ;  /* 0x000000000000781c */ /* 0x008fda0003f0f048 */
[----:B--2---:R-:W2:Y:S04]  /*1140*/  @P0 LDG.E R0, [R4.64+0x4] ;  /* 0x0000040c04000981 */ /* 0x004ea8000c1e1900 */
[----:B------:R-:W3:Y:S01]  /*1150*/  @!P0 LDG.E R4, [R4.64] ;  /* 0x0000000c04048981 */ /* 0x000ee2000c1e1900 */
[----:B--2---:R-:W2:Y:S02]  /*1160*/  @P0 R2UR UR4, R0 ;  /* 0x00000000000403c2 */ /* 0x004ea400000e0000 */
[----:B-12---:R-:W-:-:S11]  /*1170*/  @UP4 UIADD3 UR6, UR4, -UR26, URZ ;  /* 0x8000001a04064290 */ /* 0x006fd6000fffe03f */
[----:B---3--:R1:W2:Y:S01]  /*1180*/  @!P0 R2UR UR6, R4 ;  /* 0x00000000040683c2 */ /* 0x0082a200000e0000 */
[----:B------:R-:W-:-:S07]  /*1190*/  DEPBAR.LE SB1, 0x0, {2} ;  /* 0x000090040000791a */ /* 0x000fce0000000000 */
.L_x_0:
[----:B---3--:R-:W-:Y:S02]  /*11a0*/  ULDC.64 UR4, c[0x0][0x258] ;  /* 0x0000960000047ab9 */ /* 0x008fe40000000a00 */
[----:B------:R-:W-:-:S04]  /*11b0*/  UISETP.NE.U32.AND UP2, UPT, URZ, UR4, UPT ;  /* 0x000000043f00728c */ /* 0x000fc8000bf45070 */
[----:B------:R-:W-:-:S06]  /*11c0*/  UISETP.NE.AND.EX UP2, UPT, URZ, UR5, UPT, UP2 ;  /* 0x000000053f00728c */ /* 0x000fcc000bf45320 */
[----:B------:R-:W-:-:S05]  /*11d0*/  PLOP3.LUT P0, PT, PT, PT, UP2, 0x80, 0x0 ;  /* 0x000000000000781c */ /* 0x000fca0003f0f028 */
[----:B------:R-:W-:-:S04]  /*11e0*/  @UP2 UIADD3 UR4, UP0, UR11, UR4, URZ ;  /* 0x000000040b042290 */ /* 0x000fc8000ff1e03f */
[----:B------:R-:W-:Y:S02]  /*11f0*/  @UP2 UIADD3.X UR5, UR10, UR5, URZ, UP0, !UPT ;  /* 0x000000050a052290 */ /* 0x000fe400087fe43f */
[----:B------:R-:W-:-:S04]  /*1200*/  IMAD.U32 R4, RZ, RZ, UR4 ;  /* 0x00000004ff047e24 */ /* 0x000fc8000f8e00ff */
[----:B------:R-:W-:Y:S01]  /*1210*/  IMAD.U32 R5, RZ, RZ, UR5 ;  /* 0x00000005ff057e24 */ /* 0x000fe2000f8e00ff */
[----:B------:R-:W-:-:S04]  /*1220*/  ULDC.64 UR4, c[0x0][0x268] ;  /* 0x00009a0000047ab9 */ /* 0x000fc80000000a00 */
[----:B--2---:R-:W2:Y:S01]  /*1230*/  @P0 LDG.E R0, [R4.64] ;  /* 0x0000000c04000981 */ /* 0x004ea2000c1e1900 */
[----:B------:R-:W-:Y:S02]  /*1240*/  @!UP2 UISETP.NE.U32.AND UP0, UPT, URZ, UR4, UPT ;  /* 0x000000043f00a28c */ /* 0x000fe4000bf05070 */
[----:B------:R-:W-:Y:S02]  /*1250*/  ULDC UR7, c[0x0][0x21c] ;  /* 0x0000870000077ab9 */ /* 0x000fe40000000800 */
[----:B------:R-:W-:Y:S02]  /*1260*/  @!UP2 UISETP.NE.AND.EX UP0, UPT, URZ, UR5, UPT, UP0 ;  /* 0x000000053f00a28c */ /* 0x000fe4000bf05300 */
[----:B------:R-:W-:Y:S02]  /*1270*/  USHF.L.U32 UR23, UR18, 0x7, URZ ;  /* 0x0000000712177899 */ /* 0x000fe4000800063f */
[----:B------:R-:W-:Y:S01]  /*1280*/  @!UP2 USEL UR4, URZ, UR7, !UP0 ;  /* 0x000000073f04a287 */ /* 0x000fe2000c000000 */
[----:B--2---:R-:W2:Y:S02]  /*1290*/  @P0 R2UR UR14, R0 ;  /* 0x00000000000e03c2 */ /* 0x004ea400000e0000 */
[----:B--2---:R-:W-:-:S02]  /*12a0*/  @UP2 UIADD3 UR14, UR14, -UR19, URZ ;  /* 0x800000130e0e2290 */ /* 0x004fc4000fffe03f */
[----:B------:R-:W-:-:S04]  /*12b0*/  @!UP2 UIADD3 UR14, UR4, UR6, -UR19 ;  /* 0x00000006040ea290 */ /* 0x000fc8000fffe813 */
[----:B------:R-:W-:-:S06]  /*12c0*/  UISETP.GT.AND UP0, UPT, UR14, UR23, UPT ;  /* 0x000000170e00728c */ /* 0x000fcc000bf04270 */
[----:B------:R-:W-:-:S13]  /*12d0*/  PLOP3.LUT P0, PT, PT, PT, UP0, 0x80, 0x0 ;  /* 0x000000000000781c */ /* 0x000fda0003f0f008 */
[----:B------:R-:W-:Y:S05]  /*12e0*/  @!P0 BRA `(.L_x_1) ;  /* 0x00007c8000008947 */ /* 0x000fea0003800000 */
[----:B------:R-:W-:Y:S02]  /*12f0*/  ULDC.64 UR4, c[0x0][0x190] ;  /* 0x0000640000047ab9 */ /* 0x000fe40000000a00 */
[----:B-1----:R-:W-:Y:S02]  /*1300*/  UISETP.NE.AND UP0, UPT, UR26, -0x1, UPT ;  /* 0xffffffff1a00788c */ /* 0x002fe4000bf05270 */
[----:B------:R-:W-:Y:S02]  /*1310*/  UIMAD.WIDE.U32 UR6, UR15, UR4, URZ ;  /* 0x000000040f0672a5 */ /* 0x000fe4000f8e003f */
[----:B------:R-:W-:Y:S02]  /*1320*/  UIADD3 UR4, UR25, 0x3f, URZ ;  /* 0x0000003f19047890 */ /* 0x000fe4000fffe03f */
[----:B------:R-:W-:Y:S01]  /*1330*/  PLOP3.LUT P1, PT, PT, PT, UP0, 0x80, 0x0 ;  /* 0x000000000000781c */ /* 0x000fe20003f2f008 */
[----:B------:R-:W-:Y:S02]  /*1340*/  UISETP.NE.AND UP2, UPT, UR15, -0x1, UPT ;  /* 0xffffffff0f00788c */ /* 0x000fe4000bf45270 */
[----:B------:R-:W-:-:S02]  /*1350*/  USHF.R.S32.HI UR10, URZ, 0x1f, UR4 ;  /* 0x0000001f3f0a7899 */ /* 0x000fc40008011404 */
[----:B------:R-:W-:Y:S02]  /*1360*/  ULDC.64 UR16, c[0x0][0x178] ;  /* 0x00005e0000107ab9 */ /* 0x000fe40000000a00 */
[----:B------:R-:W-:Y:S02]  /*1370*/  ULEA.HI UR10, UR10, UR4, URZ, 0x6 ;  /* 0x000000040a0a7291 */ /* 0x000fe4000f8f303f */
[----:B------:R-:W-:Y:S02]  /*1380*/  @UP0 UIADD3 UR11, UR19, UR26, URZ ;  /* 0x0000001a130b0290 */ /* 0x000fe4000fffe03f */
[----:B------:R-:W-:Y:S02]  /*1390*/  ULDC.64 UR20, c[0x0][0x198] ;  /* 0x0000660000147ab9 */ /* 0x000fe40000000a00 */
[----:B------:R-:W-:Y:S02]  /*13a0*/  UIMAD UR22, UR39, UR16, URZ ;  /* 0x00000010271672a4 */ /* 0x000fe4000f8e023f */
[----:B------:R-:W-:-:S02]  /*13b0*/  USHF.R.S32.HI UR34, URZ, 0x6, UR10 ;  /* 0x000000063f227899 */ /* 0x000fc4000801140a */
[----:B------:R-:W-:Y:S02]  /*13c0*/  UIMAD UR24, UR15, UR5, URZ ;  /* 0x000000050f1872a4 */ /* 0x000fe4000f8e023f */
[----:B------:R-:W-:Y:S02]  /*13d0*/  ULOP3.LUT UR10, UR10, 0xffffffc0, URZ, 0xc0, !UPT ;  /* 0xffffffc00a0a7892 */ /* 0x000fe4000f8ec03f */
[----:B------:R-:W-:Y:S02]  /*13e0*/  @UP0 UIMAD.WIDE.U32 UR4, UR11, UR20, URZ ;  /* 0x000000140b0402a5 */ /* 0x000fe4000f8e003f */
[----:B------:R-:W-:Y:S02]  /*13f0*/  UIMAD.WIDE.U32 UR8, UR32, UR16, URZ ;  /* 0x00000010200872a5 */ /* 0x000fe4000f8e003f */
[----:B------:R-:W-:Y:S02]  /*1400*/  UIMAD UR17, UR32, UR17, UR22 ;  /* 0x00000011201172a4 */ /* 0x000fe4000f8e0216 */
[----:B------:R-:W-:-:S02]  /*1410*/  UIADD3 UR16, UR10, -0x40, URZ ;  /* 0xffffffc00a107890 */ /* 0x000fc4000fffe03f */
[----:B------:R-:W-:Y:S02]  /*1420*/  UIADD3 UR33, UR9, UR17, URZ ;  /* 0x0000001109217290 */ /* 0x000fe4000fffe03f */
[----:B------:R-:W-:Y:S02]  /*1430*/  @UP0 UIMAD UR27, UR11, UR21, UR5 ;  /* 0x000000150b1b02a4 */ /* 0x000fe4000f8e0205 */
[----:B------:R-:W-:Y:S02]  /*1440*/  USEL UR38, UR8, UR6, !UP2 ;  /* 0x0000000608267287 */ /* 0x000fe4000d000000 */
[----:B------:R-:W-:Y:S02]  /*1450*/  @UP2 UIADD3 UR33, UR7, UR24, URZ ;  /* 0x0000001807212290 */ /* 0x000fe4000fffe03f */
[----:B------:R-:W-:Y:S02]  /*1460*/  USHF.R.S32.HI UR29, URZ, 0x1f, UR16 ;  /* 0x0000001f3f1d7899 */ /* 0x000fe40008011410 */
[----:B------:R-:W-:Y:S01]  /*1470*/  @UP0 UMOV UR22, UR4 ;  /* 0x0000000400160c82 */ /* 0x000fe20008000000 */
[----:B------:R-:W-:Y:S05]  /*1480*/  @P1 BRA `(.L_x_2) ;  /* 0x000000c000001947 */ /* 0x000fea0003800000 */
[----:B------:R-:W-:Y:S02]  /*1490*/  USHF.R.S32.HI UR4, URZ, 0x1f, UR19 ;  /* 0x0000001f3f047899 */ /* 0x000fe40008011413 */
[----:B------:R-:W-:-:S02]  /*14a0*/  ULDC.64 UR6, c[0x0][0x198] ;  /* 0x0000660000067ab9 */ /* 0x000fc40000000a00 */
[----:B------:R-:W-:Y:S02]  /*14b0*/  UIMAD UR8, UR4, UR6, URZ ;  /* 0x00000006040872a4 */ /* 0x000fe4000f8e023f */
[----:B------:R-:W-:Y:S02]  /*14c0*/  UIMAD.WIDE.U32 UR4, UR19, UR6, URZ ;  /* 0x00000006130472a5 */ /* 0x000fe4000f8e003f */
[----:B------:R-:W-:-:S03]  /*14d0*/  UIMAD UR7, UR19, UR7, UR8 ;  /* 0x00000007130772a4 */ /* 0x000fc6000f8e0208 */
[----:B------:R-:W-:Y:S02]  /*14e0*/  ULDC.64 UR8, c[0x0][0x180] ;  /* 0x0000600000087ab9 */ /* 0x000fe40000000a00 */
[----:B------:R-:W-:Y:S02]  /*14f0*/  UIADD3 UR5, UR5, UR7, URZ ;  /* 0x0000000705057290 */ /* 0x000fe4000fffe03f */
[----:B------:R-:W-:Y:S02]  /*1500*/  UIMAD UR6, UR39, UR8, URZ ;  /* 0x00000008270672a4 */ /* 0x000fe4000f8e023f */
[----:B------:R-:W-:Y:S02]  /*1510*/  UIMAD.WIDE.U32 UR4, UR32, UR8, UR4 ;  /* 0x00000008200472a5 */ /* 0x000fe4000f8e0004 */
[----:B------:R-:W-:-:S04]  /*1520*/  UIMAD UR6, UR32, UR9, UR6 ;  /* 0x00000009200672a4 */ /* 0x000fc8000f8e0206 */
[----:B------:R-:W-:Y:S02]  /*1530*/  UIADD3 UR27, UR5, UR6, URZ ;  /* 0x00000006051b7290 */ /* 0x000fe4000fffe03f */
[----:B------:R-:W-:Y:S02]  /*1540*/  UMOV UR22, UR4 ;  /* 0x0000000400167c82 */ /* 0x000fe40008000000 */
.L_x_2:
[----:B------:R-:W-:Y:S02]  /*1550*/  @UP0 UIADD3 UR6, UR19, UR26, URZ ;  /* 0x0000001a13060290 */ /* 0x000fe4000fffe03f */
[----:B------:R-:W-:Y:S02]  /*1560*/  ULDC.64 UR8, c[0x0][0x1a0] ;  /* 0x0000680000087ab9 */ /* 0x000fe40000000a00 */
[----:B------:R-:W-:-:S04]  /*1570*/  @UP0 UIMAD.WIDE.U32 UR4, UR6, UR8, URZ ;  /* 0x00000008060402a5 */ /* 0x000fc8000f8e003f */
[----:B------:R-:W-:-:S03]  /*1580*/  @UP0 UIMAD UR31, UR6, UR9, UR5 ;  /* 0x00000009061f02a4 */ /* 0x000fc6000f8e0205 */
[----:B------:R-:W-:Y:S01]  /*1590*/  @UP0 UMOV UR30, UR4 ;  /* 0x00000004001e0c82 */ /* 0x000fe20008000000 */
[----:B------:R-:W-:Y:S05]  /*15a0*/  @P1 BRA `(.L_x_3) ;  /* 0x000000c000001947 */ /* 0x000fea0003800000 */
[----:B------:R-:W-:Y:S02]  /*15b0*/  USHF.R.S32.HI UR4, URZ, 0x1f, UR19 ;  /* 0x0000001f3f047899 */ /* 0x000fe40008011413 */
[----:B------:R-:W-:Y:S02]  /*15c0*/  ULDC.64 UR6, c[0x0][0x1a0] ;  /* 0x0000680000067ab9 */ /* 0x000fe40000000a00 */
        /* <DEDUP_REMOVED lines=10> */
.L_x_3:
[----:B------:R-:W-:Y:S01]  /*1670*/  IABS R6, c[0x0][0x1c8] ;  /* 0x0000720000067a13 */ /* 0x000fe20000000000 */
[----:B------:R-:W-:Y:S01]  /*1680*/  ULDC.64 UR6, c[0x0][0x370] ;  /* 0x0000dc0000067ab9 */ /* 0x000fe20000000a00 */
[----:B------:R-:W-:Y:S01]  /*1690*/  IABS R3, UR35 ;  /* 0x0000002300037c13 */ /* 0x000fe20008000000 */
[----:B------:R-:W-:Y:S01]  /*16a0*/  @UP2 UIMAD.WIDE.U32 UR4, UR15, UR6, URZ ;  /* 0x000000060f0422a5 */ /* 0x000fe2000f8e003f */
[----:B------:R-:W1:Y:S01]  /*16b0*/  I2F.RP R4, R6 ;  /* 0x0000000600047306 */ /* 0x000e620000209400 */
[----:B------:R-:W-:Y:S01]  /*16c0*/  ULDC UR8, c[0x0][0x224] ;  /* 0x0000890000087ab9 */ /* 0x000fe20000000800 */
[----:B------:R-:W-:Y:S01]  /*16d0*/  ISETP.NE.AND P2, PT, RZ, c[0x0][0x1c8], PT ;  /* 0x00007200ff007a0c */ /* 0x000fe20003f45270 */
[----:B------:R-:W-:Y:S02]  /*16e0*/  @UP2 UIMAD UR28, UR15, UR7, UR5 ;  /* 0x000000070f1c22a4 */ /* 0x000fe4000f8e0205 */
[----:B------:R-:W-:-:S02]  /*16f0*/  USHF.R.S32.HI UR20, URZ, 0x1f, UR23 ;  /* 0x0000001f3f147899 */ /* 0x000fc40008011417 */
[----:B------:R-:W-:Y:S02]  /*1700*/  @UP2 UMOV UR24, UR4 ;  /* 0x0000000400182c82 */ /* 0x000fe40008000000 */
[----:B------:R-:W-:Y:S02]  /*1710*/  ULDC.64 UR4, c[0x0][0x368] ;  /* 0x0000da0000047ab9 */ /* 0x000fe40000000a00 */
[----:B------:R-:W-:-:S04]  /*1720*/  @!UP2 UIMAD UR6, UR39, UR4, URZ ;  /* 0x000000042706a2a4 */ /* 0x000fc8000f8e023f */
[----:B------:R-:W-:Y:S01]  /*1730*/  @!UP2 UIMAD UR6, UR32, UR5, UR6 ;  /* 0x000000052006a2a4 */ /* 0x000fe2000f8e0206 */
[----:B-1----:R-:W1:Y:S01]  /*1740*/  MUFU.RCP R4, R4 ;  /* 0x0000000400047308 */ /* 0x002e620000001000 */
[----:B------:R-:W-:-:S04]  /*1750*/  @!UP2 UIMAD.WIDE.U32 UR4, UR32, UR4, URZ ;  /* 0x000000042004a2a5 */ /* 0x000fc8000f8e003f */
[----:B------:R-:W-:Y:S02]  /*1760*/  @!UP2 UIADD3 UR28, UR5, UR6, URZ ;  /* 0x00000006051ca290 */ /* 0x000fe4000fffe03f */
[----:B------:R-:W-:Y:S02]  /*1770*/  UIMAD UR6, UR37, UR15, URZ ;  /* 0x0000000f250672a4 */ /* 0x000fe4000f8e023f */
[----:B------:R-:W-:Y:S02]  /*1780*/  @!UP2 UMOV UR24, UR4 ;  /* 0x000000040018ac82 */ /* 0x000fe40008000000 */
[----:B------:R-:W-:Y:S02]  /*1790*/  UIMAD UR4, UR39, UR8, UR52 ;  /* 0x00000008270472a4 */ /* 0x000fe4000f8e0234 */
[----:B------:R-:W-:Y:S02]  /*17a0*/  USHF.L.U32 UR8, UR32, 0x7, URZ ;  /* 0x0000000720087899 */ /* 0x000fe4000800063f */
[----:B------:R-:W-:Y:S01]  /*17b0*/  UIADD3 UR4, UR45, UR4, URZ ;  /* 0x000000042d047290 */ /* 0x000fe2000fffe03f */
[----:B-1----:R-:W-:-:S03]  /*17c0*/  IADD3 R4, R4, 0xffffffe, RZ ;  /* 0x0ffffffe04047810 */ /* 0x002fc60007ffe0ff */
[----:B------:R-:W-:Y:S01]  /*17d0*/  UIMAD UR4, UR36, UR4, UR51 ;  /* 0x00000004240472a4 */ /* 0x000fe2000f8e0233 */
[----:B------:R-:W1:Y:S03]  /*17e0*/  F2I.FTZ.U32.TRUNC.NTZ R5, R4 ;  /* 0x0000000400057305 */ /* 0x000e66000021f000 */
[----:B------:R-:W-:Y:S02]  /*17f0*/  UIADD3 UR10, UR43, UR4, URZ ;  /* 0x000000042b0a7290 */ /* 0x000fe4000fffe03f */
[----:B------:R-:W-:-:S04]  /*1800*/  UIMAD.WIDE.U32 UR4, UR36, UR15, URZ ;  /* 0x0000000f240472a5 */ /* 0x000fc8000f8e003f */
[----:B------:R-:W-:Y:S02]  /*1810*/  @UP2 UIADD3 UR10, UR5, UR6, URZ ;  /* 0x00000006050a2290 */ /* 0x000fe4000fffe03f */
[----:B------:R-:W-:Y:S02]  /*1820*/  USEL UR21, UR42, UR4, !UP2 ;  /* 0x000000042a157287 */ /* 0x000fe4000d000000 */
[----:B------:R-:W-:Y:S02]  /*1830*/  ULDC.64 UR6, c[0x0][0x3d8] ;  /* 0x0000f60000067ab9 */ /* 0x000fe40000000a00 */
[----:B------:R-:W-:Y:S01]  /*1840*/  UIMAD.WIDE.U32 UR4, UR60, UR6, URZ ;  /* 0x000000063c0472a5 */ /* 0x000fe2000f8e003f */
[----:B-1----:R-:W-:Y:S02]  /*1850*/  IMAD.MOV R0, RZ, RZ, -R5 ;  /* 0x000000ffff007224 */ /* 0x002fe400078e0a05 */
[----:B------:R-:W-:Y:S01]  /*1860*/  IMAD.MOV.U32 R4, RZ, RZ, RZ ;  /* 0x000000ffff047224 */ /* 0x000fe200078e00ff */
[----:B------:R-:W-:Y:S01]  /*1870*/  USEL UR11, UR4, URZ, UP6 ;  /* 0x0000003f040b7287 */ /* 0x000fe2000b000000 */
[----:B------:R-:W-:Y:S01]  /*1880*/  IMAD R0, R0, R6, RZ ;  /* 0x0000000600007224 */ /* 0x000fe200078e02ff */
[----:B------:R-:W-:-:S02]  /*1890*/  USHF.L.U64.HI UR4, UR32, 0x7, UR39 ;  /* 0x0000000720047899 */ /* 0x000fc40008010227 */
[----:B------:R-:W-:Y:S01]  /*18a0*/  UIMAD UR7, UR60, UR7, UR5 ;  /* 0x000000073c0772a4 */ /* 0x000fe2000f8e0205 */
[----:B------:R-:W-:Y:S01]  /*18b0*/  IMAD.HI.U32 R0, R5, R0, R4 ;  /* 0x0000000005007227 */ /* 0x000fe200078e0004 */
[----:B------:R-:W-:Y:S02]  /*18c0*/  USEL UR5, UR4, URZ, UP1 ;  /* 0x0000003f04057287 */ /* 0x000fe40008800000 */
[----:B------:R-:W-:-:S03]  /*18d0*/  USEL UR4, UR8, URZ, UP1 ;  /* 0x0000003f08047287 */ /* 0x000fc60008800000 */
[----:B------:R-:W-:Y:S01]  /*18e0*/  IMAD.HI.U32 R0, R0, R3, RZ ;  /* 0x0000000300007227 */ /* 0x000fe200078e00ff */
[----:B------:R-:W-:Y:S02]  /*18f0*/  UIADD3 UR4, UP1, UR16, UR4, URZ ;  /* 0x0000000410047290 */ /* 0x000fe4000ff3e03f */
[----:B------:R-:W-:Y:S01]  /*1900*/  ULDC UR8, c[0x0][0x234] ;  /* 0x00008d0000087ab9 */ /* 0x000fe20000000800 */
[----:B------:R-:W-:Y:S01]  /*1910*/  IMAD.MOV R4, RZ, RZ, -R0 ;  /* 0x000000ffff047224 */ /* 0x000fe200078e0a00 */
[----:B------:R-:W-:Y:S02]  /*1920*/  UIADD3.X UR6, UR29, UR5, URZ, UP1, !UPT ;  /* 0x000000051d067290 */ /* 0x000fe40008ffe43f */
[----:B------:R-:W-:Y:S01]  /*1930*/  UIMAD UR5, UR37, UR4, URZ ;  /* 0x00000004250572a4 */ /* 0x000fe2000f8e023f */
[----:B------:R-:W-:-:S03]  /*1940*/  IMAD R3, R6, R4, R3 ;  /* 0x0000000406037224 */ /* 0x000fc600078e0203 */
[----:B------:R-:W-:Y:S02]  /*1950*/  UIMAD UR6, UR36, UR6, UR5 ;  /* 0x00000006240672a4 */ /* 0x000fe4000f8e0205 */
[----:B------:R-:W-:Y:S01]  /*1960*/  ISETP.GT.U32.AND P0, PT, R6, R3, PT ;  /* 0x000000030600720c */ /* 0x000fe20003f04070 */
[----:B------:R-:W-:-:S04]  /*1970*/  @UP5 USEL UR5, UR54, UR15, !UP2 ;  /* 0x0000000f36055287 */ /* 0x000fc8000d000000 */
[----:B------:R-:W-:Y:S02]  /*1980*/  @UP5 UIMAD UR17, UR35, UR8, UR5 ;  /* 0x00000008231152a4 */ /* 0x000fe4000f8e0205 */
[----:B------:R-:W-:Y:S02]  /*1990*/  UIMAD.WIDE.U32 UR4, UR36, UR4, URZ ;  /* 0x00000004240472a5 */ /* 0x000fe4000f8e003f */
[----:B------:R-:W-:Y:S02]  /*19a0*/  USEL UR8, UR7, URZ, UP6 ;  /* 0x0000003f07087287 */ /* 0x000fe4000b000000 */
[----:B------:R-:W-:Y:S02]  /*19b0*/  UIADD3 UR7, UR5, UR6, URZ ;  /* 0x0000000605077290 */ /* 0x000fe4000fffe03f */
[----:B------:R-:W-:Y:S01]  /*19c0*/  @!P0 IMAD.IADD R3, R3, 0x1, -R6 ;  /* 0x0000000103038824 */ /* 0x000fe200078e0a06 */
[----:B------:R-:W-:Y:S01]  /*19d0*/  @!P0 IADD3 R0, R0, 0x1, RZ ;  /* 0x0000000100008810 */ /* 0x000fe20007ffe0ff */
[----:B------:R-:W-:Y:S01]  /*19e0*/  @!UP5 UMOV UR17, UR49 ;  /* 0x000000310011dc82 */ /* 0x000fe20008000000 */
[----:B------:R-:W-:-:S02]  /*19f0*/  ISETP.LE.AND P0, PT, RZ, UR56, PT ;  /* 0x00000038ff007c0c */ /* 0x000fc4000bf03270 */
[----:B------:R-:W-:-:S13]  /*1a00*/  ISETP.GE.U32.AND P3, PT, R3, R6, PT ;  /* 0x000000060300720c */ /* 0x000fda0003f66070 */
[----:B------:R-:W-:-:S05]  /*1a10*/  @P3 IADD3 R0, R0, 0x1, RZ ;  /* 0x0000000100003810 */ /* 0x000fca0007ffe0ff */
[----:B------:R-:W-:-:S04]  /*1a20*/  IMAD.MOV.U32 R14, RZ, RZ, R0 ;  /* 0x000000ffff0e7224 */ /* 0x000fc800078e0000 */
[----:B------:R-:W-:Y:S01]  /*1a30*/  @!P0 IMAD.MOV R14, RZ, RZ, -R14 ;  /* 0x000000ffff0e8224 */ /* 0x000fe200078e0a0e */
[----:B------:R-:W-:Y:S02]  /*1a40*/  PLOP3.LUT P0, PT, PT, PT, UP5, 0x80, 0x0 ;  /* 0x000000000000781c */ /* 0x000fe40003f0f058 */
[----:B------:R-:W-:-:S04]  /*1a50*/  @!P2 LOP3.LUT R14, RZ, c[0x0][0x1c8], RZ, 0x33, !PT ;  /* 0x00007200ff0eaa12 */ /* 0x000fc800078e33ff */
[----:B------:R-:W-:-:S07]  /*1a60*/  SHF.R.S32.HI R15, RZ, 0x1f, R14 ;  /* 0x0000001fff0f7819 */ /* 0x000fce000001140e */
[----:B------:R-:W-:Y:S05]  /*1a70*/  @!P0 BRA `(.L_x_4) ;  /* 0x0000005000008947 */ /* 0x000fea0003800000 */
[----:B------:R-:W-:Y:S02]  /*1a80*/  ULDC UR6, c[0x0][0x224] ;  /* 0x0000890000067ab9 */ /* 0x000fe40000000800 */
[----:B------:R-:W-:-:S04]  /*1a90*/  @!UP2 UIMAD UR15, UR32, UR6, URZ ;  /* 0x00000006200fa2a4 */ /* 0x000fc8000f8e023f */
[----:B------:R-:W-:-:S04]  /*1aa0*/  ULEA UR6, UR32, UR15, 0x7 ;  /* 0x0000000f20067291 */ /* 0x000fc8000f8e383f */
[----:B------:R-:W-:Y:S01]  /*1ab0*/  UIMAD UR9, UR55, UR35, UR6 ;  /* 0x00000023370972a4 */ /* 0x000fe2000f8e0206 */
[----:B------:R-:W-:Y:S05]  /*1ac0*/  BRA `(.L_x_5) ;  /* 0x0000001000007947 */ /* 0x000fea0003800000 */
.L_x_4:
[----:B------:R-:W-:Y:S02]  /*1ad0*/  UMOV UR9, UR50 ;  /* 0x0000003200097c82 */ /* 0x000fe40008000000 */
.L_x_5:
[----:B------:R-:W1:Y:S01]  /*1ae0*/  S2R R10, SR_TID.X ;  /* 0x00000000000a7919 */ /* 0x000e620000002100 */
[----:B------:R-:W-:Y:S01]  /*1af0*/  UIADD3 UR4, UP4, UP3, UR4, UR41, UR47 ;  /* 0x0000002904047290 */ /* 0x000fe2000fb9e02f */
[----:B------:R-:W-:Y:S01]  /*1b00*/  SHF.R.S32.HI R251, RZ, 0x1f, R250 ;  /* 0x0000001ffffb7819 */ /* 0x000fe200000114fa */
[----:B------:R-:W-:Y:S01]  /*1b10*/  BSSY B1, `(.L_x_1) ;  /* 0x0000745000017945 */ /* 0x000fe20003800000 */
[----:B------:R-:W-:Y:S01]  /*1b20*/  IADD3 R4, P0, R250, UR24, RZ ;  /* 0x00000018fa047c10 */ /* 0x000fe2000ff1e0ff */
[----:B------:R-:W-:Y:S02]  /*1b30*/  UIADD3 UR15, UP2, UP1, UR11, UR4, UR21 ;  /* 0x000000040b0f7290 */ /* 0x000fe4000f95e015 */
[----:B------:R-:W-:Y:S02]  /*1b40*/  UIADD3.X UR4, UR7, UR48, UR53, UP4, UP3 ;  /* 0x0000003007047290 */ /* 0x000fe4000a7e6435 */
[----:B------:R-:W-:-:S02]  /*1b50*/  ULDC UR21, c[0x0][0x2e8] ;  /* 0x0000ba0000157ab9 */ /* 0x000fc40000000800 */
[----:B------:R-:W-:-:S03]  /*1b60*/  UIADD3.X UR8, UR8, UR4, UR10, UP2, UP1 ;  /* 0x0000000408087290 */ /* 0x000fc600097e240a */
[----:B------:R-:W-:Y:S02]  /*1b70*/  ULDC.64 UR4, c[0x0][0x1a8] ;  /* 0x00006a0000047ab9 */ /* 0x000fe40000000a00 */
[----:B------:R-:W-:-:S04]  /*1b80*/  UIMAD UR4, UR57, UR4, URZ ;  /* 0x00000004390472a4 */ /* 0x000fc8000f8e023f */
[----:B------:R-:W-:-:S03]  /*1b90*/  UIMAD UR10, UR35, UR5, UR4 ;  /* 0x00000005230a72a4 */ /* 0x000fc6000f8e0204 */
[----:B------:R-:W-:Y:S01]  /*1ba0*/  ULDC.64 UR4, c[0x0][0x378] ;  /* 0x0000de0000047ab9 */ /* 0x000fe20000000a00 */
[----:B-1----:R-:W-:Y:S01]  /*1bb0*/  SHF.R.S32.HI R11, RZ, 0x1f, R10 ;  /* 0x0000001fff0b7819 */ /* 0x002fe2000001140a */
[----:B------:R-:W-:-:S03]  /*1bc0*/  UIMAD UR4, UR57, UR4, URZ ;  /* 0x00000004390472a4 */ /* 0x000fc6000f8e023f */
[----:B------:R-:W-:Y:S01]  /*1bd0*/  LEA.HI R3, R11, R10, RZ, 0x2 ;  /* 0x0000000a0b037211 */ /* 0x000fe200078f10ff */
[----:B------:R-:W-:-:S03]  /*1be0*/  UIMAD UR6, UR35, UR5, UR4 ;  /* 0x00000005230672a4 */ /* 0x000fc6000f8e0204 */
[----:B------:R-:W-:Y:S01]  /*1bf0*/  SHF.R.S32.HI R3, RZ, 0x2, R3 ;  /* 0x00000002ff037819 */ /* 0x000fe20000011403 */
[----:B------:R-:W-:Y:S02]  /*1c00*/  ULDC.64 UR4, c[0x0][0x370] ;  /* 0x0000dc0000047ab9 */ /* 0x000fe40000000a00 */
[----:B------:R-:W-:Y:S01]  /*1c10*/  UIMAD UR4, UR29, UR4, URZ ;  /* 0x000000041d0472a4 */ /* 0x000fe2000f8e023f */
[----:B------:R-:W-:Y:S02]  /*1c20*/  SHF.R.S32.HI R17, RZ, 0x1f, R3 ;  /* 0x0000001fff117819 */ /* 0x000fe40000011403 */
[----:B------:R-:W-:Y:S01]  /*1c30*/  IADD3 R0, P2, R3, UR16, RZ ;  /* 0x0000001003007c10 */ /* 0x000fe2000ff5e0ff */
[----:B------:R-:W-:Y:S02]  /*1c40*/  UIMAD UR5, UR16, UR5, UR4 ;  /* 0x00000005100572a4 */ /* 0x000fe4000f8e0204 */
[----:B------:R-:W-:Y:S01]  /*1c50*/  UIADD3 UR4, -UR14, UR25, UR23 ;  /* 0x000000190e047290 */ /* 0x000fe2000fffe117 */
[----:B------:R-:W-:Y:S01]  /*1c60*/  IADD3.X R5, R17, UR29, RZ, P2, !PT ;  /* 0x0000001d11057c10 */ /* 0x000fe200097fe4ff */
[----:B------:R-:W-:-:S02]  /*1c70*/  IMAD.WIDE.U32 R6, R0, c[0x0][0x190], R250 ;  /* 0x0000640000067a25 */ /* 0x000fc400078e00fa */
[----:B------:R-:W-:Y:S02]  /*1c80*/  UIADD3 UR4, UR4, -UR21, URZ ;  /* 0x8000001504047290 */ /* 0x000fe4000fffe03f */
[----:B------:R-:W-:Y:S01]  /*1c90*/  IMAD R5, R5, c[0x0][0x190], RZ ;  /* 0x0000640005057a24 */ /* 0x000fe200078e02ff */
[----:B------:R-:W-:Y:S01]  /*1ca0*/  IADD3 R8, P2, R6, UR38, RZ ;  /* 0x0000002606087c10 */ /* 0x000fe2000ff5e0ff */
[----:B------:R-:W-:Y:S02]  /*1cb0*/  USHF.R.S32.HI UR11, URZ, 0x1f, UR4 ;  /* 0x0000001f3f0b7899 */ /* 0x000fe40008011404 */
[----:B------:R-:W-:Y:S01]  /*1cc0*/  IMAD R0, R0, c[0x0][0x194], R5 ;  /* 0x0000650000007a24 */ /* 0x000fe200078e0205 */
[----:B------:R-:W-:Y:S01]  /*1cd0*/  IADD3.X R5, R251, UR28, RZ, P0, !PT ;  /* 0x0000001cfb057c10 */ /* 0x000fe200087fe4ff */
[----:B------:R-:W-:Y:S02]  /*1ce0*/  ULEA.HI UR11, UR11, UR4, URZ, 0x6 ;  /* 0x000000040b0b7291 */ /* 0x000fe4000f8f303f */
[----:B------:R-:W-:Y:S01]  /*1cf0*/  ULDC.64 UR28, c[0x0][0x3c8] ;  /* 0x0000f200001c7ab9 */ /* 0x000fe20000000a00 */
[----:B------:R-:W-:Y:S01]  /*1d00*/  IADD3.X R9, R7, UR33, R0, P2, !PT ;  /* 0x0000002107097c10 */ /* 0x000fe200097fe400 */
[----:B------:R-:W-:Y:S01]  /*1d10*/  IMAD.U32 R0, RZ, RZ, UR16 ;  /* 0x00000010ff007e24 */ /* 0x000fe2000f8e00ff */
[----:B------:R-:W-:-:S03]  /*1d20*/  USHF.R.S32.HI UR11, URZ, 0x6, UR11 ;  /* 0x000000063f0b7899 */ /* 0x000fc6000801140b */
[----:B------:R-:W-:Y:S01]  /*1d30*/  IMAD.WIDE.U32 R4, R0, c[0x0][0x370], R4 ;  /* 0x0000dc0000047a25 */ /* 0x000fe200078e0004 */
[----:B------:R-:W-:-:S03]  /*1d40*/  UISETP.LT.AND UP1, UPT, URZ, UR11, UPT ;  /* 0x0000000b3f00728c */ /* 0x000fc6000bf21270 */
[----:B------:R-:W-:Y:S01]  /*1d50*/  IMAD.U32 R0, RZ, RZ, UR35 ;  /* 0x00000023ff007e24 */ /* 0x000fe2000f8e00ff */
[----:B------:R-:W-:Y:S01]  /*1d60*/  IADD3 R5, R5, UR5, RZ ;  /* 0x0000000505057c10 */ /* 0x000fe2000fffe0ff */
[----:B------:R-:W-:Y:S02]  /*1d70*/  USEL UR11, URZ, UR11, !UP1 ;  /* 0x0000000b3f0b7287 */ /* 0x000fe4000c800000 */
[----:B------:R-:W-:Y:S02]  /*1d80*/  UIADD3 UR5, UR34, -0x1, URZ ;  /* 0xffffffff22057890 */ /* 0x000fe4000fffe03f */
[----:B------:R-:W-:Y:S01]  /*1d90*/  IMAD.WIDE.U32 R4, R0, c[0x0][0x378], R4 ;  /* 0x0000de0000047a25 */ /* 0x000fe200078e0004 */
[----:B------:R-:W-:Y:S01]  /*1da0*/  LEA.HI R0, R11, R10, RZ, 0x5 ;  /* 0x0000000a0b007211 */ /* 0x000fe200078f28ff */
[----:B------:R-:W-:-:S03]  /*1db0*/  UISETP.GT.AND UP1, UPT, UR34, UR11, UPT ;  /* 0x0000000b2200728c */ /* 0x000fc6000bf24270 */
[----:B------:R-:W-:Y:S02]  /*1dc0*/  LOP3.LUT R7, R0, 0xffffffe0, RZ, 0xc0, !PT ;  /* 0xffffffe000077812 */ /* 0x000fe400078ec0ff */
[----:B------:R-:W-:Y:S02]  /*1dd0*/  SHF.R.S32.HI R6, RZ, 0x5, R0 ;  /* 0x00000005ff067819 */ /* 0x000fe40000011400 */
[----:B------:R-:W-:Y:S01]  /*1de0*/  IADD3 R5, R5, UR6, RZ ;  /* 0x0000000605057c10 */ /* 0x000fe2000fffe0ff */
[----:B------:R-:W-:Y:S01]  /*1df0*/  IMAD.IADD R7, R10, 0x1, -R7 ;  /* 0x000000010a077824 */ /* 0x000fe200078e0a07 */
[----:B------:R-:W-:Y:S01]  /*1e00*/  UIADD3 UR6, UR16, UR9, URZ ;  /* 0x0000000910067290 */ /* 0x000fe2000fffe03f */
[----:B------:R-:W-:Y:S01]  /*1e10*/  IMAD.U32 R10, RZ, RZ, UR35 ;  /* 0x00000023ff0a7e24 */ /* 0x000fe2000f8e00ff */
[----:B------:R-:W-:Y:S01]  /*1e20*/  UIADD3 UR16, UR16, UR17, URZ ;  /* 0x0000001110107290 */ /* 0x000fe2000fffe03f */
[----:B------:R-:W-:Y:S01]  /*1e30*/  IMAD R6, R6, UR46, R7 ;  /* 0x0000002e06067c24 */ /* 0x000fe2000f8e0207 */
[----:B------:R-:W-:-:S03]  /*1e40*/  UIMAD.WIDE UR6, UR6, UR61, UR28 ;  /* 0x0000003d060672a5 */ /* 0x000fc6000f8e021c */
[----:B------:R-:W-:Y:S01]  /*1e50*/  ULDC.64 UR28, c[0x0][0x200] ;  /* 0x00008000001c7ab9 */ /* 0x000fe20000000a00 */
[C---:B------:R-:W-:Y:S01]  /*1e60*/  IADD3 R0, P0, R6.reuse, UR15, RZ ;  /* 0x0000000f06007c10 */ /* 0x040fe2000ff1e0ff */
[----:B------:R-:W-:Y:S02]  /*1e70*/  UIMAD.WIDE UR16, UR16, UR61, UR28 ;  /* 0x0000003d101072a5 */ /* 0x000fe4000f8e021c */
[----:B------:R-:W-:Y:S01]  /*1e80*/  UMOV UR9, UR7 ;  /* 0x0000000700097c82 */ /* 0x000fe20008000000 */
[----:B------:R-:W-:Y:S02]  /*1e90*/  LEA.HI.X.SX32 R6, R6, UR8, 0x1, P0 ;  /* 0x0000000806067c11 */ /* 0x000fe400080f0eff */
[C---:B------:R-:W-:Y:S02]  /*1ea0*/  LEA R238, P0, R0.reuse, c[0x0][0x350], 0x2 ;  /* 0x0000d40000ee7a11 */ /* 0x040fe400078010ff */
[----:B------:R-:W-:Y:S02]  /*1eb0*/  UMOV UR8, UR16 ;  /* 0x0000001000087c82 */ /* 0x000fe40008000000 */
[----:B------:R-:W-:Y:S01]  /*1ec0*/  LEA.HI.X R237, R0, c[0x0][0x354], R6, 0x2, P0 ;  /* 0x0000d50000ed7a11 */ /* 0x000fe200000f1406 */
[----:B------:R-:W-:Y:S01]  /*1ed0*/  IMAD R0, R17, c[0x0][0x370], RZ ;  /* 0x0000dc0011007a24 */ /* 0x000fe200078e02ff */
[----:B------:R-:W-:Y:S01]  /*1ee0*/  PLOP3.LUT P0, PT, PT, PT, UP1, 0x80, 0x0 ;  /* 0x000000000000781c */ /* 0x000fe20003f0f018 */
[----:B------:R-:W-:Y:S01]  /*1ef0*/  IMAD.WIDE.U32 R6, R3, c[0x0][0x370], R4 ;  /* 0x0000dc0003067a25 */ /* 0x000fe200078e0004 */
[----:B------:R-:W-:-:S03]  /*1f00*/  UMOV UR7, UR17 ;  /* 0x0000001100077c82 */ /* 0x000fc60008000000 */
[----:B------:R-:W-:Y:S01]  /*1f10*/  IMAD R0, R3, c[0x0][0x374], R0 ;  /* 0x0000dd0003007a24 */ /* 0x000fe200078e0200 */
[----:B------:R-:W-:Y:S01]  /*1f20*/  LEA R242, P2, R6, c[0x0][0x330], 0x1 ;  /* 0x0000cc0006f27a11 */ /* 0x000fe200078408ff */
[----:B------:R-:W-:-:S04]  /*1f30*/  IMAD.WIDE.U32 R4, R10, c[0x0][0x1a8], R8 ;  /* 0x00006a000a047a25 */ /* 0x000fc800078e0008 */
[----:B------:R-:W-:Y:S01]  /*1f40*/  IMAD.IADD R0, R7, 0x1, R0 ;  /* 0x0000000107007824 */ /* 0x000fe200078e0200 */
[----:B------:R-:W-:Y:S02]  /*1f50*/  LEA R241, P3, R4, c[0x0][0x160], 0x1 ;  /* 0x0000580004f17a11 */ /* 0x000fe400078608ff */
[----:B------:R-:W-:Y:S01]  /*1f60*/  IADD3 R5, R5, UR10, RZ ;  /* 0x0000000a05057c10 */ /* 0x000fe2000fffe0ff */
[----:B------:R-:W-:Y:S01]  /*1f70*/  UMOV UR10, UR6 ;  /* 0x00000006000a7c82 */ /* 0x000fe20008000000 */
[----:B------:R-:W-:Y:S02]  /*1f80*/  LEA.HI.X R240, R6, c[0x0][0x334], R0, 0x1, P2 ;  /* 0x0000cd0006f07a11 */ /* 0x000fe400010f0c00 */
[----:B------:R-:W-:Y:S01]  /*1f90*/  LEA.HI.X R239, R4, c[0x0][0x164], R5, 0x1, P3 ;  /* 0x0000590004ef7a11 */ /* 0x000fe200018f0c05 */
[----:B------:R-:W-:Y:S05]  /*1fa0*/  @P0 BRA `(.L_x_6) ;  /* 0x000008c000000947 */ /* 0x000fea0003800000 */
[----:B------:R-:W-:Y:S02]  /*1fb0*/  @UP0 UIADD3 UR6, UR19, UR26, URZ ;  /* 0x0000001a13060290 */ /* 0x000fe4000fffe03f */
[----:B------:R-:W-:-:S02]  /*1fc0*/  ULDC.64 UR8, c[0x0][0x3a0] ;  /* 0x0000e80000087ab9 */ /* 0x000fc40000000a00 */
        /* <DEDUP_REMOVED lines=16> */
.L_x_7:
        /* <DEDUP_REMOVED lines=18> */
.L_x_8:
[----:B------:R1:W5:Y:S01]  /*21f0*/  LDL R12, [R1+0x10] ;  /* 0x00001000010c7983 */ /* 0x0003620000100800 */
[----:B------:R-:W-:-:S03]  /*2200*/  ULDC.64 UR4, c[0x0][0x3a0] ;  /* 0x0000e80000047ab9 */ /* 0x000fc60000000a00 */
[----:B------:R1:W5:Y:S01]  /*2210*/  LDL R11, [R1+0x14] ;  /* 0x00001400010b7983 */ /* 0x0003620000100800 */
[----:B------:R-:W-:Y:S01]  /*2220*/  UIMAD UR4, UR20, UR4, URZ ;  /* 0x00000004140472a4 */ /* 0x000fe2000f8e023f */
[----:B------:R-:W-:Y:S01]  /*2230*/  IMAD.U32 R4, RZ, RZ, UR23 ;  /* 0x00000017ff047e24 */ /* 0x000fe2000f8e00ff */
[----:B------:R-:W-:Y:S01]  /*2240*/  ULDC.64 UR6, c[0x0][0x3b8] ;  /* 0x0000ee0000067ab9 */ /* 0x000fe20000000a00 */
[----:B------:R-:W-:Y:S01]  /*2250*/  BSSY B0, `(.L_x_9) ;  /* 0x000001c000007945 */ /* 0x000fe20003800000 */
[----:B------:R-:W-:Y:S01]  /*2260*/  UIMAD UR5, UR23, UR5, UR4 ;  /* 0x00000005170572a4 */ /* 0x000fe2000f8e0204 */
[----:B------:R-:W-:Y:S01]  /*2270*/  IMAD.WIDE.U32 R4, R4, c[0x0][0x3a0], R250 ;  /* 0x0000e80004047a25 */ /* 0x000fe200078e00fa */
[----:B------:R-:W-:-:S04]  /*2280*/  UIMAD UR4, UR18, -0x80, UR14 ;  /* 0xffffff80120478a4 */ /* 0x000fc8000f8e020e */
[----:B------:R-:W-:Y:S02]  /*2290*/  IADD3 R6, P0, R4, UR10, RZ ;  /* 0x0000000a04067c10 */ /* 0x000fe4000ff1e0ff */
[----:B------:R-:W-:Y:S01]  /*22a0*/  MOV R0, UR5 ;  /* 0x0000000500007c02 */ /* 0x000fe20008000f00 */
[----:B------:R-:W-:Y:S01]  /*22b0*/  UIMAD UR5, UR57, UR6, URZ ;  /* 0x00000006390572a4 */ /* 0x000fe2000f8e023f */
[----:B------:R-:W-:Y:S02]  /*22c0*/  ISETP.GE.AND P4, PT, R3, UR4, PT ;  /* 0x0000000403007c0c */ /* 0x000fe4000bf86270 */
[----:B------:R-:W-:Y:S01]  /*22d0*/  IADD3.X R7, R5, UR11, R0, P0, !PT ;  /* 0x0000000b05077c10 */ /* 0x000fe200087fe400 */
[----:B------:R-:W-:Y:S01]  /*22e0*/  IMAD.U32 R0, RZ, RZ, UR35 ;  /* 0x00000023ff007e24 */ /* 0x000fe2000f8e00ff */
[----:B------:R-:W-:-:S03]  /*22f0*/  UIMAD UR5, UR35, UR7, UR5 ;  /* 0x00000007230572a4 */ /* 0x000fc6000f8e0205 */
[----:B------:R-:W-:-:S05]  /*2300*/  IMAD.WIDE.U32 R6, R0, c[0x0][0x3b8], R6 ;  /* 0x0000ee0000067a25 */ /* 0x000fca00078e0006 */
[----:B------:R-:W-:Y:S01]  /*2310*/  IADD3 R10, R7, UR5, RZ ;  /* 0x00000005070a7c10 */ /* 0x000fe2000fffe0ff */
[----:B------:R-:W-:Y:S05]  /*2320*/  @P4 BRA `(.L_x_10) ;  /* 0x000000e000004947 */ /* 0x000fea0003800000 */
[----:B-1----:R-:W-:Y:S01]  /*2330*/  MOV R5, R10 ;  /* 0x0000000a00057202 */ /* 0x002fe20000000f00 */
[----:B------:R-:W-:Y:S01]  /*2340*/  IMAD R0, R17, c[0x0][0x3a0], RZ ;  /* 0x0000e80011007a24 */ /* 0x000fe200078e02ff */
[----:B------:R-:W-:Y:S01]  /*2350*/  ISETP.GE.AND P3, PT, R250, c[0x0][0x220], PT ;  /* 0x00008800fa007a0c */ /* 0x000fe20003f66270 */
[----:B------:R-:W-:Y:S01]  /*2360*/  IMAD.MOV.U32 R4, RZ, RZ, R6 ;  /* 0x000000ffff047224 */ /* 0x000fe200078e0006 */
[----:B-----5:R-:W-:Y:S01]  /*2370*/  ISETP.GE.AND P2, PT, R12, c[0x0][0x220], PT ;  /* 0x000088000c007a0c */ /* 0x020fe20003f46270 */
[----:B------:R-:W-:Y:S01]  /*2380*/  IMAD R0, R3, c[0x0][0x3a4], R0 ;  /* 0x0000e90003007a24 */ /* 0x000fe200078e0200 */
[----:B------:R-:W-:Y:S01]  /*2390*/  ISETP.GE.AND P1, PT, R11, c[0x0][0x220], PT ;  /* 0x000088000b007a0c */ /* 0x000fe20003f26270 */
[----:B------:R-:W-:-:S04]  /*23a0*/  IMAD.WIDE.U32 R8, R3, c[0x0][0x3a0], R4 ;  /* 0x0000e80003087a25 */ /* 0x000fc800078e0004 */
[----:B------:R-:W-:Y:S01]  /*23b0*/  IMAD.IADD R0, R9, 0x1, R0 ;  /* 0x0000000109007824 */ /* 0x000fe200078e0200 */
[----:B------:R-:W-:-:S04]  /*23c0*/  LEA R4, P0, R8, c[0x0][0x340], 0x1 ;  /* 0x0000d00008047a11 */ /* 0x000fc800078008ff */
[----:B------:R-:W-:-:S05]  /*23d0*/  LEA.HI.X R5, R8, c[0x0][0x344], R0, 0x1, P0 ;  /* 0x0000d10008057a11 */ /* 0x000fca00000f0c00 */
[----:B------:R1:W-:Y:S04]  /*23e0*/  @!P3 STG.E.128 [R4.64], RZ ;  /* 0x000000ff0400b986 */ /* 0x0003e8000c101d0c */
[----:B------:R1:W-:Y:S04]  /*23f0*/  @!P2 STG.E.128 [R4.64+0x40], RZ ;  /* 0x000040ff0400a986 */ /* 0x0003e8000c101d0c */
[----:B------:R1:W-:Y:S02]  /*2400*/  @!P1 STG.E.128 [R4.64+0x80], RZ ;  /* 0x000080ff04009986 */ /* 0x0003e4000c101d0c */
.L_x_10:
[----:B-1----:R-:W-:Y:S05]  /*2410*/  BSYNC B0 ;  /* 0x0000000000007941 */ /* 0x002fea0003800000 */
.L_x_9:
[----:B------:R-:W-:Y:S01]  /*2420*/  IADD3 R0, R3, 0x40, RZ ;  /* 0x0000004003007810 */ /* 0x000fe20007ffe0ff */
[----:B------:R-:W-:Y:S03]  /*2430*/  BSSY B0, `(.L_x_11) ;  /* 0x0000012000007945 */ /* 0x000fe60003800000 */
[----:B------:R-:W-:-:S13]  /*2440*/  ISETP.GE.AND P3, PT, R0, UR4, PT ;  /* 0x0000000400007c0c */ /* 0x000fda000bf66270 */
[----:B------:R-:W-:Y:S05]  /*2450*/  @P3 BRA `(.L_x_12) ;  /* 0x000000f000003947 */ /* 0x000fea0003800000 */
[----:B------:R-:W-:Y:S01]  /*2460*/  IADD3 R0, P0, R3, 0x40, RZ ;  /* 0x0000004003007810 */ /* 0x000fe20007f1e0ff */
[----:B------:R-:W-:Y:S01]  /*2470*/  IMAD.MOV.U32 R7, RZ, RZ, R10 ;  /* 0x000000ffff077224 */ /* 0x000fe200078e000a */
[----:B------:R-:W-:Y:S02]  /*2480*/  ISETP.GE.AND P2, PT, R250, c[0x0][0x220], PT ;  /* 0x00008800fa007a0c */ /* 0x000fe40003f46270 */
[----:B-----5:R-:W-:Y:S01]  /*2490*/  ISETP.GE.AND P1, PT, R12, c[0x0][0x220], PT ;  /* 0x000088000c007a0c */ /* 0x020fe20003f26270 */
[----:B------:R-:W-:Y:S01]  /*24a0*/  IMAD.X R4, RZ, RZ, R17, P0 ;  /* 0x000000ffff047224 */ /* 0x000fe200000e0611 */
[----:B------:R-:W-:Y:S01]  /*24b0*/  ISETP.GE.AND P0, PT, R11, c[0x0][0x220], PT ;  /* 0x000088000b007a0c */ /* 0x000fe20003f06270 */
[----:B------:R-:W-:-:S04]  /*24c0*/  IMAD.WIDE.U32 R6, R0, c[0x0][0x3a0], R6 ;  /* 0x0000e80000067a25 */ /* 0x000fc800078e0006 */
[----:B------:R-:W-:-:S04]  /*24d0*/  IMAD R4, R4, c[0x0][0x3a0], RZ ;  /* 0x0000e80004047a24 */ /* 0x000fc800078e02ff */
[----:B------:R-:W-:Y:S01]  /*24e0*/  IMAD R0, R0, c[0x0][0x3a4], R4 ;  /* 0x0000e90000007a24 */ /* 0x000fe200078e0204 */
[----:B------:R-:W-:-:S03]  /*24f0*/  LEA R4, P5, R6, c[0x0][0x340], 0x1 ;  /* 0x0000d00006047a11 */ /* 0x000fc600078a08ff */
[----:B------:R-:W-:-:S05]  /*2500*/  IMAD.IADD R0, R7, 0x1, R0 ;  /* 0x0000000107007824 */ /* 0x000fca00078e0200 */
[----:B------:R-:W-:-:S05]  /*2510*/  LEA.HI.X R5, R6, c[0x0][0x344], R0, 0x1, P5 ;  /* 0x0000d10006057a11 */ /* 0x000fca00028f0c00 */
[----:B------:R1:W-:Y:S04]  /*2520*/  @!P2 STG.E.128 [R4.64], RZ ;  /* 0x000000ff0400a986 */ /* 0x0003e8000c101d0c */
[----:B------:R1:W-:Y:S04]  /*2530*/  @!P1 STG.E.128 [R4.64+0x40], RZ ;  /* 0x000040ff04009986 */ /* 0x0003e8000c101d0c */
[----:B------:R1:W-:Y:S02]  /*2540*/  @!P0 STG.E.128 [R4.64+0x80], RZ ;  /* 0x000080ff04008986 */ /* 0x0003e4000c101d0c */
.L_x_12:
[----:B------:R-:W-:Y:S05]  /*2550*/  BSYNC B0 ;  /* 0x0000000000007941 */ /* 0x000fea0003800000 */
.L_x_11:
[----:B------:R-:W-:Y:S01]  /*2560*/  ULDC.64 UR4, c[0x0][0x3a8] ;  /* 0x0000ea0000047ab9 */ /* 0x000fe20000000a00 */
[----:B-1----:R-:W-:Y:S01]  /*2570*/  IMAD.U32 R4, RZ, RZ, UR23 ;  /* 0x00000017ff047e24 */ /* 0x002fe2000f8e00ff */
[----:B------:R-:W-:Y:S01]  /*2580*/  UIMAD UR4, UR20, UR4, URZ ;  /* 0x00000004140472a4 */ /* 0x000fe2000f8e023f */
[----:B------:R-:W-:Y:S02]  /*2590*/  BSSY B0, `(.L_x_13) ;  /* 0x000001b000007945 */ /* 0x000fe40003800000 */
[----:B------:R-:W-:Y:S01]  /*25a0*/  IMAD.WIDE.U32 R4, R4, c[0x0][0x3a8], R250 ;  /* 0x0000ea0004047a25 */ /* 0x000fe200078e00fa */
[----:B------:R-:W-:-:S04]  /*25b0*/  UIMAD UR4, UR23, UR5, UR4 ;  /* 0x00000005170472a4 */ /* 0x000fc8000f8e0204 */
[----:B------:R-:W-:Y:S02]  /*25c0*/  IADD3 R6, P0, R4, UR8, RZ ;  /* 0x0000000804067c10 */ /* 0x000fe4000ff1e0ff */
[----:B------:R-:W-:Y:S01]  /*25d0*/  MOV R0, UR4 ;  /* 0x0000000400007c02 */ /* 0x000fe20008000f00 */
[----:B------:R-:W-:Y:S02]  /*25e0*/  ULDC.64 UR4, c[0x0][0x3c0] ;  /* 0x0000f00000047ab9 */ /* 0x000fe40000000a00 */
[----:B------:R-:W-:Y:S01]  /*25f0*/  UIMAD UR4, UR57, UR4, URZ ;  /* 0x00000004390472a4 */ /* 0x000fe2000f8e023f */
[----:B------:R-:W-:Y:S01]  /*2600*/  IADD3.X R7, R5, UR9, R0, P0, !PT ;  /* 0x0000000905077c10 */ /* 0x000fe200087fe400 */
[----:B------:R-:W-:Y:S02]  /*2610*/  IMAD.U32 R0, RZ, RZ, UR35 ;  /* 0x00000023ff007e24 */ /* 0x000fe4000f8e00ff */
[----:B------:R-:W-:Y:S02]  /*2620*/  UIMAD UR4, UR35, UR5, UR4 ;  /* 0x00000005230472a4 */ /* 0x000fe4000f8e0204 */
[----:B------:R-:W-:-:S05]  /*2630*/  IMAD.WIDE.U32 R6, R0, c[0x0][0x3c0], R6 ;  /* 0x0000f00000067a25 */ /* 0x000fca00078e0006 */
[----:B------:R-:W-:Y:S01]  /*2640*/  IADD3 R0, R7, UR4, RZ ;  /* 0x0000000407007c10 */ /* 0x000fe2000fffe0ff */
[----:B------:R-:W-:Y:S05]  /*2650*/  @P4 BRA `(.L_x_14) ;  /* 0x000000e000004947 */ /* 0x000fea0003800000 */
[----:B------:R-:W-:Y:S01]  /*2660*/  MOV R5, R0 ;  /* 0x0000000000057202 */ /* 0x000fe20000000f00 */
[----:B------:R-:W-:Y:S01]  /*2670*/  IMAD.MOV.U32 R4, RZ, RZ, R6 ;  /* 0x000000ffff047224 */ /* 0x000fe200078e0006 */
[----:B------:R-:W-:Y:S01]  /*2680*/  ISETP.GE.AND P2, PT, R250, c[0x0][0x220], PT ;  /* 0x00008800fa007a0c */ /* 0x000fe20003f46270 */
[----:B------:R-:W-:Y:S01]  /*2690*/  IMAD R10, R17, c[0x0][0x3a8], RZ ;  /* 0x0000ea00110a7a24 */ /* 0x000fe200078e02ff */
[----:B-----5:R-:W-:Y:S01]  /*26a0*/  ISETP.GE.AND P1, PT, R12, c[0x0][0x220], PT ;  /* 0x000088000c007a0c */ /* 0x020fe20003f26270 */
[----:B------:R-:W-:Y:S01]  /*26b0*/  IMAD.WIDE.U32 R8, R3, c[0x0][0x3a8], R4 ;  /* 0x0000ea0003087a25 */ /* 0x000fe200078e0004 */
[----:B------:R-:W-:-:S03]  /*26c0*/  ISETP.GE.AND P0, PT, R11, c[0x0][0x220], PT ;  /* 0x000088000b007a0c */ /* 0x000fc60003f06270 */
[----:B------:R-:W-:-:S04]  /*26d0*/  IMAD R4, R3, c[0x0][0x3ac], R10 ;  /* 0x0000eb0003047a24 */ /* 0x000fc800078e020a */
[----:B------:R-:W-:Y:S01]  /*26e0*/  IMAD.IADD R5, R9, 0x1, R4 ;  /* 0x0000000109057824 */ /* 0x000fe200078e0204 */
[----:B------:R-:W-:-:S04]  /*26f0*/  LEA R4, P4, R8, c[0x0][0x348], 0x1 ;  /* 0x0000d20008047a11 */ /* 0x000fc800078808ff */
[----:B------:R-:W-:-:S05]  /*2700*/  LEA.HI.X R5, R8, c[0x0][0x34c], R5, 0x1, P4 ;  /* 0x0000d30008057a11 */ /* 0x000fca00020f0c05 */
[----:B------:R1:W-:Y:S04]  /*2710*/  @!P2 STG.E.128 [R4.64], RZ ;  /* 0x000000ff0400a986 */ /* 0x0003e8000c101d0c */
[----:B------:R1:W-:Y:S04]  /*2720*/  @!P1 STG.E.128 [R4.64+0x40], RZ ;  /* 0x000040ff04009986 */ /* 0x0003e8000c101d0c */
[----:B------:R1:W-:Y:S02]  /*2730*/  @!P0 STG.E.128 [R4.64+0x80], RZ ;  /* 0x000080ff04008986 */ /* 0x0003e4000c101d0c */
.L_x_14:
[----:B------:R-:W-:Y:S05]  /*2740*/  BSYNC B0 ;  /* 0x0000000000007941 */ /* 0x000fea0003800000 */
.L_x_13:
[----:B------:R-:W-:Y:S05]  /*2750*/  @P3 BRA `(.L_x_15) ;  /* 0x0000680000003947 */ /* 0x000fea0003800000 */
[----:B------:R-:W-:Y:S01]  /*2760*/  IADD3 R3, P0, R3, 0x40, RZ ;  /* 0x0000004003037810 */ /* 0x000fe20007f1e0ff */
[----:B------:R-:W-:Y:S01]  /*2770*/  IMAD.MOV.U32 R7, RZ, RZ, R0 ;  /* 0x000000ffff077224 */ /* 0x000fe200078e0000 */
[----:B------:R-:W-:-:S03]  /*2780*/  ISETP.GE.AND P1, PT, R250, c[0x0][0x220], PT ;  /* 0x00008800fa007a0c */ /* 0x000fc60003f26270 */
[----:B-1----:R-:W-:Y:S01]  /*2790*/  IMAD.X R4, RZ, RZ, R17, P0 ;  /* 0x000000ffff047224 */ /* 0x002fe200000e0611 */
[----:B-----5:R-:W-:Y:S01]  /*27a0*/  ISETP.GE.AND P0, PT, R12, c[0x0][0x220], PT ;  /* 0x000088000c007a0c */ /* 0x020fe20003f06270 */
[----:B------:R-:W-:-:S04]  /*27b0*/  IMAD.WIDE.U32 R6, R3, c[0x0][0x3a8], R6 ;  /* 0x0000ea0003067a25 */ /* 0x000fc800078e0006 */
[----:B------:R-:W-:-:S04]  /*27c0*/  IMAD R4, R4, c[0x0][0x3a8], RZ ;  /* 0x0000ea0004047a24 */ /* 0x000fc800078e02ff */
[----:B------:R-:W-:Y:S01]  /*27d0*/  IMAD R3, R3, c[0x0][0x3ac], R4 ;  /* 0x0000eb0003037a24 */ /* 0x000fe200078e0204 */
[----:B------:R-:W-:-:S03]  /*27e0*/  LEA R4, P2, R6, c[0x0][0x348], 0x1 ;  /* 0x0000d20006047a11 */ /* 0x000fc600078408ff */
[----:B------:R-:W-:-:S05]  /*27f0*/  IMAD.IADD R3, R7, 0x1, R3 ;  /* 0x0000000107037824 */ /* 0x000fca00078e0203 */
[----:B------:R-:W-:-:S05]  /*2800*/  LEA.HI.X R5, R6, c[0x0][0x34c], R3, 0x1, P2 ;  /* 0x0000d30006057a11 */ /* 0x000fca00010f0c03 */
[----:B------:R1:W-:Y:S04]  /*2810*/  @!P1 STG.E.128 [R4.64], RZ ;  /* 0x000000ff04009986 */ /* 0x0003e8000c101d0c */
[----:B------:R1:W-:Y:S01]  /*2820*/  @!P0 STG.E.128 [R4.64+0x40], RZ ;  /* 0x000040ff04008986 */ /* 0x0003e2000c101d0c */
[----:B------:R-:W-:-:S13]  /*2830*/  ISETP.GE.AND P0, PT, R11, c[0x0][0x220], PT ;  /* 0x000088000b007a0c */ /* 0x000fda0003f06270 */
[----:B------:R-:W-:Y:S05]  /*2840*/  @P0 BRA `(.L_x_15) ;  /* 0x0000671000000947 */ /* 0x000fea0003800000 */
[----:B------:R2:W-:Y:S01]  /*2850*/  STG.E.128 [R4.64+0x80], RZ ;  /* 0x000080ff04007986 */ /* 0x0005e2000c101d0c */
[----:B------:R-:W-:Y:S05]  /*2860*/  BRA `(.L_x_15) ;  /* 0x000066f000007947 */ /* 0x000fea0003800000 */
.L_x_6:
[----:B------:R-:W2:Y:S01]  /*2870*/  LDL R16, [R1+0x28] ;  /* 0x0000280001107983 */ /* 0x000ea20000100800 */
[----:B------:R-:W-:Y:S01]  /*2880*/  PLOP3.LUT P0, PT, PT, PT, UP6, 0x80, 0x0 ;  /* 0x000000000000781c */ /* 0x000fe20003f0f068 */
[----:B------:R-:W-:Y:S01]  /*2890*/  UIMAD UR4, UR18, -0x80, UR14 ;  /* 0xffffff80120478a4 */ /* 0x000fe2000f8e020e */
[----:B------:R-:W-:Y:S01]  /*28a0*/  IMAD.U32 R4, RZ, RZ, UR23 ;  /* 0x00000017ff047e24 */ /* 0x000fe2000f8e00ff */
[----:B------:R-:W-:Y:S01]  /*28b0*/  ULDC.64 UR16, c[0x0][0x1a0] ;  /* 0x0000680000107ab9 */ /* 0x000fe20000000a00 */
[----:B------:R-:W-:Y:S01]  /*28c0*/  BSSY B0, `(.L_x_16) ;  /* 0x000003b000007945 */ /* 0x000fe20003800000 */
[----:B------:R-:W-:Y:S01]  /*28d0*/  UIMAD UR6, UR20, UR16, URZ ;  /* 0x00000010140672a4 */ /* 0x000fe2000f8e023f */
[----:B------:R-:W-:-:S07]  /*28e0*/  IMAD.WIDE.U32 R4, R4, c[0x0][0x1a0], R250 ;  /* 0x0000680004047a25 */ /* 0x000fce00078e00fa */
[----:B------:R-:W-:Y:S01]  /*28f0*/  @P0 BAR.SYNC.DEFER_BLOCKING 0x0 ;  /* 0x0000000000000b1d */ /* 0x000fe20000010000 */
[----:B------:R-:W-:Y:S01]  /*2900*/  ISETP.GE.AND P1, PT, R3, UR4, PT ;  /* 0x0000000403007c0c */ /* 0x000fe2000bf26270 */
[----:B------:R-:W-:Y:S01]  /*2910*/  UIMAD UR6, UR23, UR17, UR6 ;  /* 0x00000011170672a4 */ /* 0x000fe2000f8e0206 */
[----:B------:R-:W-:Y:S01]  /*2920*/  IADD3 R6, P0, R4, UR30, RZ ;  /* 0x0000001e04067c10 */ /* 0x000fe2000ff1e0ff */
[----:B------:R-:W-:-:S04]  /*2930*/  ULEA.HI UR15, UR5, UR5, URZ, 0x1 ;  /* 0x00000005050f7291 */ /* 0x000fc8000f8f083f */
[----:B------:R-:W-:Y:S01]  /*2940*/  MOV R4, UR6 ;  /* 0x0000000600047c02 */ /* 0x000fe20008000f00 */
[----:B------:R-:W-:-:S03]  /*2950*/  ULOP3.LUT UR6, UR15, 0xfffffffe, URZ, 0xc0, !UPT ;  /* 0xfffffffe0f067892 */ /* 0x000fc6000f8ec03f */
[----:B------:R-:W-:Y:S01]  /*2960*/  IADD3.X R7, R5, UR31, R4, P0, !PT ;  /* 0x0000001f05077c10 */ /* 0x000fe200087fe404 */
[----:B------:R-:W-:Y:S01]  /*2970*/  IMAD R4, R15, c[0x0][0x1b8], RZ ;  /* 0x00006e000f047a24 */ /* 0x000fe200078e02ff */
[----:B------:R-:W-:-:S03]  /*2980*/  UIADD3 UR6, UR5, -UR6, URZ ;  /* 0x8000000605067290 */ /* 0x000fc6000fffe03f */
[C---:B------:R-:W-:Y:S01]  /*2990*/  IMAD R4, R14.reuse, c[0x0][0x1bc], R4 ;  /* 0x00006f000e047a24 */ /* 0x040fe200078e0204 */
[----:B------:R-:W-:Y:S01]  /*29a0*/  UISETP.NE.AND UP0, UPT, UR6, 0x1, UPT ;  /* 0x000000010600788c */ /* 0x000fe2000bf05270 */
[----:B------:R-:W-:-:S05]  /*29b0*/  IMAD.WIDE.U32 R6, R14, c[0x0][0x1b8], R6 ;  /* 0x00006e000e067a25 */ /* 0x000fca00078e0006 */
[----:B------:R-:W-:Y:S01]  /*29c0*/  IADD3 R13, R7, R4, RZ ;  /* 0x00000004070d7210 */ /* 0x000fe20007ffe0ff */
[----:B--2---:R-:W-:-:S05]  /*29d0*/  IMAD.SHL.U32 R0, R16, 0x2, RZ ;  /* 0x0000000210007824 */ /* 0x004fca00078e00ff */
[----:B------:R1:W-:Y:S04]  /*29e0*/  @P1 STS [R0+0xf000], RZ ;  /* 0x00f000ff00001388 */ /* 0x0003e80000000800 */
[----:B------:R1:W-:Y:S04]  /*29f0*/  @P1 STS [R0+0xf004], RZ ;  /* 0x00f004ff00001388 */ /* 0x0003e80000000800 */
[----:B------:R1:W-:Y:S04]  /*2a00*/  @P1 STS.64 [R0+0xf008], RZ ;  /* 0x00f008ff00001388 */ /* 0x0003e80000000a00 */
[----:B------:R1:W-:Y:S04]  /*2a10*/  @P1 STS.128 [R0+0x11000], RZ ;  /* 0x011000ff00001388 */ /* 0x0003e80000000c00 */
[----:B------:R1:W-:Y:S01]  /*2a20*/  @P1 STS.128 [R0+0x13000], RZ ;  /* 0x013000ff00001388 */ /* 0x0003e20000000c00 */
[----:B------:R-:W-:Y:S05]  /*2a30*/  @P1 BRA `(.L_x_17) ;  /* 0x0000023000001947 */ /* 0x000fea0003800000 */
[----:B------:R-:W2:Y:S04]  /*2a40*/  LDL R9, [R1+0x10] ;  /* 0x0000100001097983 */ /* 0x000ea80000100800 */
[----:B------:R-:W3:Y:S01]  /*2a50*/  LDL R8, [R1+0x14] ;  /* 0x0000140001087983 */ /* 0x000ee20000100800 */
[----:B------:R-:W-:Y:S01]  /*2a60*/  ISETP.GE.AND P5, PT, R250, c[0x0][0x220], PT ;  /* 0x00008800fa007a0c */ /* 0x000fe20003fa6270 */
[----:B------:R-:W-:-:S02]  /*2a70*/  IMAD R12, R17, c[0x0][0x1a0], RZ ;  /* 0x00006800110c7a24 */ /* 0x000fc400078e02ff */
[----:B------:R-:W-:Y:S02]  /*2a80*/  IMAD.MOV.U32 R4, RZ, RZ, R6 ;  /* 0x000000ffff047224 */ /* 0x000fe400078e0006 */
[----:B------:R-:W-:Y:S02]  /*2a90*/  IMAD.MOV.U32 R5, RZ, RZ, R13 ;  /* 0x000000ffff057224 */ /* 0x000fe400078e000d */
[C---:B------:R-:W-:Y:S02]  /*2aa0*/  IMAD R12, R3.reuse, c[0x0][0x1a4], R12 ;  /* 0x00006900030c7a24 */ /* 0x040fe400078e020c */
[----:B------:R-:W-:-:S04]  /*2ab0*/  IMAD.WIDE.U32 R4, R3, c[0x0][0x1a0], R4 ;  /* 0x0000680003047a25 */ /* 0x000fc800078e0004 */
[----:B------:R-:W-:Y:S01]  /*2ac0*/  IMAD.IADD R12, R5, 0x1, R12 ;  /* 0x00000001050c7824 */ /* 0x000fe200078e020c */
[C---:B------:R-:W-:Y:S01]  /*2ad0*/  @!P5 LEA R10, P2, R4.reuse, c[0x0][0x170], 0x1 ;  /* 0x00005c00040ada11 */ /* 0x040fe200078408ff */
[----:B------:R4:W-:Y:S03]  /*2ae0*/  @P5 STS [R0+0xf000], RZ ;  /* 0x00f000ff00005388 */ /* 0x0009e60000000800 */
[----:B------:R-:W-:Y:S01]  /*2af0*/  @!P5 LEA.HI.X R11, R4, c[0x0][0x174], R12, 0x1, P2 ;  /* 0x00005d00040bda11 */ /* 0x000fe200010f0c0c */
[----:B------:R4:W-:Y:S04]  /*2b00*/  @P5 STS [R0+0xf004], RZ ;  /* 0x00f004ff00005388 */ /* 0x0009e80000000800 */
[----:B------:R4:W-:Y:S04]  /*2b10*/  @P5 STS.64 [R0+0xf008], RZ ;  /* 0x00f008ff00005388 */ /* 0x0009e80000000a00 */
[----:B------:R-:W-:Y:S01]  /*2b20*/  @!PT LDS RZ, [RZ] ;  /* 0x00000000fffff984 */ /* 0x000fe20000000800 */
[----:B------:R-:W-:Y:S01]  /*2b30*/  @!PT LDS RZ, [RZ] ;  /* 0x00000000fffff984 */ /* 0x000fe20000000800 */
[----:B------:R-:W-:Y:S01]  /*2b40*/  @!PT LDS RZ, [RZ] ;  /* 0x00000000fffff984 */ /* 0x000fe20000000800 */
[----:B------:R4:W-:Y:S01]  /*2b50*/  @!P5 LDGSTS.E.BYPASS.LTC128B.128 [R0+0xf000], [R10.64] ;  /* 0x0f0000000a00dfae */ /* 0x0009e2000b901d4c */
[----:B--2---:R-:W-:-:S02]  /*2b60*/  ISETP.GE.AND P4, PT, R9, c[0x0][0x220], PT ;  /* 0x0000880009007a0c */ /* 0x004fc40003f86270 */
[----:B---3--:R-:W-:-:S11]  /*2b70*/  ISETP.GE.AND P3, PT, R8, c[0x0][0x220], PT ;  /* 0x0000880008007a0c */ /* 0x008fd60003f66270 */
[C---:B------:R-:W-:Y:S01]  /*2b80*/  @!P4 LEA R8, P0, R4.reuse, c[0x0][0x170], 0x1 ;  /* 0x00005c000408ca11 */ /* 0x040fe200078008ff */
[----:B------:R4:W-:Y:S03]  /*2b90*/  @P4 STS.128 [R0+0x11000], RZ ;  /* 0x011000ff00004388 */ /* 0x0009e60000000c00 */
[----:B------:R-:W-:-:S05]  /*2ba0*/  @!P4 LEA.HI.X R9, R4, c[0x0][0x174], R12, 0x1, P0 ;  /* 0x00005d000409ca11 */ /* 0x000fca00000f0c0c */
[----:B------:R-:W-:Y:S01]  /*2bb0*/  @!PT LDS RZ, [RZ] ;  /* 0x00000000fffff984 */ /* 0x000fe20000000800 */
[----:B------:R-:W-:Y:S01]  /*2bc0*/  @!PT LDS RZ, [RZ] ;  /* 0x00000000fffff984 */ /* 0x000fe20000000800 */
[----:B------:R-:W-:Y:S01]  /*2bd0*/  @!PT LDS RZ, [RZ] ;  /* 0x00000000fffff984 */ /* 0x000fe20000000800 */
[----:B------:R4:W-:Y:S04]  /*2be0*/  @!P4 LDGSTS.E.BYPASS.LTC128B.128 [R0+0x11000], [R8.64+0x40] ;  /* 0x110000400800cfae */ /* 0x0009e8000b901d4c */
[----:B------:R4:W-:Y:S01]  /*2bf0*/  @P3 STS.128 [R0+0x13000], RZ ;  /* 0x013000ff00003388 */ /* 0x0009e20000000c00 */
[----:B------:R-:W-:Y:S05]  /*2c00*/  @P3 BRA `(.L_x_17) ;  /* 0x0000006000003947 */ /* 0x000fea0003800000 */
[----:B----4-:R-:W-:-:S04]  /*2c10*/  LEA R8, P0, R4, c[0x0][0x170], 0x1 ;  /* 0x00005c0004087a11 */ /* 0x010fc800078008ff */
[----:B------:R-:W-:-:S05]  /*2c20*/  LEA.HI.X R9, R4, c[0x0][0x174], R12, 0x1, P0 ;  /* 0x00005d0004097a11 */ /* 0x000fca00000f0c0c */
[----:B------:R-:W-:Y:S01]  /*2c30*/  @!PT LDS RZ, [RZ] ;  /* 0x00000000fffff984 */ /* 0x000fe20000000800 */
[----:B------:R-:W-:Y:S01]  /*2c40*/  @!PT LDS RZ, [RZ] ;  /* 0x00000000fffff984 */ /* 0x000fe20000000800 */
[----:B------:R-:W-:Y:S01]  /*2c50*/  @!PT LDS RZ, [RZ] ;  /* 0x00000000fffff984 */ /* 0x000fe20000000800 */
[----:B------:R2:W-:Y:S04]  /*2c60*/  LDGSTS.E.BYPASS.LTC128B.128 [R0+0x13000], [R8.64+0x80] ;  /* 0x1300008008007fae */ /* 0x0005e8000b901d4c */
.L_x_17:
[----:B------:R-:W-:Y:S05]  /*2c70*/  BSYNC B0 ;  /* 0x0000000000007941 */ /* 0x000fea0003800000 */
.L_x_16:
[----:B------:R-:W-:Y:S01]  /*2c80*/  IADD3 R4, R3, 0x40, RZ ;  /* 0x0000004003047810 */ /* 0x000fe20007ffe0ff */
[----:B------:R-:W-:Y:S03]  /*2c90*/  BSSY B0, `(.L_x_18) ;  /* 0x0000028000007945 */ /* 0x000fe60003800000 */
[----:B------:R-:W-:-:S13]  /*2ca0*/  ISETP.GE.AND P5, PT, R4, UR4, PT ;  /* 0x0000000404007c0c */ /* 0x000fda000bfa6270 */
[----:B------:R3:W-:Y:S04]  /*2cb0*/  @P5 STS.128 [R0+0x10000], RZ ;  /* 0x010000ff00005388 */ /* 0x0007e80000000c00 */
[----:B------:R3:W-:Y:S04]  /*2cc0*/  @P5 STS.128 [R0+0x12000], RZ ;  /* 0x012000ff00005388 */ /* 0x0007e80000000c00 */
[----:B------:R3:W-:Y:S01]  /*2cd0*/  @P5 STS.128 [R0+0x14000], RZ ;  /* 0x014000ff00005388 */ /* 0x0007e20000000c00 */
[----:B------:R-:W-:Y:S05]  /*2ce0*/  @P5 BRA `(.L_x_19) ;  /* 0x0000022000005947 */ /* 0x000fea0003800000 */
[----:B--2-4-:R-:W2:Y:S04]  /*2cf0*/  LDL R9, [R1+0x10] ;  /* 0x0000100001097983 */ /* 0x014ea80000100800 */
[----:B------:R-:W4:Y:S01]  /*2d00*/  LDL R8, [R1+0x14] ;  /* 0x0000140001087983 */ /* 0x000f220000100800 */
[----:B------:R-:W-:Y:S01]  /*2d10*/  IADD3 R4, P0, R3, 0x40, RZ ;  /* 0x0000004003047810 */ /* 0x000fe20007f1e0ff */
[----:B------:R-:W-:Y:S01]  /*2d20*/  IMAD.MOV.U32 R7, RZ, RZ, R13 ;  /* 0x000000ffff077224 */ /* 0x000fe200078e000d */
[----:B------:R-:W-:-:S03]  /*2d30*/  ISETP.GE.AND P4, PT, R250, c[0x0][0x220], PT ;  /* 0x00008800fa007a0c */ /* 0x000fc60003f86270 */
[----:B------:R-:W-:Y:S02]  /*2d40*/  IMAD.X R5, RZ, RZ, R17, P0 ;  /* 0x000000ffff057224 */ /* 0x000fe400000e0611 */
[----:B------:R-:W-:-:S04]  /*2d50*/  IMAD.WIDE.U32 R10, R4, c[0x0][0x1a0], R6 ;  /* 0x00006800040a7a25 */ /* 0x000fc800078e0006 */
[----:B------:R-:W-:-:S04]  /*2d60*/  IMAD R5, R5, c[0x0][0x1a0], RZ ;  /* 0x0000680005057a24 */ /* 0x000fc800078e02ff */
[----:B------:R-:W-:Y:S01]  /*2d70*/  IMAD R4, R4, c[0x0][0x1a4], R5 ;  /* 0x0000690004047a24 */ /* 0x000fe200078e0205 */
[----:B------:R1:W-:Y:S03]  /*2d80*/  @P4 STS.128 [R0+0x10000], RZ ;  /* 0x010000ff00004388 */ /* 0x0003e60000000c00 */
[----:B------:R-:W-:Y:S01]  /*2d90*/  IMAD.IADD R4, R11, 0x1, R4 ;  /* 0x000000010b047824 */ /* 0x000fe200078e0204 */
[----:B--2---:R-:W-:Y:S02]  /*2da0*/  ISETP.GE.AND P3, PT, R9, c[0x0][0x220], PT ;  /* 0x0000880009007a0c */ /* 0x004fe40003f66270 */
[----:B----4-:R-:W-:Y:S02]  /*2db0*/  ISETP.GE.AND P0, PT, R8, c[0x0][0x220], PT ;  /* 0x0000880008007a0c */ /* 0x010fe40003f06270 */
[----:B------:R-:W-:-:S04]  /*2dc0*/  @!P4 LEA R8, P6, R10, c[0x0][0x170], 0x1 ;  /* 0x00005c000a08ca11 */ /* 0x000fc800078c08ff */
[----:B------:R-:W-:-:S05]  /*2dd0*/  @!P4 LEA.HI.X R9, R10, c[0x0][0x174], R4, 0x1, P6 ;  /* 0x00005d000a09ca11 */ /* 0x000fca00030f0c04 */
[C---:B------:R-:W-:Y:S01]  /*2de0*/  @!P3 LEA R6, P2, R10.reuse, c[0x0][0x170], 0x1 ;  /* 0x00005c000a06ba11 */ /* 0x040fe200078408ff */
[----:B------:R-:W-:Y:S01]  /*2df0*/  @!PT LDS RZ, [RZ] ;  /* 0x00000000fffff984 */ /* 0x000fe20000000800 */
[----:B------:R-:W-:Y:S01]  /*2e00*/  @!PT LDS RZ, [RZ] ;  /* 0x00000000fffff984 */ /* 0x000fe20000000800 */
[----:B------:R-:W-:Y:S01]  /*2e10*/  @!PT LDS RZ, [RZ] ;  /* 0x00000000fffff984 */ /* 0x000fe20000000800 */
[----:B------:R1:W-:Y:S03]  /*2e20*/  @!P4 LDGSTS.E.BYPASS.LTC128B.128 [R0+0x10000], [R8.64] ;  /* 0x100000000800cfae */ /* 0x0003e6000b901d4c */
[----:B------:R-:W-:Y:S01]  /*2e30*/  @!P3 LEA.HI.X R7, R10, c[0x0][0x174], R4, 0x1, P2 ;  /* 0x00005d000a07ba11 */ /* 0x000fe200010f0c04 */
[----:B------:R1:W-:Y:S04]  /*2e40*/  @P3 STS.128 [R0+0x12000], RZ ;  /* 0x012000ff00003388 */ /* 0x0003e80000000c00 */
[----:B------:R-:W-:Y:S01]  /*2e50*/  @!PT LDS RZ, [RZ] ;  /* 0x00000000fffff984 */ /* 0x000fe20000000800 */
[----:B------:R-:W-:Y:S01]  /*2e60*/  @!PT LDS RZ, [RZ] ;  /* 0x00000000fffff984 */ /* 0x000fe20000000800 */
[----:B------:R-:W-:Y:S01]  /*2e70*/  @!PT LDS RZ, [RZ] ;  /* 0x00000000fffff984 */ /* 0x000fe20000000800 */
[----:B------:R1:W-:Y:S04]  /*2e80*/  @!P3 LDGSTS.E.BYPASS.LTC128B.128 [R0+0x12000], [R6.64+0x40] ;  /* 0x120000400600bfae */ /* 0x0003e8000b901d4c */
[----:B------:R1:W-:Y:S01]  /*2e90*/  @P0 STS.128 [R0+0x14000], RZ ;  /* 0x014000ff00000388 */ /* 0x0003e20000000c00 */
[----:B------:R-:W-:Y:S05]  /*2ea0*/  @P0 BRA `(.L_x_19) ;  /* 0x0000006000000947 */ /* 0x000fea0003800000 */
[----:B-1----:R-:W-:-:S04]  /*2eb0*/  LEA R6, P0, R10, c[0x0][0x170], 0x1 ;  /* 0x00005c000a067a11 */ /* 0x002fc800078008ff */
[----:B------:R-:W-:-:S05]  /*2ec0*/  LEA.HI.X R7, R10, c[0x0][0x174], R4, 0x1, P0 ;  /* 0x00005d000a077a11 */ /* 0x000fca00000f0c04 */
[----:B------:R-:W-:Y:S01]  /*2ed0*/  @!PT LDS RZ, [RZ] ;  /* 0x00000000fffff984 */ /* 0x000fe20000000800 */
[----:B------:R-:W-:Y:S01]  /*2ee0*/  @!PT LDS RZ, [RZ] ;  /* 0x00000000fffff984 */ /* 0x000fe20000000800 */
[----:B------:R-:W-:Y:S01]  /*2ef0*/  @!PT LDS RZ, [RZ] ;  /* 0x00000000fffff984 */ /* 0x000fe20000000800 */
[----:B------:R1:W-:Y:S04]  /*2f00*/  LDGSTS.E.BYPASS.LTC128B.128 [R0+0x14000], [R6.64+0x80] ;  /* 0x1400008006007fae */ /* 0x0003e8000b901d4c */
.L_x_19:
[----:B------:R-:W-:Y:S05]  /*2f10*/  BSYNC B0 ;  /* 0x0000000000007941 */ /* 0x000fea0003800000 */
.L_x_18:
[----:B------:R-:W-:Y:S01]  /*2f20*/  UIMAD UR4, UR5, -0x40, UR25 ;  /* 0xffffffc0050478a4 */ /* 0x000fe2000f8e0219 */
[----:B------:R-:W0:Y:S01]  /*2f30*/  LDGDEPBAR ;  /* 0x00000000000079af */ /* 0x000e220000000000 */
[----:B------:R-:W-:Y:S04]  /*2f40*/  BSSY B0, `(.L_x_20) ;  /* 0x0000025000007945 */ /* 0x000fe80003800000 */
[----:B------:R-:W-:-:S13]  /*2f50*/  ISETP.GE.AND P2, PT, R3, UR4, PT ;  /* 0x0000000403007c0c */ /* 0x000fda000bf46270 */
[----:B------:R1:W-:Y:S04]  /*2f60*/  @P2 STS [R0+0x6000], RZ ;  /* 0x006000ff00002388 */ /* 0x0003e80000000800 */
[----:B------:R1:W-:Y:S04]  /*2f70*/  @P2 STS [R0+0x6004], RZ ;  /* 0x006004ff00002388 */ /* 0x0003e80000000800 */
[----:B------:R1:W-:Y:S04]  /*2f80*/  @P2 STS.64 [R0+0x6008], RZ ;  /* 0x006008ff00002388 */ /* 0x0003e80000000a00 */
[----:B------:R1:W-:Y:S04]  /*2f90*/  @P2 STS.128 [R0+0x7000], RZ ;  /* 0x007000ff00002388 */ /* 0x0003e80000000c00 */
[----:B------:R1:W-:Y:S01]  /*2fa0*/  @P2 STS.128 [R0+0x8000], RZ ;  /* 0x008000ff00002388 */ /* 0x0003e20000000c00 */
[----:B------:R-:W-:Y:S05]  /*2fb0*/  @P2 BRA `(.L_x_21) ;  /* 0x000001d000002947 */ /* 0x000fea0003800000 */
[----:B------:R-:W5:Y:S04]  /*2fc0*/  LDL R5, [R1+0x10] ;  /* 0x0000100001057983 */ /* 0x000f680000100800 */
[----:B--2---:R-:W2:Y:S01]  /*2fd0*/  LDL R4, [R1+0x14] ;  /* 0x0000140001047983 */ /* 0x004ea20000100800 */
[----:B------:R-:W-:-:S13]  /*2fe0*/  ISETP.GE.AND P4, PT, R250, c[0x0][0x220], PT ;  /* 0x00008800fa007a0c */ /* 0x000fda0003f86270 */
[----:B-1----:R-:W-:Y:S01]  /*2ff0*/  @!P4 IMAD.MOV.U32 R6, RZ, RZ, R242 ;  /* 0x000000ffff06c224 */ /* 0x002fe200078e00f2 */
[----:B------:R1:W-:Y:S01]  /*3000*/  @P4 STS [R0+0x6000], RZ ;  /* 0x006000ff00004388 */ /* 0x0003e20000000800 */
[----:B------:R-:W-:-:S03]  /*3010*/  @!P4 IMAD.MOV.U32 R7, RZ, RZ, R240 ;  /* 0x000000ffff07c224 */ /* 0x000fc600078e00f0 */
[----:B------:R1:W-:Y:S04]  /*3020*/  @P4 STS [R0+0x6004], RZ ;  /* 0x006004ff00004388 */ /* 0x0003e80000000800 */
[----:B------:R1:W-:Y:S04]  /*3030*/  @P4 STS.64 [R0+0x6008], RZ ;  /* 0x006008ff00004388 */ /* 0x0003e80000000a00 */
[----:B------:R-:W-:Y:S01]  /*3040*/  @!PT LDS RZ, [RZ] ;  /* 0x00000000fffff984 */ /* 0x000fe20000000800 */
[----:B------:R-:W-:Y:S01]  /*3050*/  @!PT LDS RZ, [RZ] ;  /* 0x00000000fffff984 */ /* 0x000fe20000000800 */
[----:B------:R-:W-:Y:S01]  /*3060*/  @!PT LDS RZ, [RZ] ;  /* 0x00000000fffff984 */ /* 0x000fe20000000800 */
[----:B------:R1:W-:Y:S01]  /*3070*/  @!P4 LDGSTS.E.BYPASS.LTC128B.128 [R0+0x6000], [R6.64] ;  /* 0x060000000600cfae */ /* 0x0003e2000b901d4c */
[----:B-----5:R-:W-:Y:S02]  /*3080*/  ISETP.GE.AND P3, PT, R5, c[0x0][0x220], PT ;  /* 0x0000880005007a0c */ /* 0x020fe40003f66270 */
[----:B--2---:R-:W-:-:S11]  /*3090*/  ISETP.GE.AND P0, PT, R4, c[0x0][0x220], PT ;  /* 0x0000880004007a0c */ /* 0x004fd60003f06270 */
[----:B------:R-:W-:Y:S01]  /*30a0*/  @!P3 MOV R4, R242 ;  /* 0x000000f20004b202 */ /* 0x000fe20000000f00 */
[----:B------:R-:W-:Y:S01]  /*30b0*/  @!P3 IMAD.MOV.U32 R5, RZ, RZ, R240 ;  /* 0x000000ffff05b224 */ /* 0x000fe200078e00f0 */
[----:B------:R1:W-:Y:S04]  /*30c0*/  @P3 STS.128 [R0+0x7000], RZ ;  /* 0x007000ff00003388 */ /* 0x0003e80000000c00 */
[----:B------:R-:W-:Y:S01]  /*30d0*/  @!PT LDS RZ, [RZ] ;  /* 0x00000000fffff984 */ /* 0x000fe20000000800 */
[----:B------:R-:W-:Y:S01]  /*30e0*/  @!PT LDS RZ, [RZ] ;  /* 0x00000000fffff984 */ /* 0x000fe20000000800 */
[----:B------:R-:W-:Y:S01]  /*30f0*/  @!PT LDS RZ, [RZ] ;  /* 0x00000000fffff984 */ /* 0x000fe20000000800 */
[----:B------:R1:W-:Y:S04]  /*3100*/  @!P3 LDGSTS.E.BYPASS.LTC128B.128 [R0+0x7000], [R4.64+0x40] ;  /* 0x070000400400bfae */ /* 0x0003e8000b901d4c */
[----:B------:R1:W-:Y:S01]  /*3110*/  @P0 STS.128 [R0+0x8000], RZ ;  /* 0x008000ff00000388 */ /* 0x0003e20000000c00 */
[----:B------:R-:W-:Y:S05]  /*3120*/  @P0 BRA `(.L_x_21) ;  /* 0x0000006000000947 */ /* 0x000fea0003800000 */
[----:B-1----:R-:W-:Y:S02]  /*3130*/  MOV R4, R242 ;  /* 0x000000f200047202 */ /* 0x002fe40000000f00 */
[----:B------:R-:W-:-:S05]  /*3140*/  MOV R5, R240 ;  /* 0x000000f000057202 */ /* 0x000fca0000000f00 */
[----:B------:R-:W-:Y:S01]  /*3150*/  @!PT LDS RZ, [RZ] ;  /* 0x00000000fffff984 */ /* 0x000fe20000000800 */
[----:B------:R-:W-:Y:S01]  /*3160*/  @!PT LDS RZ, [RZ] ;  /* 0x00000000fffff984 */ /* 0x000fe20000000800 */
[----:B------:R-:W-:Y:S01]  /*3170*/  @!PT LDS RZ, [RZ] ;  /* 0x00000000fffff984 */ /* 0x000fe20000000800 */
[----:B------:R1:W-:Y:S02]  /*3180*/  LDGSTS.E.BYPASS.LTC128B.128 [R0+0x8000], [R4.64+0x80] ;  /* 0x0800008004007fae */ /* 0x0003e4000b901d4c */
.L_x_21:
[----:B------:R-:W-:Y:S05]  /*3190*/  BSYNC B0 ;  /* 0x0000000000007941 */ /* 0x000fea0003800000 */
.L_x_20:
[----:B------:R-:W-:Y:S01]  /*31a0*/  PLOP3.LUT P0, PT, PT, PT, UP0, 0x80, 0x0 ;  /* 0x000000000000781c */ /* 0x000fe20003f0f008 */
[----:B------:R-:W-:Y:S01]  /*31b0*/  BSSY B0, `(.L_x_22) ;  /* 0x0000036000007945 */ /* 0x000fe20003800000 */
[----:B-1----:R-:W-:-:S04]  /*31c0*/  IADD3 R4, R16, 0x1800, RZ ;  /* 0x0000180010047810 */ /* 0x002fc80007ffe0ff */
[----:B------:R-:W-:-:S05]  /*31d0*/  SEL R4, R4, R16, !P0 ;  /* 0x0000001004047207 */ /* 0x000fca0004000000 */
[----:B------:R-:W-:Y:S01]  /*31e0*/  IMAD.SHL.U32 R232, R4, 0x2, RZ ;  /* 0x0000000204e87824 */ /* 0x000fe200078e00ff */
[----:B------:R-:W-:Y:S05]  /*31f0*/  @!P2 BRA `(.L_x_23) ;  /* 0x000000d00000a947 */ /* 0x000fea0003800000 */
[----:B------:R1:W-:Y:S04]  /*3200*/  STS [R232], RZ ;  /* 0x000000ffe8007388 */ /* 0x0003e80000000800 */
[----:B------:R1:W-:Y:S04]  /*3210*/  STS [R232+0x4], RZ ;  /* 0x000004ffe8007388 */ /* 0x0003e80000000800 */
        /* <DEDUP_REMOVED lines=9> */
[----:B------:R1:W-:Y:S01]  /*32b0*/  STS [R232+0x200c], RZ ;  /* 0x00200cffe8007388 */ /* 0x0003e20000000800 */
[----:B------:R-:W-:Y:S05]  /*32c0*/  BRA `(.L_x_24) ;  /* 0x0000024000007947 */ /* 0x000fea0003800000 */
.L_x_23:
[----:B------:R-:W5:Y:S04]  /*32d0*/  LDL R5, [R1+0x10] ;  /* 0x0000100001057983 */ /* 0x000f680000100800 */
[----:B--2---:R-:W2:Y:S01]  /*32e0*/  LDL R4, [R1+0x14] ;  /* 0x0000140001047983 */ /* 0x004ea20000100800 */
[----:B------:R-:W-:-:S13]  /*32f0*/  ISETP.GE.AND P4, PT, R250, c[0x0][0x220], PT ;  /* 0x00008800fa007a0c */ /* 0x000fda0003f86270 */
[----:B------:R-:W-:Y:S01]  /*3300*/  @!P4 IMAD.MOV.U32 R6, RZ, RZ, R241 ;  /* 0x000000ffff06c224 */ /* 0x000fe200078e00f1 */
[----:B------:R1:W-:Y:S01]  /*3310*/  @P4 STS [R232], RZ ;  /* 0x000000ffe8004388 */ /* 0x0003e20000000800 */
[----:B------:R-:W-:-:S03]  /*3320*/  @!P4 IMAD.MOV.U32 R7, RZ, RZ, R239 ;  /* 0x000000ffff07c224 */ /* 0x000fc600078e00ef */
[----:B------:R1:W-:Y:S04]  /*3330*/  @P4 STS [R232+0x4], RZ ;  /* 0x000004ffe8004388 */ /* 0x0003e80000000800 */
[----:B------:R1:W-:Y:S04]  /*3340*/  @P4 STS [R232+0x8], RZ ;  /* 0x000008ffe8004388 */ /* 0x0003e80000000800 */
[----:B------:R1:W-:Y:S04]  /*3350*/  @P4 STS [R232+0xc], RZ ;  /* 0x00000cffe8004388 */ /* 0x0003e80000000800 */
[----:B------:R-:W-:Y:S01]  /*3360*/  @!PT LDS RZ, [RZ] ;  /* 0x00000000fffff984 */ /* 0x000fe20000000800 */
[----:B------:R-:W-:Y:S01]  /*3370*/  @!PT LDS RZ, [RZ] ;  /* 0x00000000fffff984 */ /* 0x000fe20000000800 */
[----:B------:R-:W-:Y:S01]  /*3380*/  @!PT LDS RZ, [RZ] ;  /* 0x00000000fffff984 */ /* 0x000fe20000000800 */
[----:B------:R1:W-:Y:S01]  /*3390*/  @!P4 LDGSTS.E.BYPASS.LTC128B.128 [R232], [R6.64] ;  /* 0x0000000006e8cfae */ /* 0x0003e2000b901d4c */
[----:B-----5:R-:W-:-:S02]  /*33a0*/  ISETP.GE.AND P3, PT, R5, c[0x0][0x220], PT ;  /* 0x0000880005007a0c */ /* 0x020fc40003f66270 */
[----:B--2---:R-:W-:-:S11]  /*33b0*/  ISETP.GE.AND P2, PT, R4, c[0x0][0x220], PT ;  /* 0x0000880004007a0c */ /* 0x004fd60003f46270 */
[----:B------:R-:W-:Y:S01]  /*33c0*/  @!P3 MOV R4, R241 ;  /* 0x000000f10004b202 */ /* 0x000fe20000000f00 */
[----:B------:R-:W-:Y:S01]  /*33d0*/  @!P3 IMAD.MOV.U32 R5, RZ, RZ, R239 ;  /* 0x000000ffff05b224 */ /* 0x000fe200078e00ef */
[----:B------:R1:W-:Y:S04]  /*33e0*/  @P3 STS [R232+0x1000], RZ ;  /* 0x001000ffe8003388 */ /* 0x0003e80000000800 */
[----:B------:R1:W-:Y:S04]  /*33f0*/  @P3 STS [R232+0x1004], RZ ;  /* 0x001004ffe8003388 */ /* 0x0003e80000000800 */
[----:B------:R1:W-:Y:S04]  /*3400*/  @P3 STS [R232+0x1008], RZ ;  /* 0x001008ffe8003388 */ /* 0x0003e80000000800 */
[----:B------:R1:W-:Y:S04]  /*3410*/  @P3 STS [R232+0x100c], RZ ;  /* 0x00100cffe8003388 */ /* 0x0003e80000000800 */
[----:B------:R-:W-:Y:S01]  /*3420*/  @!PT LDS RZ, [RZ] ;  /* 0x00000000fffff984 */ /* 0x000fe20000000800 */
[----:B------:R-:W-:Y:S01]  /*3430*/  @!PT LDS RZ, [RZ] ;  /* 0x00000000fffff984 */ /* 0x000fe20000000800 */
[----:B------:R-:W-:Y:S01]  /*3440*/  @!PT LDS RZ, [RZ] ;  /* 0x00000000fffff984 */ /* 0x000fe20000000800 */
[----:B------:R1:W-:Y:S04]  /*3450*/  @!P3 LDGSTS.E.BYPASS.LTC128B.128 [R232+0x1000], [R4.64+0x40] ;  /* 0x0100004004e8bfae */ /* 0x0003e8000b901d4c */
[----:B------:R1:W-:Y:S04]  /*3460*/  @P2 STS [R232+0x2000], RZ ;  /* 0x002000ffe8002388 */ /* 0x0003e80000000800 */
[----:B------:R1:W-:Y:S04]  /*3470*/  @P2 STS [R232+0x2004], RZ ;  /* 0x002004ffe8002388 */ /* 0x0003e80000000800 */
[----:B------:R1:W-:Y:S04]  /*3480*/  @P2 STS [R232+0x2008], RZ ;  /* 0x002008ffe8002388 */ /* 0x0003e80000000800 */
[----:B------:R1:W-:Y:S01]  /*3490*/  @P2 STS [R232+0x200c], RZ ;  /* 0x00200cffe8002388 */ /* 0x0003e20000000800 */
[----:B------:R-:W-:Y:S05]  /*34a0*/  @P2 BRA `(.L_x_24) ;  /* 0x0000006000002947 */ /* 0x000fea0003800000 */
[----:B-1----:R-:W-:Y:S02]  /*34b0*/  MOV R4, R241 ;  /* 0x000000f100047202 */ /* 0x002fe40000000f00 */
[----:B------:R-:W-:-:S05]  /*34c0*/  MOV R5, R239 ;  /* 0x000000ef00057202 */ /* 0x000fca0000000f00 */
[----:B------:R-:W-:Y:S01]  /*34d0*/  @!PT LDS RZ, [RZ] ;  /* 0x00000000fffff984 */ /* 0x000fe20000000800 */
[----:B------:R-:W-:Y:S01]  /*34e0*/  @!PT LDS RZ, [RZ] ;  /* 0x00000000fffff984 */ /* 0x000fe20000000800 */
[----:B------:R-:W-:Y:S01]  /*34f0*/  @!PT LDS RZ, [RZ] ;  /* 0x00000000fffff984 */ /* 0x000fe20000000800 */
[----:B------:R1:W-:Y:S02]  /*3500*/  LDGSTS.E.BYPASS.LTC128B.128 [R232+0x2000], [R4.64+0x80] ;  /* 0x0200008004e87fae */ /* 0x0003e4000b901d4c */
.L_x_24:
[----:B------:R-:W-:Y:S05]  /*3510*/  BSYNC B0 ;  /* 0x0000000000007941 */ /* 0x000fea0003800000 */
.L_x_22:
[----:B------:R-:W5:Y:S01]  /*3520*/  LDL R18, [R1+0x4c] ;  /* 0x00004c0001127983 */ /* 0x000f620000100800 */
[----:B------:R-:W-:Y:S01]  /*3530*/  IMAD.MOV.U32 R13, RZ, RZ, 0x7f800000 ;  /* 0x7f800000ff0d7424 */ /* 0x000fe200078e00ff */
[----:B------:R-:W-:Y:S01]  /*3540*/  ULDC.64 UR16, c[0x0][0x198] ;  /* 0x0000660000107ab9 */ /* 0x000fe20000000a00 */
[----:B----4-:R-:W-:Y:S02]  /*3550*/  IMAD.MOV.U32 R11, RZ, RZ, 0x7f800000 ;  /* 0x7f800000ff0b7424 */ /* 0x010fe400078e00ff */
[----:B------:R-:W-:Y:S02]  /*3560*/  IMAD.MOV.U32 R12, RZ, RZ, 0x7f800000 ;  /* 0x7f800000ff0c7424 */ /* 0x000fe400078e00ff */
[----:B------:R-:W-:Y:S01]  /*3570*/  IMAD.MOV.U32 R19, RZ, RZ, 0x7f800000 ;  /* 0x7f800000ff137424 */ /* 0x000fe200078e00ff */
[C---:B-1---5:R-:W-:Y:S01]  /*3580*/  IADD3 R5, R18.reuse, 0x28, RZ ;  /* 0x0000002812057810 */ /* 0x062fe20007ffe0ff */
[C---:B------:R-:W-:Y:S01]  /*3590*/  IMAD.SHL.U32 R7, R18.reuse, 0x4, RZ ;  /* 0x0000000412077824 */ /* 0x040fe200078e00ff */
[----:B------:R-:W-:-:S02]  /*35a0*/  IADD3 R4, R18, 0x8, RZ ;  /* 0x0000000812047810 */ /* 0x000fc40007ffe0ff */
[----:B------:R-:W-:Y:S02]  /*35b0*/  ISETP.GE.AND P4, PT, R5, UR4, PT ;  /* 0x0000000405007c0c */ /* 0x000fe4000bf86270 */
[----:B------:R-:W-:Y:S02]  /*35c0*/  SHF.R.S32.HI R16, RZ, 0x1f, R18 ;  /* 0x0000001fff107819 */ /* 0x000fe40000011412 */
[----:B------:R-:W-:Y:S02]  /*35d0*/  ISETP.GE.AND P6, PT, R4, UR4, PT ;  /* 0x0000000404007c0c */ /* 0x000fe4000bfc6270 */
[----:B------:R-:W-:Y:S02]  /*35e0*/  SHF.R.S32.HI R10, RZ, 0x1f, R5 ;  /* 0x0000001fff0a7819 */ /* 0x000fe40000011405 */
[----:B------:R-:W-:Y:S02]  /*35f0*/  IADD3 R4, P3, R7, UR8, RZ ;  /* 0x0000000807047c10 */ /* 0x000fe4000ff7e0ff */
[----:B--2---:R-:W-:-:S02]  /*3600*/  SHF.L.U64.HI R9, R18, 0x2, R16 ;  /* 0x0000000212097819 */ /* 0x004fc40000010210 */
[----:B------:R-:W-:Y:S02]  /*3610*/  IADD3 R8, R18, 0x20, RZ ;  /* 0x0000002012087810 */ /* 0x000fe40007ffe0ff */
[----:B------:R-:W-:-:S04]  /*3620*/  @!P4 LEA R6, P2, R5, UR8, 0x2 ;  /* 0x000000080506cc11 */ /* 0x000fc8000f8410ff */
[----:B------:R-:W-:Y:S02]  /*3630*/  @!P4 LEA.HI.X R7, R5, UR7, R10, 0x2, P2 ;  /* 0x000000070507cc11 */ /* 0x000fe400090f140a */
[----:B------:R-:W-:Y:S02]  /*3640*/  IADD3.X R5, R9, UR7, RZ, P3, !PT ;  /* 0x0000000709057c10 */ /* 0x000fe40009ffe4ff */
[----:B------:R-:W-:Y:S01]  /*3650*/  ISETP.GE.AND P3, PT, R8, UR4, PT ;  /* 0x0000000408007c0c */ /* 0x000fe2000bf66270 */
[----:B------:R1:W2:Y:S01]  /*3660*/  @!P4 LDG.E R11, [R6.64] ;  /* 0x0000000c060bc981 */ /* 0x0002a2000c1e1900 */
[----:B------:R-:W-:-:S03]  /*3670*/  ISETP.GE.AND P2, PT, R18, UR4, PT ;  /* 0x0000000412007c0c */ /* 0x000fc6000bf46270 */
[----:B------:R4:W5:Y:S08]  /*3680*/  @!P6 LDG.E R13, [R4.64+0x20] ;  /* 0x0000200c040de981 */ /* 0x000970000c1e1900 */
[----:B---3--:R4:W3:Y:S04]  /*3690*/  @!P3 LDG.E R12, [R4.64+0x80] ;  /* 0x0000800c040cb981 */ /* 0x0088e8000c1e1900 */
[----:B------:R4:W3:Y:S01]  /*36a0*/  @!P2 LDG.E R19, [R4.64] ;  /* 0x0000000c0413a981 */ /* 0x0008e2000c1e1900 */
[----:B------:R-:W-:-:S03]  /*36b0*/  UIMAD UR4, UR20, UR16, URZ ;  /* 0x00000010140472a4 */ /* 0x000fc6000f8e023f */
[----:B------:R-:W-:Y:S01]  /*36c0*/  @P1 STS [R0+0x9000], RZ ;  /* 0x009000ff00001388 */ /* 0x000fe20000000800 */
[----:B------:R-:W-:-:S03]  /*36d0*/  UIMAD UR4, UR23, UR17, UR4 ;  /* 0x00000011170472a4 */ /* 0x000fc6000f8e0204 */
[----:B------:R-:W-:Y:S04]  /*36e0*/  @P1 STS [R0+0x9004], RZ ;  /* 0x009004ff00001388 */ /* 0x000fe80000000800 */
[----:B------:R-:W-:Y:S04]  /*36f0*/  @P1 STS.64 [R0+0x9008], RZ ;  /* 0x009008ff00001388 */ /* 0x000fe80000000a00 */
[----:B------:R-:W-:Y:S04]  /*3700*/  @P1 STS.128 [R0+0xb000], RZ ;  /* 0x00b000ff00001388 */ /* 0x000fe80000000c00 */
[----:B------:R-:W-:Y:S01]  /*3710*/  @P1 STS.128 [R0+0xd000], RZ ;  /* 0x00d000ff00001388 */ /* 0x000fe20000000c00 */
[----:B----4-:R-:W-:-:S04]  /*3720*/  IMAD.U32 R4, RZ, RZ, UR23 ;  /* 0x00000017ff047e24 */ /* 0x010fc8000f8e00ff */
[----:B------:R-:W-:-:S05]  /*3730*/  IMAD.WIDE.U32 R4, R4, c[0x0][0x198], R250 ;  /* 0x0000660004047a25 */ /* 0x000fca00078e00fa */
[----:B-1----:R-:W-:Y:S01]  /*3740*/  IADD3 R6, P2, R4, UR22, RZ ;  /* 0x0000001604067c10 */ /* 0x002fe2000ff5e0ff */
[----:B------:R-:W-:-:S05]  /*3750*/  IMAD.U32 R4, RZ, RZ, UR4 ;  /* 0x00000004ff047e24 */ /* 0x000fca000f8e00ff */
[----:B------:R-:W-:Y:S01]  /*3760*/  IADD3.X R7, R5, UR27, R4, P2, !PT ;  /* 0x0000001b05077c10 */ /* 0x000fe200097fe404 */
[----:B------:R-:W-:Y:S01]  /*3770*/  IMAD R4, R15, c[0x0][0x1b0], RZ ;  /* 0x00006c000f047a24 */ /* 0x000fe200078e02ff */
[----:B------:R-:W-:Y:S03]  /*3780*/  BSSY B0, `(.L_x_25) ;  /* 0x000002c000007945 */ /* 0x000fe60003800000 */
[C---:B------:R-:W-:Y:S02]  /*3790*/  IMAD R4, R14.reuse, c[0x0][0x1b4], R4 ;  /* 0x00006d000e047a24 */ /* 0x040fe400078e0204 */
[----:B------:R-:W-:Y:S01]  /*37a0*/  IMAD.WIDE.U32 R6, R14, c[0x0][0x1b0], R6 ;  /* 0x00006c000e067a25 */ /* 0x000fe200078e0006 */
[----:B-----5:R1:W-:Y:S04]  /*37b0*/  STL [R1+0xc], R13 ;  /* 0x00000c0d01007387 */ /* 0x0203e80000100800 */
[----:B--2---:R2:W-:Y:S04]  /*37c0*/  STL [R1+0x4], R11 ;  /* 0x0000040b01007387 */ /* 0x0045e80000100800 */
[----:B---3--:R2:W-:Y:S04]  /*37d0*/  STL [R1], R12 ;  /* 0x0000000c01007387 */ /* 0x0085e80000100800 */
[----:B------:R2:W-:Y:S01]  /*37e0*/  STL [R1+0x8], R19 ;  /* 0x0000081301007387 */ /* 0x0005e20000100800 */
[----:B-1----:R-:W-:Y:S01]  /*37f0*/  IMAD.IADD R13, R7, 0x1, R4 ;  /* 0x00000001070d7824 */ /* 0x002fe200078e0204 */
[----:B------:R-:W-:Y:S05]  /*3800*/  @P1 BRA `(.L_x_26) ;  /* 0x0000023000001947 */ /* 0x000fea0003800000 */
[----:B--2---:R-:W2:Y:S04]  /*3810*/  LDL R12, [R1+0x10] ;  /* 0x00001000010c7983 */ /* 0x004ea80000100800 */
[----:B------:R-:W3:Y:S01]  /*3820*/  LDL R11, [R1+0x14] ;  /* 0x00001400010b7983 */ /* 0x000ee20000100800 */
[----:B------:R-:W-:Y:S01]  /*3830*/  ISETP.GE.AND P4, PT, R250, c[0x0][0x220], PT ;  /* 0x00008800fa007a0c */ /* 0x000fe20003f86270 */
[----:B------:R-:W-:-:S02]  /*3840*/  IMAD.MOV.U32 R4, RZ, RZ, R6 ;  /* 0x000000ffff047224 */ /* 0x000fc400078e0006 */
[----:B------:R-:W-:-:S04]  /*3850*/  IMAD.MOV.U32 R5, RZ, RZ, R13 ;  /* 0x000000ffff057224 */ /* 0x000fc800078e000d */
[----:B------:R-:W-:-:S06]  /*3860*/  IMAD.WIDE.U32 R4, R3, c[0x0][0x198], R4 ;  /* 0x0000660003047a25 */ /* 0x000fcc00078e0004 */
[----:B------:R-:W-:Y:S01]  /*3870*/  @!P4 LEA R10, P6, R4, c[0x0][0x168], 0x1 ;  /* 0x00005a00040aca11 */ /* 0x000fe200078c08ff */
[----:B------:R1:W-:Y:S04]  /*3880*/  @P4 STS [R0+0x9000], RZ ;  /* 0x009000ff00004388 */ /* 0x0003e80000000800 */
[----:B------:R1:W-:Y:S04]  /*3890*/  @P4 STS [R0+0x9004], RZ ;  /* 0x009004ff00004388 */ /* 0x0003e80000000800 */
[----:B------:R1:W-:Y:S01]  /*38a0*/  @P4 STS.64 [R0+0x9008], RZ ;  /* 0x009008ff00004388 */ /* 0x0003e20000000a00 */
[----:B--2---:R-:W-:Y:S01]  /*38b0*/  ISETP.GE.AND P3, PT, R12, c[0x0][0x220], PT ;  /* 0x000088000c007a0c */ /* 0x004fe20003f66270 */
[----:B------:R-:W-:Y:S01]  /*38c0*/  IMAD R12, R17, c[0x0][0x198], RZ ;  /* 0x00006600110c7a24 */ /* 0x000fe200078e02ff */
[----:B---3--:R-:W-:-:S03]  /*38d0*/  ISETP.GE.AND P1, PT, R11, c[0x0][0x220], PT ;  /* 0x000088000b007a0c */ /* 0x008fc60003f26270 */
[----:B------:R-:W-:-:S04]  /*38e0*/  IMAD R12, R3, c[0x0][0x19c], R12 ;  /* 0x00006700030c7a24 */ /* 0x000fc800078e020c */
[----:B------:R-:W-:-:S04]  /*38f0*/  IMAD.IADD R12, R5, 0x1, R12 ;  /* 0x00000001050c7824 */ /* 0x000fc800078e020c */
[C---:B------:R-:W-:Y:S02]  /*3900*/  @!P3 LEA R8, P2, R4.reuse, c[0x0][0x168], 0x1 ;  /* 0x00005a000408ba11 */ /* 0x040fe400078408ff */
[C-C-:B------:R-:W-:Y:S02]  /*3910*/  @!P4 LEA.HI.X R11, R4.reuse, c[0x0][0x16c], R12.reuse, 0x1, P6 ;  /* 0x00005b00040bca11 */ /* 0x140fe400030f0c0c */
[----:B------:R-:W-:-:S03]  /*3920*/  @!P3 LEA.HI.X R9, R4, c[0x0][0x16c], R12, 0x1, P2 ;  /* 0x00005b000409ba11 */ /* 0x000fc600010f0c0c */
[----:B------:R-:W-:Y:S01]  /*3930*/  @!PT LDS RZ, [RZ] ;  /* 0x00000000fffff984 */ /* 0x000fe20000000800 */
[----:B------:R-:W-:Y:S01]  /*3940*/  @!PT LDS RZ, [RZ] ;  /* 0x00000000fffff984 */ /* 0x000fe20000000800 */
[----:B------:R-:W-:Y:S01]  /*3950*/  @!PT LDS RZ, [RZ] ;  /* 0x00000000fffff984 */ /* 0x000fe20000000800 */
[----:B------:R1:W-:Y:S04]  /*3960*/  @!P4 LDGSTS.E.BYPASS.LTC128B.128 [R0+0x9000], [R10.64] ;  /* 0x090000000a00cfae */ /* 0x0003e8000b901d4c */
        /* <DEDUP_REMOVED lines=13> */
.L_x_26:
[----:B------:R-:W-:Y:S05]  /*3a40*/  BSYNC B0 ;  /* 0x0000000000007941 */ /* 0x000fea0003800000 */
.L_x_25:
[----:B------:R3:W-:Y:S01]  /*3a50*/  @P5 STS.128 [R0+0xa000], RZ ;  /* 0x00a000ff00005388 */ /* 0x0007e20000000c00 */
[----:B------:R-:W-:Y:S03]  /*3a60*/  BSSY B0, `(.L_x_27) ;  /* 0x0000026000007945 */ /* 0x000fe60003800000 */
[----:B------:R3:W-:Y:S04]  /*3a70*/  @P5 STS.128 [R0+0xc000], RZ ;  /* 0x00c000ff00005388 */ /* 0x0007e80000000c00 */
[----:B------:R3:W-:Y:S01]  /*3a80*/  @P5 STS.128 [R0+0xe000], RZ ;  /* 0x00e000ff00005388 */ /* 0x0007e20000000c00 */
[----:B------:R-:W-:Y:S05]  /*3a90*/  @P5 BRA `(.L_x_28) ;  /* 0x0000022000005947 */ /* 0x000fea0003800000 */
[----:B-1----:R-:W4:Y:S04]  /*3aa0*/  LDL R8, [R1+0x10] ;  /* 0x0000100001087983 */ /* 0x002f280000100800 */
[----:B------:R-:W5:Y:S01]  /*3ab0*/  LDL R5, [R1+0x14] ;  /* 0x0000140001057983 */ /* 0x000f620000100800 */
[----:B------:R-:W-:Y:S01]  /*3ac0*/  IADD3 R3, P1, R3, 0x40, RZ ;  /* 0x0000004003037810 */ /* 0x000fe20007f3e0ff */
[----:B------:R-:W-:Y:S01]  /*3ad0*/  IMAD.MOV.U32 R7, RZ, RZ, R13 ;  /* 0x000000ffff077224 */ /* 0x000fe200078e000d */
[----:B------:R-:W-:-:S03]  /*3ae0*/  ISETP.GE.AND P4, PT, R250, c[0x0][0x220], PT ;  /* 0x00008800fa007a0c */ /* 0x000fc60003f86270 */
[----:B------:R-:W-:-:S04]  /*3af0*/  IMAD.X R4, RZ, RZ, R17, P1 ;  /* 0x000000ffff047224 */ /* 0x000fc800008e0611 */
[----:B------:R-:W-:-:S06]  /*3b00*/  IMAD R4, R4, c[0x0][0x198], RZ ;  /* 0x0000660004047a24 */ /* 0x000fcc00078e02ff */
[----:B------:R1:W-:Y:S01]  /*3b10*/  @P4 STS.128 [R0+0xa000], RZ ;  /* 0x00a000ff00004388 */ /* 0x0003e20000000c00 */
[----:B----4-:R-:W-:Y:S01]  /*3b20*/  ISETP.GE.AND P3, PT, R8, c[0x0][0x220], PT ;  /* 0x0000880008007a0c */ /* 0x010fe20003f66270 */
[----:B------:R-:W-:Y:S01]  /*3b30*/  IMAD.WIDE.U32 R8, R3, c[0x0][0x198], R6 ;  /* 0x0000660003087a25 */ /* 0x000fe200078e0006 */
[----:B-----5:R-:W-:-:S03]  /*3b40*/  ISETP.GE.AND P1, PT, R5, c[0x0][0x220], PT ;  /* 0x0000880005007a0c */ /* 0x020fc60003f26270 */
[----:B------:R-:W-:Y:S01]  /*3b50*/  IMAD R3, R3, c[0x0][0x19c], R4 ;  /* 0x0000670003037a24 */ /* 0x000fe200078e0204 */
[----:B------:R-:W-:-:S03]  /*3b60*/  @!P4 LEA R6, P5, R8, c[0x0][0x168], 0x1 ;  /* 0x00005a000806ca11 */ /* 0x000fc600078a08ff */
        /* <DEDUP_REMOVED lines=21> */
.L_x_28:
[----:B------:R-:W-:Y:S05]  /*3cc0*/  BSYNC B0 ;  /* 0x0000000000007941 */ /* 0x000fea0003800000 */
.L_x_27:
[----:B------:R-:W0:Y:S01]  /*3cd0*/  LDGDEPBAR ;  /* 0x00000000000079af */ /* 0x000e220000000000 */
[----:B-1-3--:R-:W-:Y:S01]  /*3ce0*/  IMAD.U32 R0, RZ, RZ, UR14 ;  /* 0x0000000eff007e24 */ /* 0x00afe2000f8e00ff */
[C---:B------:R-:W-:Y:S01]  /*3cf0*/  IADD3 R3, R18.reuse, 0x1, RZ ;  /* 0x0000000112037810 */ /* 0x040fe20007ffe0ff */
[C---:B------:R-:W-:Y:S01]  /*3d00*/  IMAD.SHL.U32 R223, R231.reuse, 0x2, RZ ;  /* 0x00000002e7df7824 */ /* 0x040fe200078e00ff */
[----:B------:R-:W-:Y:S01]  /*3d10*/  SHF.L.U64.HI R6, R18, 0x2, R16 ;  /* 0x0000000212067819 */ /* 0x000fe20000010210 */
[----:B------:R-:W-:Y:S01]  /*3d20*/  UIADD3 UR15, UR25, 0x80, UR23 ;  /* 0x00000080190f7890 */ /* 0x000fe2000fffe017 */
[----:B------:R-:W-:Y:S01]  /*3d30*/  IADD3 R4, R0, -UR25, R3 ;  /* 0x8000001900047c10 */ /* 0x000fe2000fffe003 */
[----:B------:R-:W-:Y:S01]  /*3d40*/  IMAD.MOV.U32 R243, RZ, RZ, R232 ;  /* 0x000000fffff37224 */ /* 0x000fe200078e00e8 */
[----:B------:R-:W-:Y:S01]  /*3d50*/  IADD3 R3, R231, 0x1800, RZ ;  /* 0x00001800e7037810 */ /* 0x000fe20007ffe0ff */
[----:B------:R-:W-:Y:S01]  /*3d60*/  CS2R R126, SRZ ;  /* 0x00000000007e7805 */ /* 0x000fe2000001ff00 */
[----:B------:R-:W-:Y:S01]  /*3d70*/  IADD3 R0, R229, 0x1800, RZ ;  /* 0x00001800e5007810 */ /* 0x000fe20007ffe0ff */
[----:B------:R1:W-:Y:S01]  /*3d80*/  STL [R1+0x40], R4 ;  /* 0x0000400401007387 */ /* 0x0003e20000100800 */
[----:B------:R-:W-:Y:S01]  /*3d90*/  SEL R3, R3, R231, !P0 ;  /* 0x000000e703037207 */ /* 0x000fe20004000000 */
[----:B------:R-:W-:Y:S01]  /*3da0*/  CS2R R124, SRZ ;  /* 0x00000000007c7805 */ /* 0x000fe2000001ff00 */
[----:B------:R-:W-:Y:S01]  /*3db0*/  SEL R0, R0, R229, !P0 ;  /* 0x000000e500007207 */ /* 0x000fe20004000000 */
[----:B------:R3:W-:Y:S01]  /*3dc0*/  STL [R1+0x3c], R6 ;  /* 0x00003c0601007387 */ /* 0x0007e20000100800 */
[----:B------:R-:W-:Y:S01]  /*3dd0*/  CS2R R130, SRZ ;  /* 0x0000000000827805 */ /* 0x000fe2000001ff00 */
[----:B------:R-:W-:Y:S01]  /*3de0*/  IMAD.SHL.U32 R220, R3, 0x2, RZ ;  /* 0x0000000203dc7824 */ /* 0x000fe200078e00ff */
[----:B------:R-:W-:Y:S01]  /*3df0*/  SHF.L.U32 R3, R0, 0x1, RZ ;  /* 0x0000000100037819 */ /* 0x000fe200000006ff */
[----:B------:R-:W-:Y:S01]  /*3e00*/  CS2R R128, SRZ ;  /* 0x0000000000807805 */ /* 0x000fe2000001ff00 */
[----:B------:R-:W-:Y:S01]  /*3e10*/  IADD3 R0, R18, -0x40, RZ ;  /* 0xffffffc012007810 */ /* 0x000fe20007ffe0ff */
[----:B------:R-:W-:Y:S01]  /*3e20*/  CS2R R122, SRZ ;  /* 0x00000000007a7805 */ /* 0x000fe2000001ff00 */
[----:B------:R-:W-:Y:S01]  /*3e30*/  CS2R R120, SRZ ;  /* 0x0000000000787805 */ /* 0x000fe2000001ff00 */
[----:B------:R-:W-:Y:S01]  /*3e40*/  CS2R R118, SRZ ;  /* 0x0000000000767805 */ /* 0x000fe2000001ff00 */
[----:B------:R-:W-:-:S04]  /*3e50*/  DEPBAR.LE SB0, 0x1 ;  /* 0x000080400000791a */ /* 0x000fc80000000000 */
[----:B------:R-:W-:Y:S01]  /*3e60*/  BAR.SYNC.DEFER_BLOCKING 0x0 ;  /* 0x0000000000007b1d */ /* 0x000fe20000010000 */
[----:B------:R-:W-:Y:S01]  /*3e70*/  IMAD.SHL.U32 R0, R0, 0x4, RZ ;  /* 0x0000000400007824 */ /* 0x000fe200078e00ff */
[----:B------:R-:W-:Y:S01]  /*3e80*/  CS2R R116, SRZ ;  /* 0x0000000000747805 */ /* 0x000fe2000001ff00 */
[----:B------:R-:W-:Y:S01]  /*3e90*/  CS2R R110, SRZ ;  /* 0x00000000006e7805 */ /* 0x000fe2000001ff00 */
[----:B------:R-:W-:Y:S01]  /*3ea0*/  CS2R R108, SRZ ;  /* 0x00000000006c7805 */ /* 0x000fe2000001ff00 */
[----:B------:R-:W-:Y:S01]  /*3eb0*/  CS2R R114, SRZ ;  /* 0x0000000000727805 */ /* 0x000fe2000001ff00 */
[----:B------:R-:W-:Y:S01]  /*3ec0*/  CS2R R112, SRZ ;  /* 0x0000000000707805 */ /* 0x000fe2000001ff00 */
[----:B------:R-:W-:Y:S01]  /*3ed0*/  CS2R R106, SRZ ;  /* 0x00000000006a7805 */ /* 0x000fe2000001ff00 */
[----:B-1----:R-:W-:Y:S01]  /*3ee0*/  IMAD.MOV.U32 R4, RZ, RZ, c[0x0][0x22c] ;  /* 0x00008b00ff047624 */ /* 0x002fe200078e00ff */
[----:B------:R-:W-:Y:S01]  /*3ef0*/  CS2R R104, SRZ ;  /* 0x0000000000687805 */ /* 0x000fe2000001ff00 */
[----:B------:R-:W-:Y:S01]  /*3f00*/  CS2R R102, SRZ ;  /* 0x0000000000667805 */ /* 0x000fe2000001ff00 */
[----:B------:R-:W-:Y:S01]  /*3f10*/  CS2R R100, SRZ ;  /* 0x0000000000647805 */ /* 0x000fe2000001ff00 */
[----:B------:R-:W-:Y:S01]  /*3f20*/  IMAD R4, R4, c[0x0][0x1c0], RZ ;  /* 0x0000700004047a24 */ /* 0x000fe200078e02ff */
[----:B------:R-:W-:Y:S01]  /*3f30*/  CS2R R94, SRZ ;  /* 0x00000000005e7805 */ /* 0x000fe2000001ff00 */
[----:B------:R-:W-:Y:S01]  /*3f40*/  CS2R R92, SRZ ;  /* 0x00000000005c7805 */ /* 0x000fe2000001ff00 */
[----:B------:R-:W-:Y:S01]  /*3f50*/  CS2R R98, SRZ ;  /* 0x0000000000627805 */ /* 0x000fe2000001ff00 */
[C---:B------:R-:W-:Y:S01]  /*3f60*/  IMAD.SHL.U32 R7, R4.reuse, 0x10, RZ ;  /* 0x0000001004077824 */ /* 0x040fe200078e00ff */
[----:B------:R-:W-:Y:S01]  /*3f70*/  SHF.L.U32 R5, R4, 0x3, RZ ;  /* 0x0000000304057819 */ /* 0x000fe200000006ff */
[----:B------:R-:W-:Y:S01]  /*3f80*/  CS2R R96, SRZ ;  /* 0x0000000000607805 */ /* 0x000fe2000001ff00 */
[----:B------:R-:W-:Y:S01]  /*3f90*/  CS2R R90, SRZ ;  /* 0x00000000005a7805 */ /* 0x000fe2000001ff00 */
[----:B------:R-:W-:Y:S01]  /*3fa0*/  CS2R R88, SRZ ;  /* 0x0000000000587805 */ /* 0x000fe2000001ff00 */
[C---:B---3--:R-:W-:Y:S01]  /*3fb0*/  IADD3 R6, R7.reuse, 0x20, RZ ;  /* 0x0000002007067810 */ /* 0x048fe20007ffe0ff */
[----:B------:R-:W-:Y:S01]  /*3fc0*/  CS2R R86, SRZ ;  /* 0x0000000000567805 */ /* 0x000fe2000001ff00 */
[----:B------:R-:W-:Y:S01]  /*3fd0*/  IADD3 R4, R7, 0x40, RZ ;  /* 0x0000004007047810 */ /* 0x000fe20007ffe0ff */
[----:B------:R-:W-:Y:S01]  /*3fe0*/  IMAD.SHL.U32 R7, R18, 0x4, RZ ;  /* 0x0000000412077824 */ /* 0x000fe200078e00ff */
[C---:B------:R-:W-:Y:S01]  /*3ff0*/  IADD3 R6, R5.reuse, R6, RZ ;  /* 0x0000000605067210 */ /* 0x040fe20007ffe0ff */
[----:B------:R-:W1:Y:S01]  /*4000*/  LDSM.16.M88.4 R172, [R222+0xf000] ;  /* 0x00f00000deac783b */ /* 0x000e620000000200 */
[----:B------:R-:W-:Y:S01]  /*4010*/  CS2R R84, SRZ ;  /* 0x0000000000547805 */ /* 0x000fe2000001ff00 */
[C---:B------:R-:W-:Y:S01]  /*4020*/  IMAD.IADD R4, R5.reuse, 0x1, R4 ;  /* 0x0000000105047824 */ /* 0x040fe200078e0204 */
[----:B------:R-:W-:Y:S01]  /*4030*/  CS2R R78, SRZ ;  /* 0x00000000004e7805 */ /* 0x000fe2000001ff00 */
[----:B------:R-:W-:Y:S01]  /*4040*/  STL [R1+0x38], R7 ;  /* 0x0000380701007387 */ /* 0x000fe20000100800 */
[C---:B------:R-:W-:Y:S01]  /*4050*/  IMAD.IADD R6, R5.reuse, 0x1, R6 ;  /* 0x0000000105067824 */ /* 0x040fe200078e0206 */
[----:B------:R-:W-:Y:S01]  /*4060*/  CS2R R76, SRZ ;  /* 0x00000000004c7805 */ /* 0x000fe2000001ff00 */
[----:B------:R-:W-:Y:S01]  /*4070*/  CS2R R82, SRZ ;  /* 0x0000000000527805 */ /* 0x000fe2000001ff00 */
[----:B------:R3:W-:Y:S01]  /*4080*/  STL [R1+0x34], R0 ;  /* 0x0000340001007387 */ /* 0x0007e20000100800 */
[----:B------:R-:W-:Y:S01]  /*4090*/  CS2R R80, SRZ ;  /* 0x0000000000507805 */ /* 0x000fe2000001ff00 */
[C---:B------:R-:W-:Y:S01]  /*40a0*/  IADD3 R6, R5.reuse, R6, RZ ;  /* 0x0000000605067210 */ /* 0x040fe20007ffe0ff */
[----:B------:R-:W-:Y:S01]  /*40b0*/  CS2R R74, SRZ ;  /* 0x00000000004a7805 */ /* 0x000fe2000001ff00 */
[----:B------:R-:W4:Y:S01]  /*40c0*/  LDSM.16.M88.4 R176, [R222+0xf400] ;  /* 0x00f40000deb0783b */ /* 0x000f220000000200 */
[----:B------:R-:W-:Y:S01]  /*40d0*/  CS2R R72, SRZ ;  /* 0x0000000000487805 */ /* 0x000fe2000001ff00 */
[----:B------:R-:W-:Y:S01]  /*40e0*/  CS2R R70, SRZ ;  /* 0x0000000000467805 */ /* 0x000fe2000001ff00 */
[C---:B------:R-:W-:Y:S01]  /*40f0*/  IMAD.IADD R6, R5.reuse, 0x1, R6 ;  /* 0x0000000105067824 */ /* 0x040fe200078e0206 */
[----:B------:R-:W2:Y:S01]  /*4100*/  LDSM.16.M88.4 R180, [R221+0xf000] ;  /* 0x00f00000ddb4783b */ /* 0x000ea20000000200 */
[----:B------:R-:W-:Y:S01]  /*4110*/  CS2R R68, SRZ ;  /* 0x0000000000447805 */ /* 0x000fe2000001ff00 */
[----:B------:R-:W-:Y:S01]  /*4120*/  CS2R R62, SRZ ;  /* 0x00000000003e7805 */ /* 0x000fe2000001ff00 */
[----:B------:R-:W-:Y:S01]  /*4130*/  CS2R R60, SRZ ;  /* 0x00000000003c7805 */ /* 0x000fe2000001ff00 */
[----:B------:R-:W1:Y:S01]  /*4140*/  LDSM.16.M88.4 R184, [R221+0xf400] ;  /* 0x00f40000ddb8783b */ /* 0x000e620000000200 */
        /* <DEDUP_REMOVED lines=12> */
[C---:B---3--:R-:W-:Y:S01]  /*4210*/  IMAD.IADD R0, R5.reuse, 0x1, R4 ;  /* 0x0000000105007824 */ /* 0x048fe200078e0204 */
[----:B------:R-:W-:Y:S01]  /*4220*/  CS2R R48, SRZ ;  /* 0x0000000000307805 */ /* 0x000fe2000001ff00 */
[C---:B------:R-:W-:Y:S01]  /*4230*/  IMAD.IADD R4, R5.reuse, 0x1, R6 ;  /* 0x0000000105047824 */ /* 0x040fe200078e0206 */
[----:B------:R-:W3:Y:S01]  /*4240*/  LDSM.16.M88.4 R200, [R221+0x11400] ;  /* 0x01140000ddc8783b */ /* 0x000ee20000000200 */
[C---:B------:R-:W-:Y:S01]  /*4250*/  IMAD.IADD R0, R5.reuse, 0x1, R0 ;  /* 0x0000000105007824 */ /* 0x040fe200078e0200 */
[----:B------:R-:W-:Y:S01]  /*4260*/  CS2R R42, SRZ ;  /* 0x00000000002a7805 */ /* 0x000fe2000001ff00 */
[----:B------:R-:W-:Y:S01]  /*4270*/  CS2R R40, SRZ ;  /* 0x0000000000287805 */ /* 0x000fe2000001ff00 */
[----:B------:R-:W1:Y:S01]  /*4280*/  LDSM.16.M88.4 R204, [R222+0x13000] ;  /* 0x01300000decc783b */ /* 0x000e620000000200 */
[----:B------:R-:W-:Y:S01]  /*4290*/  CS2R R38, SRZ ;  /* 0x0000000000267805 */ /* 0x000fe2000001ff00 */
[----:B------:R-:W-:Y:S01]  /*42a0*/  IADD3 R0, R5, R0, RZ ;  /* 0x0000000005007210 */ /* 0x000fe20007ffe0ff */
[----:B------:R-:W-:Y:S01]  /*42b0*/  CS2R R36, SRZ ;  /* 0x0000000000247805 */ /* 0x000fe2000001ff00 */
[----:B------:R-:W1:Y:S01]  /*42c0*/  LDSM.16.M88.4 R208, [R222+0x13400] ;  /* 0x01340000ded0783b */ /* 0x000e620000000200 */
[----:B------:R-:W-:Y:S01]  /*42d0*/  IADD3 R224, R223, R230, RZ ;  /* 0x000000e6dfe07210 */ /* 0x000fe20007ffe0ff */
[----:B------:R-:W-:-:S02]  /*42e0*/  UIADD3 UR15, UR15, -UR14, URZ ;  /* 0x8000000e0f0f7290 */ /* 0x000fc4000fffe03f */
[----:B------:R-:W1:Y:S04]  /*42f0*/  LDSM.16.M88.4 R212, [R221+0x13000] ;  /* 0x01300000ddd4783b */ /* 0x000e680000000200 */
[----:B------:R-:W1:Y:S04]  /*4300*/  LDSM.16.M88.4 R216, [R221+0x13400] ;  /* 0x01340000ddd8783b */ /* 0x000e680000000200 */
[----:B------:R-:W-:Y:S04]  /*4310*/  STL [R1+0x1c], R6 ;  /* 0x00001c0601007387 */ /* 0x000fe80000100800 */
[----:B------:R5:W-:Y:S04]  /*4320*/  STL [R1+0x18], R0 ;  /* 0x0000180001007387 */ /* 0x000be80000100800 */
[----:B------:R1:W-:Y:S01]  /*4330*/  STL [R1+0x24], R4 ;  /* 0x0000240401007387 */ /* 0x0003e20000100800 */
[----:B-----5:R-:W-:-:S05]  /*4340*/  IADD3 R0, R5, R0, RZ ;  /* 0x0000000005007210 */ /* 0x020fca0007ffe0ff */
[----:B--234-:R1:W-:Y:S02]  /*4350*/  STL [R1+0x20], R0 ;  /* 0x0000200001007387 */ /* 0x01c3e40000100800 */
.L_x_31:
[----:B------:R-:W0:Y:S01]  /*4360*/  LDGDEPBAR ;  /* 0x00000000000079af */ /* 0x000e220000000000 */
[----:B-1----:R-:W-:Y:S01]  /*4370*/  IMAD.IADD R0, R230, 0x1, R220 ;  /* 0x00000001e6007824 */ /* 0x002fe200078e02dc */
[----:B------:R-:W-:Y:S02]  /*4380*/  USHF.L.U32 UR6, UR5, 0x6, URZ ;  /* 0x0000000605067899 */ /* 0x000fe4000800063f */
[----:B------:R-:W-:Y:S02]  /*4390*/  USHF.L.U32 UR4, UR18, 0x7, URZ ;  /* 0x0000000712047899 */ /* 0x000fe4000800063f */
[----:B------:R-:W-:Y:S02]  /*43a0*/  UISETP.GE.AND UP0, UPT, UR6, UR15, UPT ;  /* 0x0000000f0600728c */ /* 0x000fe4000bf06270 */
[----:B------:R-:W2:Y:S01]  /*43b0*/  LDL R246, [R1+0x48] ;  /* 0x0000480001f67983 */ /* 0x000ea20000100800 */
[----:B------:R-:W-:Y:S02]  /*43c0*/  UIADD3 UR4, UR4, 0x80, URZ ;  /* 0x0000008004047890 */ /* 0x000fe4000fffe03f */
[----:B------:R-:W-:Y:S01]  /*43d0*/  UISETP.GT.AND UP3, UPT, UR5, UR11, UPT ;  /* 0x0000000b0500728c */ /* 0x000fe2000bf64270 */
[----:B------:R-:W2:Y:S01]  /*43e0*/  LDL R247, [R1+0x40] ;  /* 0x0000400001f77983 */ /* 0x000ea20000100800 */
[----:B------:R-:W-:Y:S03]  /*43f0*/  UISETP.LT.AND UP0, UPT, UR4, UR14, UP0 ;  /* 0x0000000e0400728c */ /* 0x000fe60008701270 */
[----:B------:R-:W4:Y:S03]  /*4400*/  LDL R245, [R1+0x8] ;  /* 0x0000080001f57983 */ /* 0x000f260000100800 */
[----:B------:R-:W-:Y:S01]  /*4410*/  PLOP3.LUT P0, PT, PT, PT, UP0, 0x80, 0x0 ;  /* 0x000000000000781c */ /* 0x000fe20003f0f008 */
[----:B------:R-:W2:Y:S01]  /*4420*/  LDL R244, [R1+0xc] ;  /* 0x00000c0001f47983 */ /* 0x000ea20000100800 */
[----:B------:R-:W-:Y:S04]  /*4430*/  DEPBAR.LE SB0, 0x0 ;  /* 0x000080000000791a */ /* 0x000fe80000000000 */
[----:B------:R-:W-:Y:S08]  /*4440*/  BAR.SYNC.DEFER_BLOCKING 0x0 ;  /* 0x0000000000007b1d */ /* 0x000ff00000010000 */
[----:B------:R-:W-:Y:S08]  /*4450*/  LDSM.16.M88.4 R32, [R220] ;  /* 0x00000000dc20783b */ /* 0x000ff00000000200 */
[----:B------:R-:W1:Y:S08]  /*4460*/  LDSM.16.M88.4 R16, [R222+0x9000] ;  /* 0x00900000de10783b */ /* 0x000e700000000200 */
[----:B------:R-:W1:Y:S08]  /*4470*/  LDSM.16.M88.4 R28, [R220+0x800] ;  /* 0x00080000dc1c783b */ /* 0x000e700000000200 */
[----:B------:R-:W1:Y:S08]  /*4480*/  LDSM.16.M88.4 R132, [R222+0x9400] ;  /* 0x00940000de84783b */ /* 0x000e700000000200 */
[----:B------:R-:W-:Y:S08]  /*4490*/  LDSM.16.M88.4 R136, [R0] ;  /* 0x000000000088783b */ /* 0x000ff00000000200 */
[----:B------:R-:W1:Y:S02]  /*44a0*/  LDSM.16.M88.4 R140, [R221+0x9000] ;  /* 0x00900000dd8c783b */ /* 0x000e640000000200 */
[-C--:B-1----:R-:W-:Y:S06]  /*44b0*/  HMMA.16816.F32.BF16 R4, R32, R16.reuse, RZ ;  /* 0x000000102004723c */ /* 0x082fec00000418ff */
[----:B------:R-:W1:Y:S02]  /*44c0*/  LDSM.16.M88.4 R144, [R0+0x800] ;  /* 0x000800000090783b */ /* 0x000e640000000200 */
[C---:B------:R-:W-:Y:S06]  /*44d0*/  HMMA.16816.F32.BF16 R8, R28.reuse, R16, RZ ;  /* 0x000000101c08723c */ /* 0x040fec00000418ff */
[----:B-----5:R-:W1:Y:S02]  /*44e0*/  LDSM.16.M88.4 R148, [R221+0x9400] ;  /* 0x00940000dd94783b */ /* 0x020e640000000200 */
[-C--:B------:R-:W-:Y:S06]  /*44f0*/  HMMA.16816.F32.BF16 R12, R28, R18.reuse, RZ ;  /* 0x000000121c0c723c */ /* 0x080fec00000418ff */
[----:B------:R-:W-:Y:S02]  /*4500*/  LDSM.16.M88.4 R152, [R220+0x1000] ;  /* 0x00100000dc98783b */ /* 0x000fe40000000200 */
[C---:B------:R-:W-:Y:S06]  /*4510*/  HMMA.16816.F32.BF16 R16, R32.reuse, R18, RZ ;  /* 0x000000122010723c */ /* 0x040fec00000418ff */
[----:B------:R-:W1:Y:S02]  /*4520*/  LDSM.16.M88.4 R156, [R222+0xb000] ;  /* 0x00b00000de9c783b */ /* 0x000e640000000200 */
[-C--:B------:R-:W-:Y:S06]  /*4530*/  HMMA.16816.F32.BF16 R20, R32, R132.reuse, RZ ;  /* 0x000000842014723c */ /* 0x080fec00000418ff */
[----:B------:R-:W1:Y:S02]  /*4540*/  LDSM.16.M88.4 R160, [R220+0x1800] ;  /* 0x00180000dca0783b */ /* 0x000e640000000200 */
[C---:B------:R-:W-:Y:S06]  /*4550*/  HMMA.16816.F32.BF16 R24, R28.reuse, R132, RZ ;  /* 0x000000841c18723c */ /* 0x040fec00000418ff */
[----:B------:R-:W1:Y:S02]  /*4560*/  LDSM.16.M88.4 R164, [R222+0xb400] ;  /* 0x00b40000dea4783b */ /* 0x000e640000000200 */
[-C--:B------:R-:W-:Y:S06]  /*4570*/  HMMA.16816.F32.BF16 R28, R28, R134.reuse, RZ ;  /* 0x000000861c1c723c */ /* 0x080fec00000418ff */
[----:B------:R-:W-:Y:S02]  /*4580*/  LDSM.16.M88.4 R168, [R221+0xb400] ;  /* 0x00b40000dda8783b */ /* 0x000fe40000000200 */
[----:B------:R-:W-:Y:S06]  /*4590*/  HMMA.16816.F32.BF16 R32, R32, R134, RZ ;  /* 0x000000862020723c */ /* 0x000fec00000418ff */
[----:B------:R-:W-:Y:S02]  /*45a0*/  LDSM.16.M88.4 R132, [R0+0x1000] ;  /* 0x001000000084783b */ /* 0x000fe40000000200 */
[-C--:B------:R-:W-:Y:S08]  /*45b0*/  HMMA.16816.F32.BF16 R4, R136, R140.reuse, R4 ;  /* 0x0000008c8804723c */ /* 0x080ff00000041804 */
[C---:B-1----:R-:W-:Y:S08]  /*45c0*/  HMMA.16816.F32.BF16 R8, R144.reuse, R140, R8 ;  /* 0x0000008c9008723c */ /* 0x042ff00000041808 */
[-C--:B------:R-:W-:Y:S08]  /*45d0*/  HMMA.16816.F32.BF16 R12, R144, R142.reuse, R12 ;  /* 0x0000008e900c723c */ /* 0x080ff0000004180c */
[C---:B------:R-:W-:Y:S01]  /*45e0*/  HMMA.16816.F32.BF16 R16, R136.reuse, R142, R16 ;  /* 0x0000008e8810723c */ /* 0x040fe20000041810 */
[----:B------:R-:W1:Y:S07]  /*45f0*/  LDSM.16.M88.4 R140, [R221+0xb000] ;  /* 0x00b00000dd8c783b */ /* 0x000e6e0000000200 */
[-C--:B------:R-:W-:Y:S08]  /*4600*/  HMMA.16816.F32.BF16 R20, R136, R148.reuse, R20 ;  /* 0x000000948814723c */ /* 0x080ff00000041814 */
[C---:B------:R-:W-:Y:S08]  /*4610*/  HMMA.16816.F32.BF16 R24, R144.reuse, R148, R24 ;  /* 0x000000949018723c */ /* 0x040ff00000041818 */
[-C--:B------:R-:W-:Y:S01]  /*4620*/  HMMA.16816.F32.BF16 R28, R144, R150.reuse, R28 ;  /* 0x00000096901c723c */ /* 0x080fe2000004181c */
[----:B------:R-:W1:Y:S07]  /*4630*/  LDSM.16.M88.4 R144, [R0+0x1800] ;  /* 0x001800000090783b */ /* 0x000e6e0000000200 */
[----:B------:R-:W-:Y:S01]  /*4640*/  HMMA.16816.F32.BF16 R32, R136, R150, R32 ;  /* 0x000000968820723c */ /* 0x000fe20000041820 */
[----:B------:R-:W-:Y:S07]  /*4650*/  LDSM.16.M88.4 R136, [R220+0x2000] ;  /* 0x00200000dc88783b */ /* 0x000fee0000000200 */
[-C--:B------:R-:W-:Y:S01]  /*4660*/  HMMA.16816.F32.BF16 R4, R152, R156.reuse, R4 ;  /* 0x0000009c9804723c */ /* 0x080fe20000041804 */
[----:B------:R-:W1:Y:S07]  /*4670*/  LDSM.16.M88.4 R148, [R222+0xd000] ;  /* 0x00d00000de94783b */ /* 0x000e6e0000000200 */
[C---:B------:R-:W-:Y:S08]  /*4680*/  HMMA.16816.F32.BF16 R8, R160.reuse, R156, R8 ;  /* 0x0000009ca008723c */ /* 0x040ff00000041808 */
[-C--:B------:R-:W-:Y:S08]  /*4690*/  HMMA.16816.F32.BF16 R12, R160, R158.reuse, R12 ;  /* 0x0000009ea00c723c */ /* 0x080ff0000004180c */
[C---:B------:R-:W-:Y:S01]  /*46a0*/  HMMA.16816.F32.BF16 R16, R152.reuse, R158, R16 ;  /* 0x0000009e9810723c */ /* 0x040fe20000041810 */
[----:B------:R-:W2:Y:S07]  /*46b0*/  LDSM.16.M88.4 R156, [R220+0x2800] ;  /* 0x00280000dc9c783b */ /* 0x000eae0000000200 */
[-C--:B------:R-:W-:Y:S08]  /*46c0*/  HMMA.16816.F32.BF16 R20, R152, R164.reuse, R20 ;  /* 0x000000a49814723c */ /* 0x080ff00000041814 */
[C---:B------:R-:W-:Y:S08]  /*46d0*/  HMMA.16816.F32.BF16 R24, R160.reuse, R164, R24 ;  /* 0x000000a4a018723c */ /* 0x040ff00000041818 */
[-C--:B------:R-:W-:Y:S01]  /*46e0*/  HMMA.16816.F32.BF16 R28, R160, R166.reuse, R28 ;  /* 0x000000a6a01c723c */ /* 0x080fe2000004181c */
[----:B------:R-:W2:Y:S07]  /*46f0*/  LDSM.16.M88.4 R160, [R222+0xd400] ;  /* 0x00d40000dea0783b */ /* 0x000eae0000000200 */
[----:B------:R-:W-:Y:S01]  /*4700*/  HMMA.16816.F32.BF16 R32, R152, R166, R32 ;  /* 0x000000a69820723c */ /* 0x000fe20000041820 */
[----:B------:R-:W3:Y:S07]  /*4710*/  LDL R152, [R1] ;  /* 0x0000000001987983 */ /* 0x000eee0000100800 */
[-C--:B-1----:R-:W-:Y:S08]  /*4720*/  HMMA.16816.F32.BF16 R4, R132, R140.reuse, R4 ;  /* 0x0000008c8404723c */ /* 0x082ff00000041804 */
[C---:B------:R-:W-:Y:S08]  /*4730*/  HMMA.16816.F32.BF16 R8, R144.reuse, R140, R8 ;  /* 0x0000008c9008723c */ /* 0x040ff00000041808 */
[-C--:B------:R-:W-:Y:S08]  /*4740*/  HMMA.16816.F32.BF16 R12, R144, R142.reuse, R12 ;  /* 0x0000008e900c723c */ /* 0x080ff0000004180c */
[C---:B------:R-:W-:Y:S01]  /*4750*/  HMMA.16816.F32.BF16 R16, R132.reuse, R142, R16 ;  /* 0x0000008e8410723c */ /* 0x040fe20000041810 */
[----:B------:R-:W-:Y:S03]  /*4760*/  LDSM.16.M88.4 R140, [R0+0x2000] ;  /* 0x00200000008c783b */ /* 0x000fe60000000200 */
[C---:B----4-:R-:W-:Y:S04]  /*4770*/  FSETP.NEU.FTZ.AND P1, PT, R245.reuse, -INF , PT ;  /* 0xff800000f500780b */ /* 0x050fe80003f3d000 */
[-C--:B------:R-:W-:Y:S08]  /*4780*/  HMMA.16816.F32.BF16 R20, R132, R168.reuse, R20 ;  /* 0x000000a88414723c */ /* 0x080ff00000041814 */
[C---:B------:R-:W-:Y:S08]  /*4790*/  HMMA.16816.F32.BF16 R24, R144.reuse, R168, R24 ;  /* 0x000000a89018723c */ /* 0x040ff00000041818 */
[-C--:B------:R-:W-:Y:S01]  /*47a0*/  HMMA.16816.F32.BF16 R28, R144, R170.reuse, R28 ;  /* 0x000000aa901c723c */ /* 0x080fe2000004181c */
[----:B------:R-:W1:Y:S07]  /*47b0*/  LDSM.16.M88.4 R144, [R221+0xd000] ;  /* 0x00d00000dd90783b */ /* 0x000e6e0000000200 */
[----:B------:R-:W-:Y:S01]  /*47c0*/  HMMA.16816.F32.BF16 R32, R132, R170, R32 ;  /* 0x000000aa8420723c */ /* 0x000fe20000041820 */
[----:B------:R4:W1:Y:S07]  /*47d0*/  LDSM.16.M88.4 R132, [R0+0x2800] ;  /* 0x002800000084783b */ /* 0x00086e0000000200 */
[-C--:B------:R-:W-:Y:S08]  /*47e0*/  HMMA.16816.F32.BF16 R4, R136, R148.reuse, R4 ;  /* 0x000000948804723c */ /* 0x080ff00000041804 */
[C---:B--2---:R-:W-:Y:S07]  /*47f0*/  HMMA.16816.F32.BF16 R8, R156.reuse, R148, R8 ;  /* 0x000000949c08723c */ /* 0x044fee0000041808 */
[----:B------:R-:W-:Y:S01]  /*4800*/  FMUL.FTZ R148, R245, 1.4426950216293334961 ;  /* 0x3fb8aa3bf5947820 */ /* 0x000fe20000410000 */
[-C--:B------:R-:W-:Y:S01]  /*4810*/  HMMA.16816.F32.BF16 R12, R156, R150.reuse, R12 ;  /* 0x000000969c0c723c */ /* 0x080fe2000004180c */
[----:B----4-:R-:W-:Y:S03]  /*4820*/  IMAD.U32 R0, RZ, RZ, UR18 ;  /* 0x00000012ff007e24 */ /* 0x010fe6000f8e00ff */
[----:B------:R-:W-:Y:S01]  /*4830*/  FSEL R148, R148, RZ, P1 ;  /* 0x000000ff94947208 */ /* 0x000fe20000800000 */
[----:B------:R-:W-:Y:S03]  /*4840*/  @!P0 IMAD R0, R0, 0x80, R246 ;  /* 0x0000008000008824 */ /* 0x000fe600078e02f6 */
[C---:B------:R-:W-:Y:S01]  /*4850*/  HMMA.16816.F32.BF16 R16, R136.reuse, R150, R16 ;  /* 0x000000968810723c */ /* 0x040fe20000041810 */
[----:B------:R-:W3:Y:S06]  /*4860*/  LDL R151, [R1+0x4] ;  /* 0x0000040001977983 */ /* 0x000eec0000100800 */
[----:B------:R-:W-:Y:S01]  /*4870*/  @!P0 IADD3 R150, R0, 0x1, RZ ;  /* 0x0000000100968810 */ /* 0x000fe20007ffe0ff */
[-C--:B------:R-:W-:Y:S08]  /*4880*/  HMMA.16816.F32.BF16 R20, R136, R160.reuse, R20 ;  /* 0x000000a08814723c */ /* 0x080ff00000041814 */
[C---:B------:R-:W-:Y:S08]  /*4890*/  HMMA.16816.F32.BF16 R24, R156.reuse, R160, R24 ;  /* 0x000000a09c18723c */ /* 0x040ff00000041818 */
[-C--:B------:R-:W-:Y:S08]  /*48a0*/  HMMA.16816.F32.BF16 R28, R156, R162.reuse, R28 ;  /* 0x000000a29c1c723c */ /* 0x080ff0000004181c */
[----:B------:R-:W-:Y:S07]  /*48b0*/  HMMA.16816.F32.BF16 R32, R136, R162, R32 ;  /* 0x000000a28820723c */ /* 0x000fee0000041820 */
[----:B------:R-:W-:Y:S01]  /*48c0*/  @!P0 IADD3 R137, R247, UR6, RZ ;  /* 0x00000006f7898c10 */ /* 0x000fe2000fffe0ff */
[-C--:B-1----:R-:W-:Y:S05]  /*48d0*/  HMMA.16816.F32.BF16 R4, R140, R144.reuse, R4 ;  /* 0x000000908c04723c */ /* 0x082fea0000041804 */
[C---:B------:R-:W-:Y:S01]  /*48e0*/  @!P0 IMNMX R149, R137.reuse, UR14, PT ;  /* 0x0000000e89958c17 */ /* 0x040fe2000b800200 */
[----:B------:R-:W-:Y:S01]  /*48f0*/  FMUL.FTZ R139, R244, 1.4426950216293334961 ;  /* 0x3fb8aa3bf48b7820 */ /* 0x000fe20000410000 */
[C---:B------:R-:W-:Y:S01]  /*4900*/  @!P0 IADD3 R136, R137.reuse, 0x8, RZ ;  /* 0x0000000889888810 */ /* 0x040fe20007ffe0ff */
[C---:B------:R-:W-:Y:S04]  /*4910*/  HMMA.16816.F32.BF16 R8, R132.reuse, R144, R8 ;  /* 0x000000908408723c */ /* 0x040fe80000041808 */
[-C--:B------:R-:W-:Y:S02]  /*4920*/  @!P0 ISETP.GE.AND P1, PT, R150, R149.reuse, PT ;  /* 0x000000959600820c */ /* 0x080fe40003f26270 */
[----:B------:R-:W-:Y:S02]  /*4930*/  @!P0 ISETP.GE.AND P2, PT, R0, R149, PT ;  /* 0x000000950000820c */ /* 0x000fe40003f46270 */
[-C--:B------:R-:W-:Y:S04]  /*4940*/  HMMA.16816.F32.BF16 R12, R132, R146.reuse, R12 ;  /* 0x00000092840c723c */ /* 0x080fe8000004180c */
[----:B------:R-:W-:Y:S02]  /*4950*/  @!P0 IMNMX R144, R136, UR14, PT ;  /* 0x0000000e88908c17 */ /* 0x000fe4000b800200 */
[----:B------:R-:W-:Y:S02]  /*4960*/  @!P0 IADD3 R136, R137, 0x20, RZ ;  /* 0x0000002089888810 */ /* 0x000fe40007ffe0ff */
[C---:B------:R-:W-:Y:S04]  /*4970*/  HMMA.16816.F32.BF16 R16, R140.reuse, R146, R16 ;  /* 0x000000928c10723c */ /* 0x040fe80000041810 */
[----:B------:R-:W-:Y:S02]  /*4980*/  @!P0 FSEL R5, R5, -INF , !P1 ;  /* 0xff80000005058808 */ /* 0x000fe40004800000 */
[----:B------:R-:W-:Y:S02]  /*4990*/  FSETP.NEU.FTZ.AND P1, PT, R244, -INF , PT ;  /* 0xff800000f400780b */ /* 0x000fe40003f3d000 */
[----:B------:R-:W-:Y:S01]  /*49a0*/  @!P0 IMNMX R136, R136, UR14, PT ;  /* 0x0000000e88888c17 */ /* 0x000fe2000b800200 */
[--C-:B------:R-:W-:Y:S03]  /*49b0*/  FFMA.FTZ R5, R5, c[0x0][0x23c], -R148.reuse ;  /* 0x00008f0005057a23 */ /* 0x100fe60000010894 */
[----:B------:R-:W-:Y:S01]  /*49c0*/  @!P0 FSEL R4, R4, -INF , !P2 ;  /* 0xff80000004048808 */ /* 0x000fe20005000000 */
[----:B------:R-:W-:Y:S01]  /*49d0*/  MUFU.EX2 R165, R5 ;  /* 0x0000000500a57308 */ /* 0x000fe20000000800 */
[----:B------:R-:W-:Y:S02]  /*49e0*/  FSEL R139, R139, RZ, P1 ;  /* 0x000000ff8b8b7208 */ /* 0x000fe40000800000 */
[-C--:B------:R-:W-:Y:S01]  /*49f0*/  @!P0 ISETP.GE.AND P2, PT, R0, R144.reuse, PT ;  /* 0x000000900000820c */ /* 0x080fe20003f46270 */
[----:B------:R-:W-:Y:S01]  /*4a00*/  FFMA.FTZ R4, R4, c[0x0][0x23c], -R148 ;  /* 0x00008f0004047a23 */ /* 0x000fe20000010894 */
[----:B------:R-:W-:Y:S02]  /*4a10*/  @!P0 ISETP.GE.AND P1, PT, R150, R144, PT ;  /* 0x000000909600820c */ /* 0x000fe40003f26270 */
[----:B------:R-:W-:Y:S02]  /*4a20*/  @!P0 FSEL R6, R6, -INF , !P2 ;  /* 0xff80000006068808 */ /* 0x000fe40005000000 */
[----:B------:R-:W-:Y:S01]  /*4a30*/  @!P0 ISETP.GE.AND P2, PT, R0, R136, PT ;  /* 0x000000880000820c */ /* 0x000fe20003f46270 */
[----:B------:R-:W-:Y:S01]  /*4a40*/  MUFU.EX2 R171, R4 ;  /* 0x0000000400ab7308 */ /* 0x000fe20000000800 */
[----:B------:R-:W-:Y:S01]  /*4a50*/  @!P0 FSEL R7, R7, -INF , !P1 ;  /* 0xff80000007078808 */ /* 0x000fe20004800000 */
[--C-:B------:R-:W-:Y:S01]  /*4a60*/  FFMA.FTZ R6, R6, c[0x0][0x23c], -R139.reuse ;  /* 0x00008f0006067a23 */ /* 0x100fe2000001088b */
[----:B------:R-:W-:Y:S02]  /*4a70*/  @!P0 FSEL R8, R8, -INF , !P2 ;  /* 0xff80000008088808 */ /* 0x000fe40005000000 */
[----:B------:R-:W-:Y:S01]  /*4a80*/  @!P0 IADD3 R137, R137, 0x28, RZ ;  /* 0x0000002889898810 */ /* 0x000fe20007ffe0ff */
[----:B------:R-:W-:Y:S03]  /*4a90*/  FFMA.FTZ R7, R7, c[0x0][0x23c], -R139 ;  /* 0x00008f0007077a23 */ /* 0x000fe6000001088b */
[----:B------:R-:W-:Y:S01]  /*4aa0*/  @!P0 IMNMX R137, R137, UR14, PT ;  /* 0x0000000e89898c17 */ /* 0x000fe2000b800200 */
[----:B------:R-:W-:Y:S03]  /*4ab0*/  MUFU.EX2 R164, R6 ;  /* 0x0000000600a47308 */ /* 0x000fe60000000800 */
[-C--:B------:R-:W-:Y:S04]  /*4ac0*/  @!P0 ISETP.GE.AND P2, PT, R0, R137.reuse, PT ;  /* 0x000000890000820c */ /* 0x080fe80003f46270 */
[----:B------:R-:W-:Y:S03]  /*4ad0*/  @!P0 FSEL R10, R10, -INF , !P2 ;  /* 0xff8000000a0a8808 */ /* 0x000fe60005000000 */
[----:B------:R1:W4:Y:S02]  /*4ae0*/  MUFU.EX2 R246, R7 ;  /* 0x0000000700f67308 */ /* 0x0003240000000800 */
[----:B-1----:R-:W1:Y:S02]  /*4af0*/  LDSM.16.M88.4 R4, [R221+0xd400] ;  /* 0x00d40000dd04783b */ /* 0x002e640000000200 */
[-C--:B-1----:R-:W-:Y:S08]  /*4b00*/  HMMA.16816.F32.BF16 R20, R140, R4.reuse, R20 ;  /* 0x000000048c14723c */ /* 0x082ff00000041814 */
[C---:B------:R-:W-:Y:S07]  /*4b10*/  HMMA.16816.F32.BF16 R24, R132.reuse, R4, R24 ;  /* 0x000000048418723c */ /* 0x040fee0000041818 */
[----:B------:R-:W-:Y:S01]  /*4b20*/  @!P0 IADD3 R4, R0, 0x18, RZ ;  /* 0x0000001800048810 */ /* 0x000fe20007ffe0ff */
[-C--:B------:R-:W-:Y:S08]  /*4b30*/  HMMA.16816.F32.BF16 R28, R132, R6.reuse, R28 ;  /* 0x00000006841c723c */ /* 0x080ff0000004181c */
[----:B------:R-:W-:Y:S01]  /*4b40*/  HMMA.16816.F32.BF16 R32, R140, R6, R32 ;  /* 0x000000068c20723c */ /* 0x000fe20000041820 */
[----:B------:R-:W2:Y:S04]  /*4b50*/  LDL R141, [R1+0x38] ;  /* 0x00003800018d7983 */ /* 0x000ea80000100800 */
[----:B------:R-:W2:Y:S02]  /*4b60*/  LDL R140, [R1+0x3c] ;  /* 0x00003c00018c7983 */ /* 0x000ea40000100800 */
[----:B----4-:R-:W-:Y:S02]  /*4b70*/  F2FP.BF16.PACK_AB R7, R246, R164 ;  /* 0x000000a4f607723e */ /* 0x010fe400000010ff */
[C---:B---3--:R-:W-:Y:S03]  /*4b80*/  FSETP.NEU.FTZ.AND P1, PT, R152.reuse, -INF , PT ;  /* 0xff8000009800780b */ /* 0x048fe60003f3d000 */
[----:B------:R-:W-:Y:S01]  /*4b90*/  FMUL.FTZ R138, R152, 1.4426950216293334961 ;  /* 0x3fb8aa3b988a7820 */ /* 0x000fe20000410000 */
[----:B------:R1:W-:Y:S04]  /*4ba0*/  STS [R236+0x13400], R7 ;  /* 0x01340007ec007388 */ /* 0x0003e80000000800 */
[----:B------:R-:W-:Y:S02]  /*4bb0*/  FSEL R138, R138, RZ, P1 ;  /* 0x000000ff8a8a7208 */ /* 0x000fe40000800000 */
[----:B------:R-:W-:Y:S03]  /*4bc0*/  @!P0 ISETP.GE.AND P1, PT, R150, R136, PT ;  /* 0x000000889600820c */ /* 0x000fe60003f26270 */
[--C-:B------:R-:W-:Y:S01]  /*4bd0*/  FFMA.FTZ R8, R8, c[0x0][0x23c], -R138.reuse ;  /* 0x00008f0008087a23 */ /* 0x100fe2000001088a */
[----:B------:R-:W-:Y:S03]  /*4be0*/  @!P0 FSEL R9, R9, -INF , !P1 ;  /* 0xff80000009098808 */ /* 0x000fe60004800000 */
[----:B------:R-:W-:Y:S02]  /*4bf0*/  MUFU.EX2 R252, R8 ;  /* 0x0000000800fc7308 */ /* 0x000fe40000000800 */
[----:B------:R-:W-:Y:S08]  /*4c00*/  FFMA.FTZ R9, R9, c[0x0][0x23c], -R138 ;  /* 0x00008f0009097a23 */ /* 0x000ff0000001088a */
[----:B------:R3:W4:Y:S02]  /*4c10*/  MUFU.EX2 R249, R9 ;  /* 0x0000000900f97308 */ /* 0x0007240000000800 */
[----:B---3--:R-:W-:Y:S02]  /*4c20*/  @!P0 IADD3 R9, R0, 0x8, RZ ;  /* 0x0000000800098810 */ /* 0x008fe40007ffe0ff */
[----:B----4-:R-:W-:Y:S01]  /*4c30*/  F2FP.BF16.PACK_AB R6, R249, R252 ;  /* 0x000000fcf906723e */ /* 0x010fe200000010ff */
[C---:B------:R-:W-:Y:S01]  /*4c40*/  FMUL.FTZ R8, R151.reuse, 1.4426950216293334961 ;  /* 0x3fb8aa3b97087820 */ /* 0x040fe20000410000 */
[----:B------:R-:W-:Y:S04]  /*4c50*/  FSETP.NEU.FTZ.AND P1, PT, R151, -INF , PT ;  /* 0xff8000009700780b */ /* 0x000fe80003f3d000 */
[----:B------:R-:W-:Y:S02]  /*4c60*/  FSEL R8, R8, RZ, P1 ;  /* 0x000000ff08087208 */ /* 0x000fe40000800000 */
[-C--:B------:R-:W-:Y:S03]  /*4c70*/  @!P0 ISETP.GE.AND P1, PT, R150, R137.reuse, PT ;  /* 0x000000899600820c */ /* 0x080fe60003f26270 */
[--C-:B------:R-:W-:Y:S01]  /*4c80*/  FFMA.FTZ R10, R10, c[0x0][0x23c], -R8.reuse ;  /* 0x00008f000a0a7a23 */ /* 0x100fe20000010808 */
[----:B------:R-:W-:Y:S02]  /*4c90*/  @!P0 FSEL R11, R11, -INF , !P1 ;  /* 0xff8000000b0b8808 */ /* 0x000fe40004800000 */
[-C--:B------:R-:W-:Y:S01]  /*4ca0*/  @!P0 ISETP.GE.AND P1, PT, R9, R136.reuse, PT ;  /* 0x000000880900820c */ /* 0x080fe20003f26270 */
[----:B------:R3:W4:Y:S02]  /*4cb0*/  MUFU.EX2 R151, R10 ;  /* 0x0000000a00977308 */ /* 0x0007240000000800 */
[----:B------:R-:W-:Y:S01]  /*4cc0*/  FFMA.FTZ R11, R11, c[0x0][0x23c], -R8 ;  /* 0x00008f000b0b7a23 */ /* 0x000fe20000010808 */
[----:B------:R-:W-:Y:S05]  /*4cd0*/  @!P0 FSEL R12, R12, -INF , !P1 ;  /* 0xff8000000c0c8808 */ /* 0x000fea0004800000 */
[--C-:B------:R-:W-:Y:S02]  /*4ce0*/  FFMA.FTZ R12, R12, c[0x0][0x23c], -R138.reuse ;  /* 0x00008f000c0c7a23 */ /* 0x100fe4000001088a */
[----:B------:R-:W1:Y:S10]  /*4cf0*/  MUFU.EX2 R145, R11 ;  /* 0x0000000b00917308 */ /* 0x000e740000000800 */
[----:B------:R-:W-:Y:S01]  /*4d00*/  MUFU.EX2 R245, R12 ;  /* 0x0000000c00f57308 */ /* 0x000fe20000000800 */
[----:B---3--:R-:W-:Y:S01]  /*4d10*/  @!P0 IADD3 R10, R0, 0x9, RZ ;  /* 0x00000009000a8810 */ /* 0x008fe20007ffe0ff */
[----:B----4-:R-:W-:Y:S03]  /*4d20*/  IMAD.MOV.U32 R143, RZ, RZ, R151 ;  /* 0x000000ffff8f7224 */ /* 0x010fe600078e0097 */
[----:B------:R-:W-:Y:S04]  /*4d30*/  @!P0 ISETP.GE.AND P1, PT, R10, R136, PT ;  /* 0x000000880a00820c */ /* 0x000fe80003f26270 */
[----:B------:R-:W-:Y:S02]  /*4d40*/  @!P0 FSEL R13, R13, -INF , !P1 ;  /* 0xff8000000d0d8808 */ /* 0x000fe40004800000 */
[----:B------:R-:W-:Y:S02]  /*4d50*/  @!P0 ISETP.GE.AND P1, PT, R9, R137, PT ;  /* 0x000000890900820c */ /* 0x000fe40003f26270 */
[----:B-1----:R-:W-:Y:S01]  /*4d60*/  MOV R146, R145 ;  /* 0x0000009100927202 */ /* 0x002fe20000000f00 */
[----:B------:R-:W-:Y:S01]  /*4d70*/  FFMA.FTZ R13, R13, c[0x0][0x23c], -R138 ;  /* 0x00008f000d0d7a23 */ /* 0x000fe2000001088a */
[----:B------:R-:W-:Y:S02]  /*4d80*/  @!P0 FSEL R14, R14, -INF , !P1 ;  /* 0xff8000000e0e8808 */ /* 0x000fe40004800000 */
[----:B------:R-:W-:Y:S01]  /*4d90*/  @!P0 ISETP.GE.AND P1, PT, R10, R137, PT ;  /* 0x000000890a00820c */ /* 0x000fe20003f26270 */
[----:B------:R-:W1:Y:S01]  /*4da0*/  MUFU.EX2 R244, R13 ;  /* 0x0000000d00f47308 */ /* 0x000e620000000800 */
[----:B------:R-:W-:Y:S01]  /*4db0*/  F2FP.BF16.PACK_AB R5, R146, R143 ;  /* 0x0000008f9205723e */ /* 0x000fe200000010ff */
[--C-:B------:R-:W-:Y:S01]  /*4dc0*/  FFMA.FTZ R14, R14, c[0x0][0x23c], -R8.reuse ;  /* 0x00008f000e0e7a23 */ /* 0x100fe20000010808 */
[----:B------:R-:W-:Y:S02]  /*4dd0*/  @!P0 FSEL R15, R15, -INF , !P1 ;  /* 0xff8000000f0f8808 */ /* 0x000fe40004800000 */
[-C--:B------:R-:W-:Y:S03]  /*4de0*/  @!P0 ISETP.GE.AND P1, PT, R9, R149.reuse, PT ;  /* 0x000000950900820c */ /* 0x080fe60003f26270 */
[----:B------:R-:W-:Y:S01]  /*4df0*/  FFMA.FTZ R15, R15, c[0x0][0x23c], -R8 ;  /* 0x00008f000f0f7a23 */ /* 0x000fe20000010808 */
[----:B------:R-:W-:Y:S01]  /*4e00*/  @!P0 FSEL R16, R16, -INF , !P1 ;  /* 0xff80000010108808 */ /* 0x000fe20004800000 */
[----:B------:R-:W-:Y:S01]  /*4e10*/  MUFU.EX2 R248, R14 ;  /* 0x0000000e00f87308 */ /* 0x000fe20000000800 */
[-C--:B------:R-:W-:Y:S03]  /*4e20*/  @!P0 ISETP.GE.AND P1, PT, R10, R149.reuse, PT ;  /* 0x000000950a00820c */ /* 0x080fe60003f26270 */
[--C-:B------:R-:W-:Y:S01]  /*4e30*/  FFMA.FTZ R16, R16, c[0x0][0x23c], -R148.reuse ;  /* 0x00008f0010107a23 */ /* 0x100fe20000010894 */
[----:B------:R-:W-:Y:S02]  /*4e40*/  @!P0 FSEL R17, R17, -INF , !P1 ;  /* 0xff80000011118808 */ /* 0x000fe40004800000 */
[-C--:B------:R-:W-:Y:S02]  /*4e50*/  @!P0 ISETP.GE.AND P1, PT, R9, R144.reuse, PT ;  /* 0x000000900900820c */ /* 0x080fe40003f26270 */
[----:B------:R-:W-:Y:S01]  /*4e60*/  @!P0 IADD3 R9, R0, 0x10, RZ ;  /* 0x0000001000098810 */ /* 0x000fe20007ffe0ff */
[--C-:B------:R-:W-:Y:S01]  /*4e70*/  FFMA.FTZ R17, R17, c[0x0][0x23c], -R148.reuse ;  /* 0x00008f0011117a23 */ /* 0x100fe20000010894 */
[----:B------:R-:W-:Y:S01]  /*4e80*/  @!P0 FSEL R18, R18, -INF , !P1 ;  /* 0xff80000012128808 */ /* 0x000fe20004800000 */
[----:B------:R-:W-:Y:S01]  /*4e90*/  MUFU.EX2 R163, R16 ;  /* 0x0000001000a37308 */ /* 0x000fe20000000800 */
[-C--:B------:R-:W-:Y:S02]  /*4ea0*/  @!P0 ISETP.GE.AND P1, PT, R10, R144.reuse, PT ;  /* 0x000000900a00820c */ /* 0x080fe40003f26270 */
[----:B------:R-:W-:Y:S01]  /*4eb0*/  @!P0 IADD3 R10, R0, 0x11, RZ ;  /* 0x00000011000a8810 */ /* 0x000fe20007ffe0ff */
[--C-:B------:R-:W-:Y:S01]  /*4ec0*/  FFMA.FTZ R18, R18, c[0x0][0x23c], -R139.reuse ;  /* 0x00008f0012127a23 */ /* 0x100fe2000001088b */
[----:B------:R-:W-:Y:S02]  /*4ed0*/  @!P0 FSEL R19, R19, -INF , !P1 ;  /* 0xff80000013138808 */ /* 0x000fe40004800000 */
[-C--:B------:R-:W-:Y:S02]  /*4ee0*/  @!P0 ISETP.GE.AND P1, PT, R9, R149.reuse, PT ;  /* 0x000000950900820c */ /* 0x080fe40003f26270 */
[----:B------:R-:W-:Y:S01]  /*4ef0*/  @!P0 IADD3 R0, R0, 0x19, RZ ;  /* 0x0000001900008810 */ /* 0x000fe20007ffe0ff */
[--C-:B------:R-:W-:Y:S01]  /*4f00*/  FFMA.FTZ R19, R19, c[0x0][0x23c], -R139.reuse ;  /* 0x00008f0013137a23 */ /* 0x100fe2000001088b */
[----:B------:R-:W-:Y:S01]  /*4f10*/  @!P0 FSEL R20, R20, -INF , !P1 ;  /* 0xff80000014148808 */ /* 0x000fe20004800000 */
[----:B------:R-:W3:Y:S01]  /*4f20*/  MUFU.EX2 R161, R17 ;  /* 0x0000001100a17308 */ /* 0x000ee20000000800 */
[----:B------:R-:W-:Y:S02]  /*4f30*/  @!P0 ISETP.GE.AND P1, PT, R10, R149, PT ;  /* 0x000000950a00820c */ /* 0x000fe40003f26270 */
[----:B-1----:R-:W-:Y:S01]  /*4f40*/  F2FP.BF16.PACK_AB R7, R244, R245 ;  /* 0x000000f5f407723e */ /* 0x002fe200000010ff */
[--C-:B------:R-:W-:Y:S01]  /*4f50*/  FFMA.FTZ R20, R20, c[0x0][0x23c], -R148.reuse ;  /* 0x00008f0014147a23 */ /* 0x100fe20000010894 */
[----:B------:R-:W-:Y:S02]  /*4f60*/  @!P0 FSEL R21, R21, -INF , !P1 ;  /* 0xff80000015158808 */ /* 0x000fe40004800000 */
[-C--:B------:R-:W-:Y:S03]  /*4f70*/  @!P0 ISETP.GE.AND P1, PT, R9, R144.reuse, PT ;  /* 0x000000900900820c */ /* 0x080fe60003f26270 */
[----:B------:R-:W-:Y:S01]  /*4f80*/  MUFU.EX2 R167, R18 ;  /* 0x0000001200a77308 */ /* 0x000fe20000000800 */
[----:B------:R-:W-:Y:S01]  /*4f90*/  @!P0 FSEL R22, R22, -INF , !P1 ;  /* 0xff80000016168808 */ /* 0x000fe20004800000 */
[----:B------:R-:W-:Y:S01]  /*4fa0*/  FFMA.FTZ R21, R21, c[0x0][0x23c], -R148 ;  /* 0x00008f0015157a23 */ /* 0x000fe20000010894 */
[----:B------:R-:W-:Y:S03]  /*4fb0*/  @!P0 ISETP.GE.AND P1, PT, R10, R144, PT ;  /* 0x000000900a00820c */ /* 0x000fe60003f26270 */
[--C-:B------:R-:W-:Y:S01]  /*4fc0*/  FFMA.FTZ R22, R22, c[0x0][0x23c], -R139.reuse ;  /* 0x00008f0016167a23 */ /* 0x100fe2000001088b */
[----:B------:R-:W-:Y:S02]  /*4fd0*/  @!P0 FSEL R23, R23, -INF , !P1 ;  /* 0xff80000017178808 */ /* 0x000fe40004800000 */
[-C--:B------:R-:W-:Y:S01]  /*4fe0*/  @!P0 ISETP.GE.AND P1, PT, R9, R136.reuse, PT ;  /* 0x000000880900820c */ /* 0x080fe20003f26270 */
[----:B------:R-:W1:Y:S02]  /*4ff0*/  MUFU.EX2 R166, R19 ;  /* 0x0000001300a67308 */ /* 0x000e640000000800 */
[--C-:B------:R-:W-:Y:S01]  /*5000*/  FFMA.FTZ R23, R23, c[0x0][0x23c], -R139.reuse ;  /* 0x00008f0017177a23 */ /* 0x100fe2000001088b */
[----:B------:R-:W-:Y:S02]  /*5010*/  @!P0 FSEL R24, R24, -INF , !P1 ;  /* 0xff80000018188808 */ /* 0x000fe40004800000 */
[-C--:B------:R-:W-:Y:S03]  /*5020*/  @!P0 ISETP.GE.AND P1, PT, R10, R136.reuse, PT ;  /* 0x000000880a00820c */ /* 0x080fe60003f26270 */
[--C-:B------:R-:W-:Y:S01]  /*5030*/  FFMA.FTZ R24, R24, c[0x0][0x23c], -R138.reuse ;  /* 0x00008f0018187a23 */ /* 0x100fe2000001088a */
[----:B------:R-:W-:Y:S01]  /*5040*/  @!P0 FSEL R25, R25, -INF , !P1 ;  /* 0xff80000019198808 */ /* 0x000fe20004800000 */
[----:B------:R-:W-:Y:S01]  /*5050*/  MUFU.EX2 R247, R15 ;  /* 0x0000000f00f77308 */ /* 0x000fe20000000800 */
[-C--:B------:R-:W-:Y:S03]  /*5060*/  @!P0 ISETP.GE.AND P1, PT, R9, R137.reuse, PT ;  /* 0x000000890900820c */ /* 0x080fe60003f26270 */
[----:B------:R-:W-:Y:S01]  /*5070*/  FFMA.FTZ R25, R25, c[0x0][0x23c], -R138 ;  /* 0x00008f0019197a23 */ /* 0x000fe2000001088a */
[----:B------:R-:W-:Y:S02]  /*5080*/  @!P0 FSEL R26, R26, -INF , !P1 ;  /* 0xff8000001a1a8808 */ /* 0x000fe40004800000 */
[-C--:B------:R-:W-:Y:S03]  /*5090*/  @!P0 ISETP.GE.AND P1, PT, R10, R137.reuse, PT ;  /* 0x000000890a00820c */ /* 0x080fe60003f26270 */
[----:B------:R-:W-:Y:S01]  /*50a0*/  MUFU.EX2 R158, R20 ;  /* 0x00000014009e7308 */ /* 0x000fe20000000800 */
[----:B------:R-:W-:Y:S01]  /*50b0*/  @!P0 FSEL R27, R27, -INF , !P1 ;  /* 0xff8000001b1b8808 */ /* 0x000fe20004800000 */
[--C-:B------:R-:W-:Y:S01]  /*50c0*/  FFMA.FTZ R26, R26, c[0x0][0x23c], -R8.reuse ;  /* 0x00008f001a1a7a23 */ /* 0x100fe20000010808 */
[-C--:B------:R-:W-:Y:S03]  /*50d0*/  @!P0 ISETP.GE.AND P1, PT, R4, R136.reuse, PT ;  /* 0x000000880400820c */ /* 0x080fe60003f26270 */
[----:B------:R-:W-:Y:S01]  /*50e0*/  FFMA.FTZ R27, R27, c[0x0][0x23c], -R8 ;  /* 0x00008f001b1b7a23 */ /* 0x000fe20000010808 */
[----:B------:R-:W-:Y:S02]  /*50f0*/  @!P0 FSEL R28, R28, -INF , !P1 ;  /* 0xff8000001c1c8808 */ /* 0x000fe40004800000 */
[----:B------:R-:W-:Y:S01]  /*5100*/  @!P0 ISETP.GE.AND P1, PT, R0, R136, PT ;  /* 0x000000880000820c */ /* 0x000fe20003f26270 */
[----:B------:R-:W-:Y:S02]  /*5110*/  MUFU.EX2 R156, R21 ;  /* 0x00000015009c7308 */ /* 0x000fe40000000800 */
[--C-:B------:R-:W-:Y:S01]  /*5120*/  FFMA.FTZ R28, R28, c[0x0][0x23c], -R138.reuse ;  /* 0x00008f001c1c7a23 */ /* 0x100fe2000001088a */
[----:B------:R-:W-:Y:S02]  /*5130*/  @!P0 FSEL R29, R29, -INF , !P1 ;  /* 0xff8000001d1d8808 */ /* 0x000fe40004800000 */
[----:B------:R-:W-:Y:S03]  /*5140*/  @!P0 ISETP.GE.AND P1, PT, R4, R137, PT ;  /* 0x000000890400820c */ /* 0x000fe60003f26270 */
[----:B------:R-:W-:Y:S01]  /*5150*/  FFMA.FTZ R138, R29, c[0x0][0x23c], -R138 ;  /* 0x00008f001d8a7a23 */ /* 0x000fe2000001088a */
[----:B------:R-:W-:Y:S01]  /*5160*/  @!P0 FSEL R30, R30, -INF , !P1 ;  /* 0xff8000001e1e8808 */ /* 0x000fe20004800000 */
[----:B------:R-:W-:Y:S01]  /*5170*/  MUFU.EX2 R160, R22 ;  /* 0x0000001600a07308 */ /* 0x000fe20000000800 */
[-C--:B------:R-:W-:Y:S03]  /*5180*/  @!P0 ISETP.GE.AND P1, PT, R4, R149.reuse, PT ;  /* 0x000000950400820c */ /* 0x080fe60003f26270 */
[----:B------:R-:W-:Y:S01]  /*5190*/  FFMA.FTZ R30, R30, c[0x0][0x23c], -R8 ;  /* 0x00008f001e1e7a23 */ /* 0x000fe20000010808 */
[----:B------:R-:W-:Y:S02]  /*51a0*/  @!P0 FSEL R32, R32, -INF , !P1 ;  /* 0xff80000020208808 */ /* 0x000fe40004800000 */
[----:B------:R-:W-:Y:S03]  /*51b0*/  @!P0 ISETP.GE.AND P1, PT, R0, R149, PT ;  /* 0x000000950000820c */ /* 0x000fe60003f26270 */
[--C-:B------:R-:W-:Y:S01]  /*51c0*/  FFMA.FTZ R32, R32, c[0x0][0x23c], -R148.reuse ;  /* 0x00008f0020207a23 */ /* 0x100fe20000010894 */
[----:B------:R-:W-:Y:S01]  /*51d0*/  @!P0 FSEL R33, R33, -INF , !P1 ;  /* 0xff80000021218808 */ /* 0x000fe20004800000 */
[----:B------:R-:W4:Y:S01]  /*51e0*/  MUFU.EX2 R159, R23 ;  /* 0x00000017009f7308 */ /* 0x000f220000000800 */
[-C--:B------:R-:W-:Y:S02]  /*51f0*/  @!P0 ISETP.GE.AND P1, PT, R4, R144.reuse, PT ;  /* 0x000000900400820c */ /* 0x080fe40003f26270 */
[----:B---3--:R-:W-:Y:S01]  /*5200*/  F2FP.BF16.PACK_AB R4, R161, R163 ;  /* 0x000000a3a104723e */ /* 0x008fe200000010ff */
[----:B------:R-:W-:Y:S01]  /*5210*/  FFMA.FTZ R148, R33, c[0x0][0x23c], -R148 ;  /* 0x00008f0021947a23 */ /* 0x000fe20000010894 */
[----:B------:R-:W-:Y:S02]  /*5220*/  @!P0 FSEL R34, R34, -INF , !P1 ;  /* 0xff80000022228808 */ /* 0x000fe40004800000 */
[----:B------:R-:W-:Y:S03]  /*5230*/  @!P0 ISETP.GE.AND P1, PT, R0, R144, PT ;  /* 0x000000900000820c */ /* 0x000fe60003f26270 */
[----:B------:R-:W-:Y:S01]  /*5240*/  MUFU.EX2 R149, R148 ;  /* 0x0000009400957308 */ /* 0x000fe20000000800 */
[----:B------:R-:W-:Y:S01]  /*5250*/  @!P0 FSEL R35, R35, -INF , !P1 ;  /* 0xff80000023238808 */ /* 0x000fe20004800000 */
[--C-:B------:R-:W-:Y:S01]  /*5260*/  FFMA.FTZ R34, R34, c[0x0][0x23c], -R139.reuse ;  /* 0x00008f0022227a23 */ /* 0x100fe2000001088b */
[----:B------:R-:W-:Y:S02]  /*5270*/  @!P0 ISETP.GE.AND P1, PT, R0, R137, PT ;  /* 0x000000890000820c */ /* 0x000fe40003f26270 */
[----:B------:R-:W-:Y:S01]  /*5280*/  F2FP.BF16.PACK_AB R0, R165, R171 ;  /* 0x000000aba500723e */ /* 0x000fe200000010ff */
[----:B------:R-:W-:Y:S01]  /*5290*/  FFMA.FTZ R139, R35, c[0x0][0x23c], -R139 ;  /* 0x00008f00238b7a23 */ /* 0x000fe2000001088b */
[----:B------:R-:W-:Y:S03]  /*52a0*/  @!P0 FSEL R31, R31, -INF , !P1 ;  /* 0xff8000001f1f8808 */ /* 0x000fe60004800000 */
[----:B------:R1:W-:Y:S01]  /*52b0*/  STS [R236+0x13000], R0 ;  /* 0x01300000ec007388 */ /* 0x0003e20000000800 */
[----:B------:R-:W3:Y:S01]  /*52c0*/  MUFU.EX2 R150, R32 ;  /* 0x0000002000967308 */ /* 0x000ee20000000800 */
[----:B------:R-:W-:Y:S02]  /*52d0*/  FFMA.FTZ R8, R31, c[0x0][0x23c], -R8 ;  /* 0x00008f001f087a23 */ /* 0x000fe40000010808 */
[----:B------:R4:W-:Y:S07]  /*52e0*/  STS [R234+0x13000], R4 ;  /* 0x01300004ea007388 */ /* 0x0009ee0000000800 */
[----:B------:R-:W-:Y:S01]  /*52f0*/  MUFU.EX2 R152, R34 ;  /* 0x0000002200987308 */ /* 0x000fe20000000800 */
[----:B--2---:R-:W-:Y:S04]  /*5300*/  IADD3 R144, P0, R141, UR10, RZ ;  /* 0x0000000a8d907c10 */ /* 0x004fe8000ff1e0ff */
[----:B------:R-:W-:Y:S02]  /*5310*/  IADD3.X R145, R140, UR9, RZ, P0, !PT ;  /* 0x000000098c917c10 */ /* 0x000fe400087fe4ff */
[----:B------:R-:W-:Y:S03]  /*5320*/  PLOP3.LUT P0, PT, PT, PT, UP3, 0x80, 0x0 ;  /* 0x000000000000781c */ /* 0x000fe60003f0f038 */
[----:B------:R-:W-:Y:S01]  /*5330*/  MUFU.EX2 R151, R139 ;  /* 0x0000008b00977308 */ /* 0x000fe20000000800 */
[----:B------:R-:W2:Y:S01]  /*5340*/  LDG.E R142, [R144.64] ;  /* 0x0000000c908e7981 */ /* 0x000ea2000c1e1900 */
[----:B-1----:R-:W-:Y:S03]  /*5350*/  F2FP.BF16.PACK_AB R0, R166, R167 ;  /* 0x000000a7a600723e */ /* 0x002fe600000010ff */
[----:B------:R-:W2:Y:S01]  /*5360*/  LDG.E R141, [R144.64+0x20] ;  /* 0x0000200c908d7981 */ /* 0x000ea2000c1e1900 */
[----:B----4-:R-:W-:Y:S03]  /*5370*/  F2FP.BF16.PACK_AB R4, R159, R160 ;  /* 0x000000a09f04723e */ /* 0x010fe600000010ff */
[----:B------:R3:W-:Y:S01]  /*5380*/  STS [R234+0x13400], R0 ;  /* 0x01340000ea007388 */ /* 0x0007e20000000800 */
[----:B------:R-:W-:Y:S03]  /*5390*/  MUFU.EX2 R169, R24 ;  /* 0x0000001800a97308 */ /* 0x000fe60000000800 */
[----:B------:R1:W-:Y:S04]  /*53a0*/  STS [R236+0x14000], R6 ;  /* 0x01400006ec007388 */ /* 0x0003e80000000800 */
[----:B------:R4:W-:Y:S03]  /*53b0*/  STS [R236+0x14400], R5 ;  /* 0x01440005ec007388 */ /* 0x0009e60000000800 */
[----:B------:R-:W4:Y:S01]  /*53c0*/  MUFU.EX2 R162, R25 ;  /* 0x0000001900a27308 */ /* 0x000f220000000800 */
[----:B------:R4:W-:Y:S04]  /*53d0*/  STS [R234+0x14000], R7 ;  /* 0x01400007ea007388 */ /* 0x0009e80000000800 */
[----:B------:R-:W2:Y:S05]  /*53e0*/  LDG.E R140, [R144.64+0x80] ;  /* 0x0000800c908c7981 */ /* 0x000eaa000c1e1900 */
[----:B------:R-:W-:Y:S01]  /*53f0*/  MUFU.EX2 R170, R26 ;  /* 0x0000001a00aa7308 */ /* 0x000fe20000000800 */
[----:B---3--:R-:W-:Y:S02]  /*5400*/  F2FP.BF16.PACK_AB R0, R149, R150 ;  /* 0x000000969500723e */ /* 0x008fe400000010ff */
[----:B-1----:R-:W-:Y:S07]  /*5410*/  F2FP.BF16.PACK_AB R6, R247, R248 ;  /* 0x000000f8f706723e */ /* 0x002fee00000010ff */
[----:B------:R-:W1:Y:S01]  /*5420*/  MUFU.EX2 R168, R27 ;  /* 0x0000001b00a87308 */ /* 0x000e620000000800 */
[----:B----4-:R-:W-:Y:S01]  /*5430*/  F2FP.BF16.PACK_AB R5, R156, R158 ;  /* 0x0000009e9c05723e */ /* 0x010fe200000010ff */
[----:B------:R1:W-:Y:S01]  /*5440*/  STS [R234+0x14400], R6 ;  /* 0x01440006ea007388 */ /* 0x0003e20000000800 */
[----:B------:R-:W-:Y:S03]  /*5450*/  F2FP.BF16.PACK_AB R7, R162, R169 ;  /* 0x000000a9a207723e */ /* 0x000fe600000010ff */
[----:B------:R3:W-:Y:S04]  /*5460*/  STS [R235+0x13000], R5 ;  /* 0x01300005eb007388 */ /* 0x0007e80000000800 */
[----:B------:R-:W-:Y:S01]  /*5470*/  MUFU.EX2 R155, R28 ;  /* 0x0000001c009b7308 */ /* 0x000fe20000000800 */
[----:B------:R4:W-:Y:S04]  /*5480*/  STS [R235+0x13400], R4 ;  /* 0x01340004eb007388 */ /* 0x0009e80000000800 */
[----:B------:R4:W-:Y:S05]  /*5490*/  STS [R233+0x13000], R0 ;  /* 0x01300000e9007388 */ /* 0x0009ea0000000800 */
[----:B------:R-:W4:Y:S01]  /*54a0*/  MUFU.EX2 R154, R138 ;  /* 0x0000008a009a7308 */ /* 0x000f220000000800 */
[----:B-1----:R-:W-:Y:S09]  /*54b0*/  F2FP.BF16.PACK_AB R6, R168, R170 ;  /* 0x000000aaa806723e */ /* 0x002ff200000010ff */
[----:B------:R-:W-:Y:S01]  /*54c0*/  MUFU.EX2 R157, R30 ;  /* 0x0000001e009d7308 */ /* 0x000fe20000000800 */
[----:B---3--:R-:W-:Y:S05]  /*54d0*/  F2FP.BF16.PACK_AB R5, R151, R152 ;  /* 0x000000989705723e */ /* 0x008fea00000010ff */
[----:B------:R-:W-:Y:S04]  /*54e0*/  STS [R233+0x13400], R5 ;  /* 0x01340005e9007388 */ /* 0x000fe80000000800 */
[----:B------:R-:W1:Y:S01]  /*54f0*/  MUFU.EX2 R153, R8 ;  /* 0x0000000800997308 */ /* 0x000e620000000800 */
[----:B------:R-:W-:Y:S01]  /*5500*/  STS [R235+0x14000], R7 ;  /* 0x01400007eb007388 */ /* 0x000fe20000000800 */
[----:B----4-:R-:W-:Y:S03]  /*5510*/  F2FP.BF16.PACK_AB R4, R154, R155 ;  /* 0x0000009b9a04723e */ /* 0x010fe600000010ff */
[----:B------:R-:W-:Y:S04]  /*5520*/  STS [R235+0x14400], R6 ;  /* 0x01440006eb007388 */ /* 0x000fe80000000800 */
[----:B------:R-:W-:Y:S01]  /*5530*/  STS [R233+0x14000], R4 ;  /* 0x01400004e9007388 */ /* 0x000fe20000000800 */
[----:B-1----:R-:W-:Y:S05]  /*5540*/  F2FP.BF16.PACK_AB R0, R153, R157 ;  /* 0x0000009d9900723e */ /* 0x002fea00000010ff */
[----:B------:R1:W-:Y:S04]  /*5550*/  STS [R233+0x14400], R0 ;  /* 0x01440000e9007388 */ /* 0x0003e80000000800 */
[----:B------:R-:W3:Y:S08]  /*5560*/  LDSM.16.M88.4 R32, [R223+0x6000] ;  /* 0x00600000df20783b */ /* 0x000ef00000000200 */
[----:B------:R-:W4:Y:S08]  /*5570*/  LDSM.16.M88.4 R28, [R223+0x6800] ;  /* 0x00680000df1c783b */ /* 0x000f300000000200 */
[----:B------:R-:W4:Y:S08]  /*5580*/  LDSM.16.M88.4 R132, [R224+0x6000] ;  /* 0x00600000e084783b */ /* 0x000f300000000200 */
[----:B-1----:R1:W2:Y:S04]  /*5590*/  LDG.E R0, [R144.64+0xa0] ;  /* 0x0000a00c90007981 */ /* 0x0022a8000c1e1900 */
[----:B------:R-:W1:Y:S01]  /*55a0*/  LDSM.16.M88.4 R136, [R224+0x6800] ;  /* 0x00680000e088783b */ /* 0x000e620000000200 */
[-C--:B---3--:R-:W-:Y:S08]  /*55b0*/  HMMA.16816.F32.BF16 R4, R32, R172.reuse, RZ ;  /* 0x000000ac2004723c */ /* 0x088ff000000418ff */
[C---:B----4-:R-:W-:Y:S08]  /*55c0*/  HMMA.16816.F32.BF16 R8, R28.reuse, R172, RZ ;  /* 0x000000ac1c08723c */ /* 0x050ff000000418ff */
[-C--:B------:R-:W-:Y:S08]  /*55d0*/  HMMA.16816.F32.BF16 R12, R28, R174.reuse, RZ ;  /* 0x000000ae1c0c723c */ /* 0x080ff000000418ff */
[C---:B------:R-:W-:Y:S08]  /*55e0*/  HMMA.16816.F32.BF16 R16, R32.reuse, R174, RZ ;  /* 0x000000ae2010723c */ /* 0x040ff000000418ff */
[-C--:B------:R-:W-:Y:S08]  /*55f0*/  HMMA.16816.F32.BF16 R20, R32, R176.reuse, RZ ;  /* 0x000000b02014723c */ /* 0x080ff000000418ff */
[C---:B------:R-:W-:Y:S08]  /*5600*/  HMMA.16816.F32.BF16 R24, R28.reuse, R176, RZ ;  /* 0x000000b01c18723c */ /* 0x040ff000000418ff */
[-C--:B------:R-:W-:Y:S08]  /*5610*/  HMMA.16816.F32.BF16 R28, R28, R178.reuse, RZ ;  /* 0x000000b21c1c723c */ /* 0x080ff000000418ff */
[----:B------:R-:W-:Y:S08]  /*5620*/  HMMA.16816.F32.BF16 R32, R32, R178, RZ ;  /* 0x000000b22020723c */ /* 0x000ff000000418ff */
[-C--:B------:R-:W-:Y:S08]  /*5630*/  HMMA.16816.F32.BF16 R4, R132, R180.reuse, R4 ;  /* 0x000000b48404723c */ /* 0x080ff00000041804 */
[C---:B-1----:R-:W-:Y:S08]  /*5640*/  HMMA.16816.F32.BF16 R8, R136.reuse, R180, R8 ;  /* 0x000000b48808723c */ /* 0x042ff00000041808 */
[-C--:B------:R-:W-:Y:S08]  /*5650*/  HMMA.16816.F32.BF16 R12, R136, R182.reuse, R12 ;  /* 0x000000b6880c723c */ /* 0x080ff0000004180c */
[C---:B------:R-:W-:Y:S08]  /*5660*/  HMMA.16816.F32.BF16 R16, R132.reuse, R182, R16 ;  /* 0x000000b68410723c */ /* 0x040ff00000041810 */
[-C--:B------:R-:W-:Y:S08]  /*5670*/  HMMA.16816.F32.BF16 R20, R132, R184.reuse, R20 ;  /* 0x000000b88414723c */ /* 0x080ff00000041814 */
[C---:B------:R-:W-:Y:S08]  /*5680*/  HMMA.16816.F32.BF16 R24, R136.reuse, R184, R24 ;  /* 0x000000b88818723c */ /* 0x040ff00000041818 */
[-C--:B------:R-:W-:Y:S01]  /*5690*/  HMMA.16816.F32.BF16 R28, R136, R186.reuse, R28 ;  /* 0x000000ba881c723c */ /* 0x080fe2000004181c */
[----:B------:R-:W1:Y:S07]  /*56a0*/  LDSM.16.M88.4 R136, [R223+0x7000] ;  /* 0x00700000df88783b */ /* 0x000e6e0000000200 */
[----:B------:R-:W-:Y:S01]  /*56b0*/  HMMA.16816.F32.BF16 R32, R132, R186, R32 ;  /* 0x000000ba8420723c */ /* 0x000fe20000041820 */
[----:B------:R-:W3:Y:S07]  /*56c0*/  LDSM.16.M88.4 R132, [R223+0x7800] ;  /* 0x00780000df84783b */ /* 0x000eee0000000200 */
[-C--:B-1----:R-:W-:Y:S08]  /*56d0*/  HMMA.16816.F32.BF16 R4, R136, R188.reuse, R4 ;  /* 0x000000bc8804723c */ /* 0x082ff00000041804 */
[C---:B---3--:R-:W-:Y:S08]  /*56e0*/  HMMA.16816.F32.BF16 R8, R132.reuse, R188, R8 ;  /* 0x000000bc8408723c */ /* 0x048ff00000041808 */
        /* <DEDUP_REMOVED lines=31> */
[C---:B--2---:R-:W-:Y:S01]  /*58e0*/  FADD.FTZ R4, -R142.reuse, R4 ;  /* 0x000000048e047221 */ /* 0x044fe20000010100 */
[C---:B------:R-:W-:Y:S04]  /*58f0*/  HMMA.16816.F32.BF16 R16, R132.reuse, R214, R16 ;  /* 0x000000d68410723c */ /* 0x040fe80000041810 */
[----:B------:R-:W-:Y:S02]  /*5900*/  FADD.FTZ R5, -R142, R5 ;  /* 0x000000058e057221 */ /* 0x000fe40000010100 */
[----:B------:R-:W-:Y:S02]  /*5910*/  FADD.FTZ R6, -R141, R6 ;  /* 0x000000068d067221 */ /* 0x000fe40000010100 */
[----:B------:R-:W-:Y:S01]  /*5920*/  FMUL.FTZ R147, R171, R4 ;  /* 0x00000004ab937220 */ /* 0x000fe20000410000 */
[-C--:B------:R-:W-:Y:S03]  /*5930*/  HMMA.16816.F32.BF16 R20, R132, R216.reuse, R20 ;  /* 0x000000d88414723c */ /* 0x080fe60000041814 */
[----:B------:R-:W-:Y:S02]  /*5940*/  IMAD.MOV.U32 R171, RZ, RZ, R146 ;  /* 0x000000ffffab7224 */ /* 0x000fe400078e0092 */
[----:B------:R-:W-:Y:S02]  /*5950*/  FMUL.FTZ R146, R165, R5 ;  /* 0x00000005a5927220 */ /* 0x000fe40000410000 */
[----:B------:R-:W-:Y:S01]  /*5960*/  IMAD.MOV.U32 R165, RZ, RZ, R143 ;  /* 0x000000ffffa57224 */ /* 0x000fe200078e008f */
[C---:B------:R-:W-:Y:S04]  /*5970*/  HMMA.16816.F32.BF16 R24, R136.reuse, R216, R24 ;  /* 0x000000d88818723c */ /* 0x040fe80000041818 */
[C---:B------:R-:W-:Y:S02]  /*5980*/  FADD.FTZ R7, -R141.reuse, R7 ;  /* 0x000000078d077221 */ /* 0x040fe40000010100 */
[----:B------:R-:W-:Y:S02]  /*5990*/  FADD.FTZ R8, -R140, R8 ;  /* 0x000000088c087221 */ /* 0x000fe40000010100 */
[C---:B------:R-:W-:Y:S01]  /*59a0*/  FADD.FTZ R16, -R142.reuse, R16 ;  /* 0x000000108e107221 */ /* 0x040fe20000010100 */
[-C--:B------:R-:W-:Y:S03]  /*59b0*/  HMMA.16816.F32.BF16 R28, R136, R218.reuse, R28 ;  /* 0x000000da881c723c */ /* 0x080fe6000004181c */
[C---:B------:R-:W-:Y:S02]  /*59c0*/  FADD.FTZ R17, -R142.reuse, R17 ;  /* 0x000000118e117221 */ /* 0x040fe40000010100 */
[C---:B------:R-:W-:Y:S02]  /*59d0*/  FADD.FTZ R19, -R141.reuse, R19 ;  /* 0x000000138d137221 */ /* 0x040fe40000010100 */
[C---:B------:R-:W-:Y:S01]  /*59e0*/  FADD.FTZ R20, -R142.reuse, R20 ;  /* 0x000000148e147221 */ /* 0x040fe20000010100 */
[----:B------:R-:W-:Y:S04]  /*59f0*/  HMMA.16816.F32.BF16 R32, R132, R218, R32 ;  /* 0x000000da8420723c */ /* 0x000fe80000041820 */
[----:B------:R-:W-:Y:S02]  /*5a00*/  FADD.FTZ R21, -R142, R21 ;  /* 0x000000158e157221 */ /* 0x000fe40000010100 */
[C---:B------:R-:W-:Y:S02]  /*5a10*/  FADD.FTZ R22, -R141.reuse, R22 ;  /* 0x000000168d167221 */ /* 0x040fe40000010100 */
[----:B------:R-:W-:Y:S04]  /*5a20*/  FMUL.FTZ R145, R158, R20 ;  /* 0x000000149e917220 */ /* 0x000fe80000410000 */
[----:B------:R-:W-:Y:S02]  /*5a30*/  FMUL.FTZ R144, R156, R21 ;  /* 0x000000159c907220 */ /* 0x000fe40000410000 */
[C---:B------:R-:W-:Y:S02]  /*5a40*/  FADD.FTZ R18, -R141.reuse, R18 ;  /* 0x000000128d127221 */ /* 0x040fe40000010100 */
[----:B------:R-:W-:Y:S02]  /*5a50*/  FMUL.FTZ R133, R166, R19 ;  /* 0x00000013a6857220 */ /* 0x000fe40000410000 */
[----:B------:R-:W-:Y:S02]  /*5a60*/  FADD.FTZ R23, -R141, R23 ;  /* 0x000000178d177221 */ /* 0x000fe40000010100 */
[----:B------:R-:W-:Y:S02]  /*5a70*/  FMUL.FTZ R135, R160, R22 ;  /* 0x00000016a0877220 */ /* 0x000fe40000410000 */
[----:B------:R-:W-:Y:S02]  /*5a80*/  FADD.FTZ R9, -R140, R9 ;  /* 0x000000098c097221 */ /* 0x000fe40000010100 */
[C---:B------:R-:W-:Y:S02]  /*5a90*/  FADD.FTZ R32, -R142.reuse, R32 ;  /* 0x000000208e207221 */ /* 0x040fe40000010100 */
[----:B------:R-:W-:Y:S02]  /*5aa0*/  FADD.FTZ R33, -R142, R33 ;  /* 0x000000218e217221 */ /* 0x000fe40000010100 */
[----:B------:R-:W-:Y:S02]  /*5ab0*/  FMUL.FTZ R142, R150, R32 ;  /* 0x00000020968e7220 */ /* 0x000fe40000410000 */
[----:B------:R-:W-:Y:S01]  /*5ac0*/  FMUL.FTZ R139, R149, R33 ;  /* 0x00000021958b7220 */ /* 0x000fe20000410000 */
[----:B------:R1:W5:Y:S01]  /*5ad0*/  LDL R150, [R1+0x10] ;  /* 0x0000100001967983 */ /* 0x0003620000100800 */
[C---:B------:R-:W-:Y:S02]  /*5ae0*/  FADD.FTZ R34, -R141.reuse, R34 ;  /* 0x000000228d227221 */ /* 0x040fe40000010100 */
[----:B------:R-:W-:Y:S01]  /*5af0*/  FADD.FTZ R136, -R141, R35 ;  /* 0x000000238d887221 */ /* 0x000fe20000010100 */
[----:B------:R1:W5:Y:S01]  /*5b00*/  LDL R149, [R1+0x14] ;  /* 0x0000140001957983 */ /* 0x0003620000100800 */
[C---:B------:R-:W-:Y:S02]  /*5b10*/  FADD.FTZ R12, -R140.reuse, R12 ;  /* 0x0000000c8c0c7221 */ /* 0x040fe40000010100 */
[C---:B------:R-:W-:Y:S02]  /*5b20*/  FADD.FTZ R13, -R140.reuse, R13 ;  /* 0x0000000d8c0d7221 */ /* 0x040fe40000010100 */
[C---:B------:R-:W-:Y:S02]  /*5b30*/  FADD.FTZ R4, -R140.reuse, R24 ;  /* 0x000000188c047221 */ /* 0x040fe40000010100 */
[C---:B------:R-:W-:Y:S02]  /*5b40*/  FADD.FTZ R24, -R140.reuse, R25 ;  /* 0x000000198c187221 */ /* 0x040fe40000010100 */
[C---:B------:R-:W-:Y:S02]  /*5b50*/  FADD.FTZ R5, -R140.reuse, R28 ;  /* 0x0000001c8c057221 */ /* 0x040fe40000010100 */
[----:B------:R-:W-:Y:S01]  /*5b60*/  FADD.FTZ R28, -R140, R29 ;  /* 0x0000001d8c1c7221 */ /* 0x000fe20000010100 */
[----:B------:R-:W-:Y:S01]  /*5b70*/  MOV R140, R238 ;  /* 0x000000ee008c7202 */ /* 0x000fe20000000f00 */
[C---:B------:R-:W-:Y:S02]  /*5b80*/  FADD.FTZ R10, -R0.reuse, R10 ;  /* 0x0000000a000a7221 */ /* 0x040fe40000010100 */
[C---:B------:R-:W-:Y:S02]  /*5b90*/  FADD.FTZ R11, -R0.reuse, R11 ;  /* 0x0000000b000b7221 */ /* 0x040fe40000010100 */
[C---:B------:R-:W-:Y:S02]  /*5ba0*/  FADD.FTZ R14, -R0.reuse, R14 ;  /* 0x0000000e000e7221 */ /* 0x040fe40000010100 */
[C---:B------:R-:W-:Y:S02]  /*5bb0*/  FADD.FTZ R15, -R0.reuse, R15 ;  /* 0x0000000f000f7221 */ /* 0x040fe40000010100 */
[C---:B------:R-:W-:Y:S02]  /*5bc0*/  FADD.FTZ R20, -R0.reuse, R26 ;  /* 0x0000001a00147221 */ /* 0x040fe40000010100 */
[C---:B------:R-:W-:Y:S02]  /*5bd0*/  FADD.FTZ R19, -R0.reuse, R27 ;  /* 0x0000001b00137221 */ /* 0x040fe40000010100 */
[C---:B------:R-:W-:Y:S02]  /*5be0*/  FADD.FTZ R22, -R0.reuse, R30 ;  /* 0x0000001e00167221 */ /* 0x040fe40000010100 */
[----:B------:R-:W-:Y:S02]  /*5bf0*/  FADD.FTZ R21, -R0, R31 ;  /* 0x0000001f00157221 */ /* 0x000fe40000010100 */
[----:B------:R-:W-:Y:S02]  /*5c00*/  FMUL.FTZ R148, R164, R6 ;  /* 0x00000006a4947220 */ /* 0x000fe40000410000 */
        /* <DEDUP_REMOVED lines=23> */
[----:B------:R-:W-:Y:S01]  /*5d80*/  IMAD.MOV.U32 R141, RZ, RZ, R237 ;  /* 0x000000ffff8d7224 */ /* 0x000fe200078e00ed */
[----:B------:R-:W-:-:S05]  /*5d90*/  @!P0 BRA `(.L_x_29) ;  /* 0x0000030000008947 */ /* 0x000fca0003800000 */
[----:B-1----:R-:W-:Y:S01]  /*5da0*/  ULOP3.LUT UR4, UR5, 0x1, URZ, 0xc0, !UPT ;  /* 0x0000000105047892 */ /* 0x002fe2000f8ec03f */
[----:B------:R-:W-:Y:S01]  /*5db0*/  IMAD.MOV.U32 R0, RZ, RZ, c[0x0][0x190] ;  /* 0x00006400ff007624 */ /* 0x000fe200078e00ff */
[----:B------:R-:W-:Y:S02]  /*5dc0*/  ISETP.GE.AND P3, PT, R250, c[0x0][0x220], PT ;  /* 0x00008800fa007a0c */ /* 0x000fe40003f66270 */
[----:B------:R-:W-:Y:S01]  /*5dd0*/  UISETP.NE.U32.AND UP0, UPT, UR4, 0x1, UPT ;  /* 0x000000010400788c */ /* 0x000fe2000bf05070 */
[----:B------:R-:W-:Y:S01]  /*5de0*/  IMAD.U32 R0, R0, -0x40, RZ ;  /* 0xffffffc000007824 */ /* 0x000fe200078e00ff */
[----:B-----5:R-:W-:Y:S02]  /*5df0*/  ISETP.GE.AND P2, PT, R150, c[0x0][0x220], PT ;  /* 0x0000880096007a0c */ /* 0x020fe40003f46270 */
[----:B------:R-:W-:Y:S01]  /*5e00*/  USEL UR4, UR40, 0x3000, !UP0 ;  /* 0x0000300028047887 */ /* 0x000fe2000c000000 */
[----:B------:R-:W-:Y:S02]  /*5e10*/  ISETP.GE.AND P1, PT, R149, c[0x0][0x220], PT ;  /* 0x0000880095007a0c */ /* 0x000fe40003f26270 */
[----:B------:R-:W-:Y:S02]  /*5e20*/  LEA R241, P4, R0, R241, 0x1 ;  /* 0x000000f100f17211 */ /* 0x000fe400078808ff */
[----:B------:R-:W-:Y:S02]  /*5e30*/  SHF.R.S32.HI R4, RZ, 0x1f, R0 ;  /* 0x0000001fff047819 */ /* 0x000fe40000011400 */
[----:B------:R-:W-:Y:S02]  /*5e40*/  IADD3 R232, R232, UR4, RZ ;  /* 0x00000004e8e87c10 */ /* 0x000fe4000fffe0ff */
[----:B------:R-:W-:Y:S01]  /*5e50*/  LEA.HI.X R239, R0, R239, R4, 0x1, P4 ;  /* 0x000000ef00ef7211 */ /* 0x000fe200020f0c04 */
[----:B------:R-:W-:Y:S01]  /*5e60*/  @!P3 IMAD.MOV.U32 R4, RZ, RZ, R241 ;  /* 0x000000ffff04b224 */ /* 0x000fe200078e00f1 */
[C---:B------:R-:W-:Y:S01]  /*5e70*/  IADD3 R0, R243.reuse, UR4, RZ ;  /* 0x00000004f3007c10 */ /* 0x040fe2000fffe0ff */
[----:B------:R1:W-:Y:S01]  /*5e80*/  @P3 STS [R232], RZ ;  /* 0x000000ffe8003388 */ /* 0x0003e20000000800 */
[C---:B------:R-:W-:Y:S01]  /*5e90*/  @!P2 IADD3 R9, R243.reuse, UR4, RZ ;  /* 0x00000004f309ac10 */ /* 0x040fe2000fffe0ff */
[----:B------:R-:W-:Y:S01]  /*5ea0*/  @!P3 IMAD.MOV.U32 R5, RZ, RZ, R239 ;  /* 0x000000ffff05b224 */ /* 0x000fe200078e00ef */
[----:B------:R-:W-:Y:S01]  /*5eb0*/  @!P1 IADD3 R8, R243, UR4, RZ ;  /* 0x00000004f3089c10 */ /* 0x000fe2000fffe0ff */
[----:B------:R1:W-:Y:S01]  /*5ec0*/  @P3 STS [R232+0x4], RZ ;  /* 0x000004ffe8003388 */ /* 0x0003e20000000800 */
[----:B------:R-:W-:Y:S01]  /*5ed0*/  @!P2 IMAD.MOV.U32 R6, RZ, RZ, R241 ;  /* 0x000000ffff06a224 */ /* 0x000fe200078e00f1 */
[----:B------:R-:W-:Y:S01]  /*5ee0*/  IADD3 R220, R220, UR4, RZ ;  /* 0x00000004dcdc7c10 */ /* 0x000fe2000fffe0ff */
[----:B------:R-:W-:Y:S01]  /*5ef0*/  @!P2 IMAD.MOV.U32 R7, RZ, RZ, R239 ;  /* 0x000000ffff07a224 */ /* 0x000fe200078e00ef */
[----:B------:R1:W-:Y:S01]  /*5f00*/  @P3 STS [R232+0x8], RZ ;  /* 0x000008ffe8003388 */ /* 0x0003e20000000800 */
[----:B------:R-:W-:Y:S03]  /*5f10*/  IMAD.MOV.U32 R243, RZ, RZ, R0 ;  /* 0x000000fffff37224 */ /* 0x000fe600078e0000 */
[----:B------:R1:W-:Y:S04]  /*5f20*/  @P3 STS [R232+0xc], RZ ;  /* 0x00000cffe8003388 */ /* 0x0003e80000000800 */
[----:B------:R-:W-:Y:S01]  /*5f30*/  @!PT LDS RZ, [RZ] ;  /* 0x00000000fffff984 */ /* 0x000fe20000000800 */
[----:B------:R-:W-:Y:S01]  /*5f40*/  @!PT LDS RZ, [RZ] ;  /* 0x00000000fffff984 */ /* 0x000fe20000000800 */
[----:B------:R-:W-:Y:S01]  /*5f50*/  @!PT LDS RZ, [RZ] ;  /* 0x00000000fffff984 */ /* 0x000fe20000000800 */
[----:B------:R2:W-:Y:S04]  /*5f60*/  @!P3 LDGSTS.E.BYPASS.LTC128B.128 [R0], [R4.64] ;  /* 0x000000000400bfae */ /* 0x0005e8000b901d4c */
        /* <DEDUP_REMOVED lines=8> */
[----:B------:R1:W-:Y:S01]  /*5ff0*/  @P1 STS [R232+0x2000], RZ ;  /* 0x002000ffe8001388 */ /* 0x0003e20000000800 */
[----:B--2---:R-:W-:Y:S03]  /*6000*/  @!P1 IMAD.MOV.U32 R4, RZ, RZ, R241 ;  /* 0x000000ffff049224 */ /* 0x004fe600078e00f1 */
[----:B------:R1:W-:Y:S01]  /*6010*/  @P1 STS [R232+0x2004], RZ ;  /* 0x002004ffe8001388 */ /* 0x0003e20000000800 */
[----:B------:R-:W-:Y:S03]  /*6020*/  @!P1 IMAD.MOV.U32 R5, RZ, RZ, R239 ;  /* 0x000000ffff059224 */ /* 0x000fe600078e00ef */
[----:B------:R1:W-:Y:S04]  /*6030*/  @P1 STS [R232+0x2008], RZ ;  /* 0x002008ffe8001388 */ /* 0x0003e80000000800 */
[----:B------:R1:W-:Y:S04]  /*6040*/  @P1 STS [R232+0x200c], RZ ;  /* 0x00200cffe8001388 */ /* 0x0003e80000000800 */
[----:B------:R-:W-:Y:S01]  /*6050*/  @!PT LDS RZ, [RZ] ;  /* 0x00000000fffff984 */ /* 0x000fe20000000800 */
[----:B------:R-:W-:Y:S01]  /*6060*/  @!PT LDS RZ, [RZ] ;  /* 0x00000000fffff984 */ /* 0x000fe20000000800 */
[----:B------:R-:W-:Y:S01]  /*6070*/  @!PT LDS RZ, [RZ] ;  /* 0x00000000fffff984 */ /* 0x000fe20000000800 */
[----:B------:R1:W-:Y:S04]  /*6080*/  @!P1 LDGSTS.E.BYPASS.LTC128B.128 [R8+0x2000], [R4.64+0x80] ;  /* 0x0200008004089fae */ /* 0x0003e8000b901d4c */
[----:B------:R-:W0:Y:S02]  /*6090*/  LDGDEPBAR ;  /* 0x00000000000079af */ /* 0x000e240000000000 */
.L_x_29:
[----:B-1----:R-:W-:Y:S01]  /*60a0*/  F2FP.BF16.PACK_AB R16, R146, R147 ;  /* 0x000000939210723e */ /* 0x002fe200000010ff */
[----:B------:R1:W5:Y:S01]  /*60b0*/  LDL R151, [R1+0x28] ;  /* 0x0000280001977983 */ /* 0x0003620000100800 */
[----:B------:R-:W-:Y:S02]  /*60c0*/  F2FP.BF16.PACK_AB R15, R132, R148 ;  /* 0x00000094840f723e */ /* 0x000fe400000010ff */
[----:B------:R-:W-:Y:S01]  /*60d0*/  F2FP.BF16.PACK_AB R12, R138, R143 ;  /* 0x0000008f8a0c723e */ /* 0x000fe200000010ff */
[----:B------:R-:W-:Y:S01]  /*60e0*/  STS [R236+0xf000], R16 ;  /* 0x00f00010ec007388 */ /* 0x000fe20000000800 */
        /* <DEDUP_REMOVED lines=18> */
[----:B------:R-:W-:Y:S03]  /*6210*/  F2FP.BF16.PACK_AB R17, R21, R22 ;  /* 0x000000161511723e */ /* 0x000fe600000010ff */
[----:B------:R-:W-:Y:S04]  /*6220*/  STS [R234+0x10400], R9 ;  /* 0x01040009ea007388 */ /* 0x000fe80000000800 */
[----:B------:R-:W-:Y:S04]  /*6230*/  STS [R235+0xf000], R8 ;  /* 0x00f00008eb007388 */ /* 0x000fe80000000800 */
[----:B------:R-:W-:Y:S04]  /*6240*/  STS [R235+0xf400], R7 ;  /* 0x00f40007eb007388 */ /* 0x000fe80000000800 */
[----:B------:R-:W-:Y:S04]  /*6250*/  STS [R233+0xf000], R4 ;  /* 0x00f00004e9007388 */ /* 0x000fe80000000800 */
[----:B------:R2:W-:Y:S04]  /*6260*/  STS [R233+0xf400], R0 ;  /* 0x00f40000e9007388 */ /* 0x0005e80000000800 */
[----:B------:R-:W-:Y:S04]  /*6270*/  STS [R235+0x10000], R6 ;  /* 0x01000006eb007388 */ /* 0x000fe80000000800 */
[----:B------:R-:W-:Y:S04]  /*6280*/  STS [R235+0x10400], R5 ;  /* 0x01040005eb007388 */ /* 0x000fe80000000800 */
[----:B------:R-:W-:Y:S04]  /*6290*/  STS [R233+0x10000], R18 ;  /* 0x01000012e9007388 */ /* 0x000fe80000000800 */
[----:B------:R-:W-:Y:S04]  /*62a0*/  STS [R233+0x10400], R17 ;  /* 0x01040011e9007388 */ /* 0x000fe80000000800 */
[----:B------:R-:W-:Y:S01]  /*62b0*/  BAR.SYNC.DEFER_BLOCKING 0x0 ;  /* 0x0000000000007b1d */ /* 0x000fe20000010000 */
[----:B--2---:R-:W-:Y:S05]  /*62c0*/  IMAD.SHL.U32 R0, R229, 0x2, RZ ;  /* 0x00000002e5007824 */ /* 0x004fea00078e00ff */
[----:B------:R-:W-:Y:S04]  /*62d0*/  LDSM.16.MT88.4 R4, [R2+0x13000] ;  /* 0x013000000204783b */ /* 0x000fe80000004200 */
[----:B------:R-:W2:Y:S04]  /*62e0*/  LDSM.16.MT88.4 R8, [R0+0x6000] ;  /* 0x006000000008783b */ /* 0x000ea80000004200 */
[----:B------:R-:W3:Y:S04]  /*62f0*/  LDSM.16.MT88.4 R12, [R2+0x15000] ;  /* 0x01500000020c783b */ /* 0x000ee80000004200 */
[----:B------:R-:W4:Y:S04]  /*6300*/  LDSM.16.MT88.4 R16, [R0+0x7000] ;  /* 0x007000000010783b */ /* 0x000f280000004200 */
[----:B------:R-:W1:Y:S04]  /*6310*/  LDSM.16.MT88.4 R20, [R0+0x8000] ;  /* 0x008000000014783b */ /* 0x000e680000004200 */
[----:B------:R-:W-:Y:S04]  /*6320*/  LDSM.16.MT88.4 R24, [R2+0x13800] ;  /* 0x013800000218783b */ /* 0x000fe80000004200 */
[----:B------:R-:W1:Y:S04]  /*6330*/  LDSM.16.MT88.4 R28, [R0+0x6400] ;  /* 0x00640000001c783b */ /* 0x000e680000004200 */
[----:B------:R-:W1:Y:S04]  /*6340*/  LDSM.16.MT88.4 R32, [R2+0x15800] ;  /* 0x015800000220783b */ /* 0x000e680000004200 */
[----:B------:R-:W1:Y:S04]  /*6350*/  LDSM.16.MT88.4 R132, [R0+0x7400] ;  /* 0x007400000084783b */ /* 0x000e680000004200 */
[----:B------:R-:W-:Y:S01]  /*6360*/  LDSM.16.MT88.4 R136, [R2+0x16800] ;  /* 0x016800000288783b */ /* 0x000fe20000004200 */
[-C--:B--2---:R-:W-:Y:S08]  /*6370*/  HMMA.16816.F32.BF16 R36, R4, R8.reuse, R36 ;  /* 0x000000080424723c */ /* 0x084ff00000041824 */
[C---:B---3--:R-:W-:Y:S08]  /*6380*/  HMMA.16816.F32.BF16 R40, R12.reuse, R8, R40 ;  /* 0x000000080c28723c */ /* 0x048ff00000041828 */
[-C--:B------:R-:W-:Y:S08]  /*6390*/  HMMA.16816.F32.BF16 R44, R12, R10.reuse, R44 ;  /* 0x0000000a0c2c723c */ /* 0x080ff0000004182c */
[C---:B------:R-:W-:Y:S01]  /*63a0*/  HMMA.16816.F32.BF16 R48, R4.reuse, R10, R48 ;  /* 0x0000000a0430723c */ /* 0x040fe20000041830 */
[----:B------:R-:W2:Y:S07]  /*63b0*/  LDSM.16.MT88.4 R8, [R0+0x8400] ;  /* 0x008400000008783b */ /* 0x000eae0000004200 */
[-C--:B----4-:R-:W-:Y:S08]  /*63c0*/  HMMA.16816.F32.BF16 R52, R4, R16.reuse, R52 ;  /* 0x000000100434723c */ /* 0x090ff00000041834 */
[C---:B------:R-:W-:Y:S08]  /*63d0*/  HMMA.16816.F32.BF16 R56, R12.reuse, R16, R56 ;  /* 0x000000100c38723c */ /* 0x040ff00000041838 */
[-C--:B------:R-:W-:Y:S08]  /*63e0*/  HMMA.16816.F32.BF16 R60, R12, R18.reuse, R60 ;  /* 0x000000120c3c723c */ /* 0x080ff0000004183c */
[C---:B------:R-:W-:Y:S01]  /*63f0*/  HMMA.16816.F32.BF16 R64, R4.reuse, R18, R64 ;  /* 0x000000120440723c */ /* 0x040fe20000041840 */
[----:B------:R-:W-:Y:S07]  /*6400*/  LDSM.16.MT88.4 R16, [R2+0x16000] ;  /* 0x016000000210783b */ /* 0x000fee0000004200 */
[-C--:B-1----:R-:W-:Y:S08]  /*6410*/  HMMA.16816.F32.BF16 R68, R4, R20.reuse, R68 ;  /* 0x000000140444723c */ /* 0x082ff00000041844 */
[C---:B------:R-:W-:Y:S08]  /*6420*/  HMMA.16816.F32.BF16 R72, R12.reuse, R20, R72 ;  /* 0x000000140c48723c */ /* 0x040ff00000041848 */
[-C--:B------:R-:W-:Y:S01]  /*6430*/  HMMA.16816.F32.BF16 R76, R12, R22.reuse, R76 ;  /* 0x000000160c4c723c */ /* 0x080fe2000004184c */
[----:B------:R-:W-:Y:S07]  /*6440*/  LDSM.16.MT88.4 R12, [R0+0x6800] ;  /* 0x00680000000c783b */ /* 0x000fee0000004200 */
[----:B------:R-:W-:Y:S01]  /*6450*/  HMMA.16816.F32.BF16 R80, R4, R22, R80 ;  /* 0x000000160450723c */ /* 0x000fe20000041850 */
[----:B------:R-:W1:Y:S04]  /*6460*/  LDSM.16.MT88.4 R4, [R2+0x14000] ;  /* 0x014000000204783b */ /* 0x000e680000004200 */
[----:B------:R-:W3:Y:S03]  /*6470*/  LDSM.16.MT88.4 R20, [R0+0x7800] ;  /* 0x007800000014783b */ /* 0x000ee60000004200 */
[-C--:B------:R-:W-:Y:S08]  /*6480*/  HMMA.16816.F32.BF16 R36, R24, R28.reuse, R36 ;  /* 0x0000001c1824723c */ /* 0x080ff00000041824 */
[C---:B------:R-:W-:Y:S08]  /*6490*/  HMMA.16816.F32.BF16 R40, R32.reuse, R28, R40 ;  /* 0x0000001c2028723c */ /* 0x040ff00000041828 */
[-C--:B------:R-:W-:Y:S08]  /*64a0*/  HMMA.16816.F32.BF16 R44, R32, R30.reuse, R44 ;  /* 0x0000001e202c723c */ /* 0x080ff0000004182c */
[C---:B------:R-:W-:Y:S01]  /*64b0*/  HMMA.16816.F32.BF16 R48, R24.reuse, R30, R48 ;  /* 0x0000001e1830723c */ /* 0x040fe20000041830 */
[----:B------:R-:W4:Y:S07]  /*64c0*/  LDSM.16.MT88.4 R28, [R0+0x8800] ;  /* 0x00880000001c783b */ /* 0x000f2e0000004200 */
[-C--:B------:R-:W-:Y:S08]  /*64d0*/  HMMA.16816.F32.BF16 R52, R24, R132.reuse, R52 ;  /* 0x000000841834723c */ /* 0x080ff00000041834 */
[C---:B------:R-:W-:Y:S08]  /*64e0*/  HMMA.16816.F32.BF16 R56, R32.reuse, R132, R56 ;  /* 0x000000842038723c */ /* 0x040ff00000041838 */
[-C--:B------:R-:W-:Y:S08]  /*64f0*/  HMMA.16816.F32.BF16 R60, R32, R134.reuse, R60 ;  /* 0x00000086203c723c */ /* 0x080ff0000004183c */
[C---:B------:R-:W-:Y:S01]  /*6500*/  HMMA.16816.F32.BF16 R64, R24.reuse, R134, R64 ;  /* 0x000000861840723c */ /* 0x040fe20000041840 */
[----:B------:R-:W-:Y:S07]  /*6510*/  LDSM.16.MT88.4 R132, [R0+0x6c00] ;  /* 0x006c00000084783b */ /* 0x000fee0000004200 */
[-C--:B--2---:R-:W-:Y:S08]  /*6520*/  HMMA.16816.F32.BF16 R68, R24, R8.reuse, R68 ;  /* 0x000000081844723c */ /* 0x084ff00000041844 */
[C---:B------:R-:W-:Y:S08]  /*6530*/  HMMA.16816.F32.BF16 R72, R32.reuse, R8, R72 ;  /* 0x000000082048723c */ /* 0x040ff00000041848 */
[-C--:B------:R-:W-:Y:S01]  /*6540*/  HMMA.16816.F32.BF16 R76, R32, R10.reuse, R76 ;  /* 0x0000000a204c723c */ /* 0x080fe2000004184c */
[----:B------:R-:W2:Y:S07]  /*6550*/  LDSM.16.MT88.4 R32, [R2+0x14800] ;  /* 0x014800000220783b */ /* 0x000eae0000004200 */
[----:B------:R-:W-:Y:S01]  /*6560*/  HMMA.16816.F32.BF16 R80, R24, R10, R80 ;  /* 0x0000000a1850723c */ /* 0x000fe20000041850 */
[----:B------:R-:W2:Y:S04]  /*6570*/  LDSM.16.MT88.4 R8, [R0+0x7c00] ;  /* 0x007c00000008783b */ /* 0x000ea80000004200 */
[----:B------:R-:W2:Y:S03]  /*6580*/  LDSM.16.MT88.4 R24, [R0+0x8c00] ;  /* 0x008c00000018783b */ /* 0x000ea60000004200 */
[-C--:B-1----:R-:W-:Y:S01]  /*6590*/  HMMA.16816.F32.BF16 R36, R4, R12.reuse, R36 ;  /* 0x0000000c0424723c */ /* 0x082fe20000041824 */
[----:B------:R-:W-:Y:S07]  /*65a0*/  BAR.SYNC.DEFER_BLOCKING 0x0 ;  /* 0x0000000000007b1d */ /* 0x000fee0000010000 */
[C---:B------:R-:W-:Y:S08]  /*65b0*/  HMMA.16816.F32.BF16 R40, R16.reuse, R12, R40 ;  /* 0x0000000c1028723c */ /* 0x040ff00000041828 */
[-C--:B------:R-:W-:Y:S08]  /*65c0*/  HMMA.16816.F32.BF16 R44, R16, R14.reuse, R44 ;  /* 0x0000000e102c723c */ /* 0x080ff0000004182c */
[C---:B------:R-:W-:Y:S08]  /*65d0*/  HMMA.16816.F32.BF16 R48, R4.reuse, R14, R48 ;  /* 0x0000000e0430723c */ /* 0x040ff00000041830 */
[-C--:B---3--:R-:W-:Y:S08]  /*65e0*/  HMMA.16816.F32.BF16 R52, R4, R20.reuse, R52 ;  /* 0x000000140434723c */ /* 0x088ff00000041834 */
[C---:B------:R-:W-:Y:S08]  /*65f0*/  HMMA.16816.F32.BF16 R56, R16.reuse, R20, R56 ;  /* 0x000000141038723c */ /* 0x040ff00000041838 */
[-C--:B------:R-:W-:Y:S08]  /*6600*/  HMMA.16816.F32.BF16 R60, R16, R22.reuse, R60 ;  /* 0x00000016103c723c */ /* 0x080ff0000004183c */
[C---:B------:R-:W-:Y:S08]  /*6610*/  HMMA.16816.F32.BF16 R64, R4.reuse, R22, R64 ;  /* 0x000000160440723c */ /* 0x040ff00000041840 */
[-C--:B----4-:R-:W-:Y:S08]  /*6620*/  HMMA.16816.F32.BF16 R68, R4, R28.reuse, R68 ;  /* 0x0000001c0444723c */ /* 0x090ff00000041844 */
[C---:B------:R-:W-:Y:S08]  /*6630*/  HMMA.16816.F32.BF16 R72, R16.reuse, R28, R72 ;  /* 0x0000001c1048723c */ /* 0x040ff00000041848 */
[-C--:B------:R-:W-:Y:S08]  /*6640*/  HMMA.16816.F32.BF16 R76, R16, R30.reuse, R76 ;  /* 0x0000001e104c723c */ /* 0x080ff0000004184c */
[----:B------:R-:W-:Y:S08]  /*6650*/  HMMA.16816.F32.BF16 R80, R4, R30, R80 ;  /* 0x0000001e0450723c */ /* 0x000ff00000041850 */
[-C--:B--2---:R-:W-:Y:S08]  /*6660*/  HMMA.16816.F32.BF16 R36, R32, R132.reuse, R36 ;  /* 0x000000842024723c */ /* 0x084ff00000041824 */
[C---:B------:R-:W-:Y:S08]  /*6670*/  HMMA.16816.F32.BF16 R40, R136.reuse, R132, R40 ;  /* 0x000000848828723c */ /* 0x040ff00000041828 */
[-C--:B------:R-:W-:Y:S08]  /*6680*/  HMMA.16816.F32.BF16 R44, R136, R134.reuse, R44 ;  /* 0x00000086882c723c */ /* 0x080ff0000004182c */
        /* <DEDUP_REMOVED lines=8> */
[----:B------:R-:W-:Y:S01]  /*6710*/  HMMA.16816.F32.BF16 R80, R32, R26, R80 ;  /* 0x0000001a2050723c */ /* 0x000fe20000041850 */
[----:B------:R-:W-:-:S07]  /*6720*/  @!P0 BRA `(.L_x_30) ;  /* 0x0000021000008947 */ /* 0x000fce0003800000 */
[----:B------:R-:W-:Y:S01]  /*6730*/  IMAD.MOV.U32 R5, RZ, RZ, c[0x0][0x370] ;  /* 0x0000dc00ff057624 */ /* 0x000fe200078e00ff */
[----:B------:R-:W-:Y:S01]  /*6740*/  ISETP.GE.AND P3, PT, R250, c[0x0][0x220], PT ;  /* 0x00008800fa007a0c */ /* 0x000fe20003f66270 */
[----:B-----5:R-:W-:Y:S01]  /*6750*/  IMAD.SHL.U32 R4, R151, 0x2, RZ ;  /* 0x0000000297047824 */ /* 0x020fe200078e00ff */
[----:B------:R-:W-:Y:S01]  /*6760*/  ISETP.GE.AND P2, PT, R150, c[0x0][0x220], PT ;  /* 0x0000880096007a0c */ /* 0x000fe20003f46270 */
[----:B------:R-:W-:Y:S01]  /*6770*/  IMAD.U32 R5, R5, -0x40, RZ ;  /* 0xffffffc005057824 */ /* 0x000fe200078e00ff */
[----:B------:R-:W-:Y:S04]  /*6780*/  ISETP.GE.AND P1, PT, R149, c[0x0][0x220], PT ;  /* 0x0000880095007a0c */ /* 0x000fe80003f26270 */
[C---:B------:R-:W-:Y:S02]  /*6790*/  LEA R242, P4, R5.reuse, R242, 0x1 ;  /* 0x000000f205f27211 */ /* 0x040fe400078808ff */
[----:B------:R-:W-:Y:S03]  /*67a0*/  SHF.R.S32.HI R6, RZ, 0x1f, R5 ;  /* 0x0000001fff067819 */ /* 0x000fe60000011405 */
[----:B------:R1:W-:Y:S01]  /*67b0*/  @P3 STS [R4+0x6000], RZ ;  /* 0x006000ff04003388 */ /* 0x0003e20000000800 */
[----:B------:R-:W-:Y:S01]  /*67c0*/  LEA.HI.X R240, R5, R240, R6, 0x1, P4 ;  /* 0x000000f005f07211 */ /* 0x000fe200020f0c06 */
[----:B------:R-:W-:Y:S01]  /*67d0*/  @!P2 IMAD.MOV.U32 R8, RZ, RZ, R242 ;  /* 0x000000ffff08a224 */ /* 0x000fe200078e00f2 */
[----:B------:R-:W-:Y:S01]  /*67e0*/  @!P3 MOV R10, R242 ;  /* 0x000000f2000ab202 */ /* 0x000fe20000000f00 */
[----:B------:R1:W-:Y:S01]  /*67f0*/  @P3 STS [R4+0x6004], RZ ;  /* 0x006004ff04003388 */ /* 0x0003e20000000800 */
[-C--:B------:R-:W-:Y:S01]  /*6800*/  @!P2 MOV R9, R240.reuse ;  /* 0x000000f00009a202 */ /* 0x080fe20000000f00 */
[----:B------:R-:W-:Y:S01]  /*6810*/  @!P3 IMAD.MOV.U32 R11, RZ, RZ, R240 ;  /* 0x000000ffff0bb224 */ /* 0x000fe200078e00f0 */
[----:B------:R-:W-:Y:S01]  /*6820*/  @!P1 MOV R7, R240 ;  /* 0x000000f000079202 */ /* 0x000fe20000000f00 */
[----:B------:R1:W-:Y:S01]  /*6830*/  @P3 STS.64 [R4+0x6008], RZ ;  /* 0x006008ff04003388 */ /* 0x0003e20000000a00 */
[----:B------:R-:W-:Y:S03]  /*6840*/  @!P1 IMAD.MOV.U32 R6, RZ, RZ, R242 ;  /* 0x000000ffff069224 */ /* 0x000fe600078e00f2 */
        /* <DEDUP_REMOVED lines=9> */
[----:B------:R1:W-:Y:S04]  /*68e0*/  @P1 STS.128 [R4+0x8000], RZ ;  /* 0x008000ff04001388 */ /* 0x0003e80000000c00 */
[----:B------:R-:W-:Y:S01]  /*68f0*/  @!PT LDS RZ, [RZ] ;  /* 0x00000000fffff984 */ /* 0x000fe20000000800 */
[----:B------:R-:W-:Y:S01]  /*6900*/  @!PT LDS RZ, [RZ] ;  /* 0x00000000fffff984 */ /* 0x000fe20000000800 */
[----:B------:R-:W-:Y:S01]  /*6910*/  @!PT LDS RZ, [RZ] ;  /* 0x00000000fffff984 */ /* 0x000fe20000000800 */
[----:B------:R1:W-:Y:S04]  /*6920*/  @!P1 LDGSTS.E.BYPASS.LTC128B.128 [R4+0x8000], [R6.64+0x80] ;  /* 0x0800008006049fae */ /* 0x0003e8000b901d4c */
[----:B------:R-:W0:Y:S02]  /*6930*/  LDGDEPBAR ;  /* 0x00000000000079af */ /* 0x000e240000000000 */
.L_x_30:
[----:B------:R-:W-:Y:S01]  /*6940*/  LDSM.16.M88.4 R24, [R225] ;  /* 0x00000000e118783b */ /* 0x000fe20000000200 */
[----:B------:R-:W-:Y:S01]  /*6950*/  IMAD.MOV.U32 R142, RZ, RZ, c[0x0][0x22c] ;  /* 0x00008b00ff8e7624 */ /* 0x000fe200078e00ff */
[----:B------:R-:W-:Y:S02]  /*6960*/  ULOP3.LUT UR4, UR5, 0x1, URZ, 0xc0, !UPT ;  /* 0x0000000105047892 */ /* 0x000fe4000f8ec03f */
[----:B-1----:R-:W1:Y:S01]  /*6970*/  LDSM.16.MT88.4 R8, [R0+0x9000] ;  /* 0x009000000008783b */ /* 0x002e620000004200 */
[----:B------:R-:W-:Y:S01]  /*6980*/  IMAD R142, R142, c[0x0][0x1c0], RZ ;  /* 0x000070008e8e7a24 */ /* 0x000fe200078e02ff */
[----:B------:R-:W-:Y:S02]  /*6990*/  UISETP.NE.U32.AND UP0, UPT, UR4, 0x1, UPT ;  /* 0x000000010400788c */ /* 0x000fe4000bf05070 */
[----:B------:R-:W2:Y:S01]  /*69a0*/  LDSM.16.MT88.4 R16, [R0+0xb000] ;  /* 0x00b000000010783b */ /* 0x000ea20000004200 */
[----:B------:R-:W-:Y:S01]  /*69b0*/  IMAD.U32 R142, R142, -0x40, RZ ;  /* 0xffffffc08e8e7824 */ /* 0x000fe200078e00ff */
[----:B------:R-:W-:Y:S02]  /*69c0*/  UISETP.GT.AND UP2, UPT, UR5, UR11, UPT ;  /* 0x0000000b0500728c */ /* 0x000fe4000bf44270 */
[----:B------:R-:W3:Y:S01]  /*69d0*/  LDSM.16.MT88.4 R28, [R0+0xd000] ;  /* 0x00d00000001c783b */ /* 0x000ee20000004200 */
[----:B------:R-:W-:Y:S01]  /*69e0*/  UIADD3 UR4, UR5, -0x1, URZ ;  /* 0xffffffff05047890 */ /* 0x000fe2000fffe03f */
[C---:B------:R-:W-:Y:S02]  /*69f0*/  LEA R238, P1, R142.reuse, R140, 0x2 ;  /* 0x0000008c8eee7211 */ /* 0x040fe400078210ff */
[----:B------:R-:W4:Y:S02]  /*6a00*/  LDL R148, [R1+0x34] ;  /* 0x0000340001947983 */ /* 0x000f240000100800 */
[----:B------:R-:W-:Y:S01]  /*6a10*/  LEA.HI.X.SX32 R237, R142, R141, 0x2, P1 ;  /* 0x0000008d8eed7211 */ /* 0x000fe200008f16ff */
[----:B------:R-:W-:Y:S01]  /*6a20*/  IMAD.MOV.U32 R142, RZ, RZ, c[0x0][0x22c] ;  /* 0x00008b00ff8e7624 */ /* 0x000fe200078e00ff */
[----:B------:R-:W-:Y:S01]  /*6a30*/  LDSM.16.M88.4 R32, [R226] ;  /* 0x00000000e220783b */ /* 0x000fe20000000200 */
[----:B------:R-:W-:Y:S02]  /*6a40*/  UMOV UR5, UR4 ;  /* 0x0000000400057c82 */ /* 0x000fe40008000000 */
[----:B------:R-:W-:Y:S01]  /*6a50*/  IMAD R142, R142, c[0x0][0x1c0], RZ ;  /* 0x000070008e8e7a24 */ /* 0x000fe200078e02ff */
[----:B------:R-:W4:Y:S03]  /*6a60*/  LDL R147, [R1+0x44] ;  /* 0x0000440001937983 */ /* 0x000f260000100800 */
[----:B------:R-:W-:Y:S01]  /*6a70*/  IMAD.SHL.U32 R142, R142, 0x8, RZ ;  /* 0x000000088e8e7824 */ /* 0x000fe200078e00ff */
[----:B------:R-:W3:Y:S04]  /*6a80*/  LDSM.16.MT88.4 R132, [R0+0x9400] ;  /* 0x009400000084783b */ /* 0x000ee80000004200 */
[----:B------:R2:W4:Y:S04]  /*6a90*/  LDL R143, [R1+0xc] ;  /* 0x00000c00018f7983 */ /* 0x0005280000100800 */
[----:B------:R-:W3:Y:S04]  /*6aa0*/  LDSM.16.MT88.4 R136, [R0+0xb400] ;  /* 0x00b400000088783b */ /* 0x000ee80000004200 */
[----:B------:R3:W4:Y:S01]  /*6ab0*/  LDL R144, [R1+0x4] ;  /* 0x0000040001907983 */ /* 0x0007220000100800 */
[C---:B-1----:R-:W-:Y:S03]  /*6ac0*/  HMMA.16816.F32.BF16 R4, R24.reuse, R8, RZ ;  /* 0x000000081804723c */ /* 0x042fe600000418ff */
[----:B------:R1:W4:Y:S04]  /*6ad0*/  LDL R145, [R1] ;  /* 0x0000000001917983 */ /* 0x0003280000100800 */
[----:B------:R1:W4:Y:S01]  /*6ae0*/  LDL R146, [R1+0x8] ;  /* 0x0000080001927983 */ /* 0x0003220000100800 */
[C---:B------:R-:W-:Y:S08]  /*6af0*/  HMMA.16816.F32.BF16 R8, R24.reuse, R10, RZ ;  /* 0x0000000a1808723c */ /* 0x040ff000000418ff */
[C---:B--2---:R-:W-:Y:S08]  /*6b00*/  HMMA.16816.F32.BF16 R12, R24.reuse, R16, RZ ;  /* 0x00000010180c723c */ /* 0x044ff000000418ff */
[C---:B------:R-:W-:Y:S08]  /*6b10*/  HMMA.16816.F32.BF16 R16, R24.reuse, R18, RZ ;  /* 0x000000121810723c */ /* 0x040ff000000418ff */
[C---:B---3--:R-:W-:Y:S08]  /*6b20*/  HMMA.16816.F32.BF16 R20, R24.reuse, R28, RZ ;  /* 0x0000001c1814723c */ /* 0x048ff000000418ff */
[----:B------:R-:W-:Y:S01]  /*6b30*/  HMMA.16816.F32.BF16 R24, R24, R30, RZ ;  /* 0x0000001e1818723c */ /* 0x000fe200000418ff */
[----:B------:R-:W2:Y:S07]  /*6b40*/  LDSM.16.MT88.4 R28, [R0+0xd400] ;  /* 0x00d40000001c783b */ /* 0x000eae0000004200 */
[C---:B------:R-:W-:Y:S08]  /*6b50*/  HMMA.16816.F32.BF16 R4, R32.reuse, R132, R4 ;  /* 0x000000842004723c */ /* 0x040ff00000041804 */
[C---:B------:R-:W-:Y:S01]  /*6b60*/  HMMA.16816.F32.BF16 R8, R32.reuse, R134, R8 ;  /* 0x000000862008723c */ /* 0x040fe20000041808 */
[----:B------:R-:W-:Y:S07]  /*6b70*/  LDSM.16.M88.4 R132, [R228] ;  /* 0x00000000e484783b */ /* 0x000fee0000000200 */
[C---:B------:R-:W-:Y:S08]  /*6b80*/  HMMA.16816.F32.BF16 R12, R32.reuse, R136, R12 ;  /* 0x00000088200c723c */ /* 0x040ff0000004180c */
[C---:B------:R-:W-:Y:S01]  /*6b90*/  HMMA.16816.F32.BF16 R16, R32.reuse, R138, R16 ;  /* 0x0000008a2010723c */ /* 0x040fe20000041810 */
[----:B------:R-:W3:Y:S07]  /*6ba0*/  LDSM.16.MT88.4 R136, [R0+0x9800] ;  /* 0x009800000088783b */ /* 0x000eee0000004200 */
[C---:B--2---:R-:W-:Y:S08]  /*6bb0*/  HMMA.16816.F32.BF16 R20, R32.reuse, R28, R20 ;  /* 0x0000001c2014723c */ /* 0x044ff00000041814 */
[----:B------:R-:W-:Y:S01]  /*6bc0*/  HMMA.16816.F32.BF16 R24, R32, R30, R24 ;  /* 0x0000001e2018723c */ /* 0x000fe20000041818 */
[----:B------:R-:W2:Y:S04]  /*6bd0*/  LDSM.16.MT88.4 R28, [R0+0xb800] ;  /* 0x00b80000001c783b */ /* 0x000ea80000004200 */
[----:B------:R-:W1:Y:S03]  /*6be0*/  LDSM.16.MT88.4 R32, [R0+0xd800] ;  /* 0x00d800000020783b */ /* 0x000e660000004200 */
[C---:B---3--:R-:W-:Y:S08]  /*6bf0*/  HMMA.16816.F32.BF16 R4, R132.reuse, R136, R4 ;  /* 0x000000888404723c */ /* 0x048ff00000041804 */
[C---:B------:R-:W-:Y:S01]  /*6c00*/  HMMA.16816.F32.BF16 R8, R132.reuse, R138, R8 ;  /* 0x0000008a8408723c */ /* 0x040fe20000041808 */
[----:B------:R-:W-:Y:S07]  /*6c10*/  LDSM.16.MT88.4 R136, [R0+0x9c00] ;  /* 0x009c00000088783b */ /* 0x000fee0000004200 */
[C---:B--2---:R-:W-:Y:S08]  /*6c20*/  HMMA.16816.F32.BF16 R12, R132.reuse, R28, R12 ;  /* 0x0000001c840c723c */ /* 0x044ff0000004180c */
[C---:B------:R-:W-:Y:S01]  /*6c30*/  HMMA.16816.F32.BF16 R16, R132.reuse, R30, R16 ;  /* 0x0000001e8410723c */ /* 0x040fe20000041810 */
[----:B------:R-:W2:Y:S07]  /*6c40*/  LDSM.16.M88.4 R28, [R227] ;  /* 0x00000000e31c783b */ /* 0x000eae0000000200 */
[C---:B-1----:R-:W-:Y:S08]  /*6c50*/  HMMA.16816.F32.BF16 R20, R132.reuse, R32, R20 ;  /* 0x000000208414723c */ /* 0x042ff00000041814 */
[----:B------:R-:W-:Y:S01]  /*6c60*/  HMMA.16816.F32.BF16 R24, R132, R34, R24 ;  /* 0x000000228418723c */ /* 0x000fe20000041818 */
[----:B------:R-:W1:Y:S04]  /*6c70*/  LDSM.16.MT88.4 R32, [R0+0xbc00] ;  /* 0x00bc00000020783b */ /* 0x000e680000004200 */
[----:B------:R-:W3:Y:S03]  /*6c80*/  LDSM.16.MT88.4 R132, [R0+0xdc00] ;  /* 0x00dc00000084783b */ /* 0x000ee60000004200 */
[C---:B--2---:R-:W-:Y:S08]  /*6c90*/  HMMA.16816.F32.BF16 R4, R28.reuse, R136, R4 ;  /* 0x000000881c04723c */ /* 0x044ff00000041804 */
[C---:B------:R-:W-:Y:S01]  /*6ca0*/  HMMA.16816.F32.BF16 R8, R28.reuse, R138, R8 ;  /* 0x0000008a1c08723c */ /* 0x040fe20000041808 */
[----:B------:R-:W-:Y:S07]  /*6cb0*/  LDSM.16.MT88.4 R136, [R0+0xa000] ;  /* 0x00a000000088783b */ /* 0x000fee0000004200 */
[C---:B-1----:R-:W-:Y:S08]  /*6cc0*/  HMMA.16816.F32.BF16 R12, R28.reuse, R32, R12 ;  /* 0x000000201c0c723c */ /* 0x042ff0000004180c */
[C---:B------:R-:W-:Y:S01]  /*6cd0*/  HMMA.16816.F32.BF16 R16, R28.reuse, R34, R16 ;  /* 0x000000221c10723c */ /* 0x040fe20000041810 */
[----:B------:R-:W1:Y:S07]  /*6ce0*/  LDSM.16.M88.4 R32, [R225+0x2000] ;  /* 0x00200000e120783b */ /* 0x000e6e0000000200 */
[C---:B---3--:R-:W-:Y:S08]  /*6cf0*/  HMMA.16816.F32.BF16 R20, R28.reuse, R132, R20 ;  /* 0x000000841c14723c */ /* 0x048ff00000041814 */
[----:B------:R-:W-:Y:S01]  /*6d00*/  HMMA.16816.F32.BF16 R24, R28, R134, R24 ;  /* 0x000000861c18723c */ /* 0x000fe20000041818 */
[----:B------:R-:W2:Y:S04]  /*6d10*/  LDSM.16.MT88.4 R28, [R0+0xc000] ;  /* 0x00c00000001c783b */ /* 0x000ea80000004200 */
[----:B------:R-:W3:Y:S03]  /*6d20*/  LDSM.16.MT88.4 R132, [R0+0xe000] ;  /* 0x00e000000084783b */ /* 0x000ee60000004200 */
[C---:B-1----:R-:W-:Y:S08]  /*6d30*/  HMMA.16816.F32.BF16 R4, R32.reuse, R136, R4 ;  /* 0x000000882004723c */ /* 0x042ff00000041804 */
[C---:B------:R-:W-:Y:S01]  /*6d40*/  HMMA.16816.F32.BF16 R8, R32.reuse, R138, R8 ;  /* 0x0000008a2008723c */ /* 0x040fe20000041808 */
[----:B------:R-:W-:Y:S07]  /*6d50*/  LDSM.16.MT88.4 R136, [R0+0xa400] ;  /* 0x00a400000088783b */ /* 0x000fee0000004200 */
[C---:B--2---:R-:W-:Y:S08]  /*6d60*/  HMMA.16816.F32.BF16 R12, R32.reuse, R28, R12 ;  /* 0x0000001c200c723c */ /* 0x044ff0000004180c */
        /* <DEDUP_REMOVED lines=25> */
[----:B------:R3:W2:Y:S03]  /*6f00*/  LDSM.16.MT88.4 R132, [R0+0xec00] ;  /* 0x00ec00000084783b */ /* 0x0006a60000004200 */
[C---:B-1----:R-:W-:Y:S01]  /*6f10*/  HMMA.16816.F32.BF16 R4, R28.reuse, R136, R4 ;  /* 0x000000881c04723c */ /* 0x042fe20000041804 */
[----:B---3--:R-:W-:Y:S06]  /*6f20*/  IMAD.MOV.U32 R0, RZ, RZ, c[0x0][0x22c] ;  /* 0x00008b00ff007624 */ /* 0x008fec00078e00ff */
[----:B----4-:R-:W-:Y:S01]  /*6f30*/  @P0 IADD3 R136, P2, R148, UR8, RZ ;  /* 0x0000000894880c10 */ /* 0x010fe2000ff5e0ff */
[C---:B------:R-:W-:Y:S01]  /*6f40*/  HMMA.16816.F32.BF16 R8, R28.reuse, R138, R8 ;  /* 0x0000008a1c08723c */ /* 0x040fe20000041808 */
[----:B------:R-:W-:Y:S03]  /*6f50*/  @UP3 UIADD3 UR8, UP1, UR8, -0x100, URZ ;  /* 0xffffff0008083890 */ /* 0x000fe6000ff3e03f */
[----:B------:R-:W-:Y:S01]  /*6f60*/  @P0 IADD3.X R137, R147, UR7, RZ, P2, !PT ;  /* 0x0000000793890c10 */ /* 0x000fe200097fe4ff */
[----:B------:R-:W-:Y:S01]  /*6f70*/  IMAD R0, R0, c[0x0][0x1c0], RZ ;  /* 0x0000700000007a24 */ /* 0x000fe200078e02ff */
[----:B------:R-:W-:Y:S01]  /*6f80*/  @UP3 UIADD3.X UR7, UR7, -0x1, URZ, UP1, !UPT ;  /* 0xffffffff07073890 */ /* 0x000fe20008ffe43f */
[----:B------:R-:W-:Y:S01]  /*6f90*/  IMAD.MOV.U32 R147, RZ, RZ, c[0x0][0x22c] ;  /* 0x00008b00ff937624 */ /* 0x000fe200078e00ff */
[C---:B--2---:R-:W-:Y:S01]  /*6fa0*/  HMMA.16816.F32.BF16 R12, R28.reuse, R32, R12 ;  /* 0x000000201c0c723c */ /* 0x044fe2000004180c */
[----:B------:R-:W2:Y:S03]  /*6fb0*/  @P0 LDG.E R143, [R136.64+0x20] ;  /* 0x0000200c888f0981 */ /* 0x000ea6000c1e1900 */
[----:B------:R-:W-:Y:S01]  /*6fc0*/  IMAD R0, R0, 0x30, RZ ;  /* 0x0000003000007824 */ /* 0x000fe200078e02ff */
[----:B------:R-:W3:Y:S01]  /*6fd0*/  @P0 LDG.E R144, [R136.64+0xa0] ;  /* 0x0000a00c88900981 */ /* 0x000ee2000c1e1900 */
[----:B------:R-:W-:Y:S02]  /*6fe0*/  IMAD R147, R147, c[0x0][0x1c0], RZ ;  /* 0x0000700093937a24 */ /* 0x000fe400078e02ff */
[C---:B------:R-:W-:Y:S01]  /*6ff0*/  HMMA.16816.F32.BF16 R16, R28.reuse, R34, R16 ;  /* 0x000000221c10723c */ /* 0x040fe20000041810 */
[----:B------:R-:W4:Y:S03]  /*7000*/  @P0 LDG.E R145, [R136.64+0x80] ;  /* 0x0000800c88910981 */ /* 0x000f26000c1e1900 */
[----:B------:R-:W-:Y:S01]  /*7010*/  IMAD.MOV.U32 R32, RZ, RZ, R238 ;  /* 0x000000ffff207224 */ /* 0x000fe200078e00ee */
[----:B------:R-:W3:Y:S01]  /*7020*/  @P0 LDG.E R146, [R136.64] ;  /* 0x0000000c88920981 */ /* 0x000ee2000c1e1900 */
[----:B------:R-:W-:Y:S02]  /*7030*/  IMAD.MOV.U32 R33, RZ, RZ, R237 ;  /* 0x000000ffff217224 */ /* 0x000fe400078e00ed */
[C---:B------:R-:W-:Y:S03]  /*7040*/  HMMA.16816.F32.BF16 R20, R28.reuse, R132, R20 ;  /* 0x000000841c14723c */ /* 0x040fe60000041814 */
[----:B------:R-:W-:Y:S01]  /*7050*/  RED.E.ADD.F32.FTZ.RN.STRONG.GPU [R32.64], R4 ;  /* 0x000000042000798e */ /* 0x000fe2000c10e78c */
[CC--:B------:R-:W-:Y:S01]  /*7060*/  LEA R34, P1, R142.reuse, R32.reuse, 0x2 ;  /* 0x000000208e227211 */ /* 0x0c0fe200078210ff */
[----:B------:R-:W-:Y:S03]  /*7070*/  IMAD R147, R147, 0x38, RZ ;  /* 0x0000003893937824 */ /* 0x000fe600078e02ff */
[----:B------:R-:W-:Y:S04]  /*7080*/  HMMA.16816.F32.BF16 R24, R28, R134, R24 ;  /* 0x000000861c18723c */ /* 0x000fe80000041818 */
[-C--:B------:R-:W-:Y:S05]  /*7090*/  LEA.HI.X.SX32 R35, R142, R33.reuse, 0x2, P1 ;  /* 0x000000218e237211 */ /* 0x080fea00008f16ff */
[----:B------:R-:W-:Y:S04]  /*70a0*/  RED.E.ADD.F32.FTZ.RN.STRONG.GPU [R34.64], R5 ;  /* 0x000000052200798e */ /* 0x000fe8000c10e78c */
[----:B--2---:R1:W-:Y:S04]  /*70b0*/  @P0 STL [R1+0xc], R143 ;  /* 0x00000c8f01000387 */ /* 0x0043e80000100800 */
[----:B------:R-:W2:Y:S04]  /*70c0*/  LDL R139, [R1+0x1c] ;  /* 0x00001c00018b7983 */ /* 0x000ea80000100800 */
[----:B------:R-:W2:Y:S04]  /*70d0*/  LDL R138, [R1+0x24] ;  /* 0x00002400018a7983 */ /* 0x000ea80000100800 */
[----:B---3--:R3:W-:Y:S04]  /*70e0*/  @P0 STL [R1+0x4], R144 ;  /* 0x0000049001000387 */ /* 0x0087e80000100800 */
[----:B----4-:R4:W-:Y:S04]  /*70f0*/  @P0 STL [R1], R145 ;  /* 0x0000009101000387 */ /* 0x0109e80000100800 */
[----:B------:R4:W-:Y:S01]  /*7100*/  @P0 STL [R1+0x8], R146 ;  /* 0x0000089201000387 */ /* 0x0009e20000100800 */
[----:B-1----:R-:W-:Y:S04]  /*7110*/  IMAD.MOV.U32 R143, RZ, RZ, c[0x0][0x22c] ;  /* 0x00008b00ff8f7624 */ /* 0x002fe800078e00ff */
[----:B------:R-:W-:Y:S04]  /*7120*/  IMAD R143, R143, c[0x0][0x1c0], RZ ;  /* 0x000070008f8f7a24 */ /* 0x000fe800078e02ff */
[----:B------:R-:W-:Y:S02]  /*7130*/  IMAD.SHL.U32 R143, R143, 0x10, RZ ;  /* 0x000000108f8f7824 */ /* 0x000fe400078e00ff */
[----:B---3--:R-:W-:Y:S03]  /*7140*/  IMAD.MOV.U32 R144, RZ, RZ, c[0x0][0x22c] ;  /* 0x00008b00ff907624 */ /* 0x008fe600078e00ff */
[CC--:B------:R-:W-:Y:S02]  /*7150*/  LEA R136, P0, R143.reuse, R32.reuse, 0x2 ;  /* 0x000000208f887211 */ /* 0x0c0fe400078010ff */
[C---:B------:R-:W-:Y:S01]  /*7160*/  IADD3 R134, R143.reuse, 0x40, RZ ;  /* 0x000000408f867810 */ /* 0x040fe20007ffe0ff */
[----:B----4-:R-:W-:Y:S01]  /*7170*/  IMAD.MOV.U32 R145, RZ, RZ, c[0x0][0x22c] ;  /* 0x00008b00ff917624 */ /* 0x010fe200078e00ff */
[-C--:B------:R-:W-:Y:S01]  /*7180*/  LEA.HI.X.SX32 R137, R143, R33.reuse, 0x2, P0 ;  /* 0x000000218f897211 */ /* 0x080fe200000f16ff */
[----:B------:R-:W-:Y:S02]  /*7190*/  IMAD R144, R144, c[0x0][0x1c0], RZ ;  /* 0x0000700090907a24 */ /* 0x000fe400078e02ff */
[----:B------:R-:W-:Y:S02]  /*71a0*/  IMAD.MOV.U32 R146, RZ, RZ, c[0x0][0x22c] ;  /* 0x00008b00ff927624 */ /* 0x000fe400078e00ff */
[----:B------:R1:W-:Y:S01]  /*71b0*/  RED.E.ADD.F32.FTZ.RN.STRONG.GPU [R136.64], R6 ;  /* 0x000000068800798e */ /* 0x0003e2000c10e78c */
[----:B------:R-:W-:Y:S02]  /*71c0*/  IMAD R145, R145, c[0x0][0x1c0], RZ ;  /* 0x0000700091917a24 */ /* 0x000fe400078e02ff */
[----:B------:R-:W-:Y:S02]  /*71d0*/  IMAD R146, R146, c[0x0][0x1c0], RZ ;  /* 0x0000700092927a24 */ /* 0x000fe400078e02ff */
[----:B------:R-:W-:Y:S02]  /*71e0*/  IMAD.SHL.U32 R145, R145, 0x20, RZ ;  /* 0x0000002091917824 */ /* 0x000fe400078e00ff */
[----:B------:R-:W-:Y:S02]  /*71f0*/  IMAD R146, R146, 0x18, RZ ;  /* 0x0000001892927824 */ /* 0x000fe400078e02ff */
[----:B------:R-:W-:Y:S01]  /*7200*/  IMAD R144, R144, 0x28, RZ ;  /* 0x0000002890907824 */ /* 0x000fe200078e02ff */
[CC--:B------:R-:W-:Y:S02]  /*7210*/  LEA R30, P0, R145.reuse, R32.reuse, 0x2 ;  /* 0x00000020911e7211 */ /* 0x0c0fe400078010ff */
[-C--:B------:R-:W-:Y:S02]  /*7220*/  LEA R132, P1, R146, R32.reuse, 0x2 ;  /* 0x0000002092847211 */ /* 0x080fe400078210ff */
[-C--:B------:R-:W-:Y:S02]  /*7230*/  LEA R28, P2, R144, R32.reuse, 0x2 ;  /* 0x00000020901c7211 */ /* 0x080fe400078410ff */
[-C--:B------:R-:W-:Y:S01]  /*7240*/  LEA.HI.X.SX32 R133, R146, R33.reuse, 0x2, P1 ;  /* 0x0000002192857211 */ /* 0x080fe200008f16ff */
[----:B------:R-:W-:Y:S01]  /*7250*/  IMAD.MOV.U32 R146, RZ, RZ, c[0x0][0x22c] ;  /* 0x00008b00ff927624 */ /* 0x000fe200078e00ff */
[CC--:B------:R-:W-:Y:S02]  /*7260*/  LEA R4, P1, R0.reuse, R32.reuse, 0x2 ;  /* 0x0000002000047211 */ /* 0x0c0fe400078210ff */
[-C--:B------:R-:W-:Y:S01]  /*7270*/  LEA.HI.X.SX32 R31, R145, R33.reuse, 0x2, P0 ;  /* 0x00000021911f7211 */ /* 0x080fe200000f16ff */
[----:B------:R3:W-:Y:S01]  /*7280*/  RED.E.ADD.F32.FTZ.RN.STRONG.GPU [R132.64], R7 ;  /* 0x000000078400798e */ /* 0x0007e2000c10e78c */
[-C--:B------:R-:W-:Y:S01]  /*7290*/  LEA.HI.X.SX32 R5, R0, R33.reuse, 0x2, P1 ;  /* 0x0000002100057211 */ /* 0x080fe200008f16ff */
[----:B------:R-:W-:Y:S01]  /*72a0*/  IMAD R146, R146, c[0x0][0x1c0], RZ ;  /* 0x0000700092927a24 */ /* 0x000fe200078e02ff */
[-C--:B------:R-:W-:Y:S01]  /*72b0*/  LEA.HI.X.SX32 R29, R144, R33.reuse, 0x2, P2 ;  /* 0x00000021901d7211 */ /* 0x080fe200010f16ff */
[----:B------:R-:W4:Y:S01]  /*72c0*/  LDL R0, [R1+0x20] ;  /* 0x0000200001007983 */ /* 0x000f220000100800 */
[----:B------:R-:W-:Y:S01]  /*72d0*/  IMAD.MOV.U32 R144, RZ, RZ, c[0x0][0x22c] ;  /* 0x00008b00ff907624 */ /* 0x000fe200078e00ff */
[-C--:B-1----:R-:W-:Y:S01]  /*72e0*/  LEA R6, P0, R147, R32.reuse, 0x2 ;  /* 0x0000002093067211 */ /* 0x082fe200078010ff */
[----:B------:R-:W-:Y:S01]  /*72f0*/  IMAD.MOV.U32 R145, RZ, RZ, c[0x0][0x22c] ;  /* 0x00008b00ff917624 */ /* 0x000fe200078e00ff */
[----:B------:R1:W-:Y:S01]  /*7300*/  RED.E.ADD.F32.FTZ.RN.STRONG.GPU [R30.64], R8 ;  /* 0x000000081e00798e */ /* 0x0003e2000c10e78c */
[----:B------:R-:W-:Y:S02]  /*7310*/  IMAD R144, R144, c[0x0][0x1c0], RZ ;  /* 0x0000700090907a24 */ /* 0x000fe400078e02ff */
[----:B------:R-:W-:Y:S01]  /*7320*/  IMAD.SHL.U32 R146, R146, 0x10, RZ ;  /* 0x0000001092927824 */ /* 0x000fe200078e00ff */
[----:B------:R1:W-:Y:S01]  /*7330*/  RED.E.ADD.F32.FTZ.RN.STRONG.GPU [R28.64], R9 ;  /* 0x000000091c00798e */ /* 0x0003e2000c10e78c */
[----:B------:R-:W-:Y:S02]  /*7340*/  IMAD.SHL.U32 R144, R144, 0x10, RZ ;  /* 0x0000001090907824 */ /* 0x000fe400078e00ff */
[----:B------:R-:W-:Y:S01]  /*7350*/  IMAD R145, R145, c[0x0][0x1c0], RZ ;  /* 0x0000700091917a24 */ /* 0x000fe200078e02ff */
[----:B------:R1:W-:Y:S01]  /*7360*/  RED.E.ADD.F32.FTZ.RN.STRONG.GPU [R4.64], R10 ;  /* 0x0000000a0400798e */ /* 0x0003e2000c10e78c */
[----:B------:R-:W-:Y:S02]  /*7370*/  IADD3 R141, R146, 0x20, RZ ;  /* 0x00000020928d7810 */ /* 0x000fe40007ffe0ff */
[----:B------:R-:W-:Y:S01]  /*7380*/  IADD3 R140, R144, 0x20, RZ ;  /* 0x00000020908c7810 */ /* 0x000fe20007ffe0ff */
[----:B------:R-:W-:Y:S01]  /*7390*/  IMAD.SHL.U32 R145, R145, 0x8, RZ ;  /* 0x0000000891917824 */ /* 0x000fe200078e00ff */
[----:B------:R-:W-:Y:S03]  /*73a0*/  IADD3 R144, R146, 0x20, RZ ;  /* 0x0000002092907810 */ /* 0x000fe60007ffe0ff */
[C---:B------:R-:W-:Y:S02]  /*73b0*/  IMAD.IADD R141, R145.reuse, 0x1, R141 ;  /* 0x00000001918d7824 */ /* 0x040fe400078e028d */
[----:B------:R-:W-:Y:S01]  /*73c0*/  IMAD.IADD R144, R145, 0x1, R144 ;  /* 0x0000000191907824 */ /* 0x000fe200078e0290 */
[----:B---3--:R-:W3:Y:S01]  /*73d0*/  LDL R132, [R1+0x18] ;  /* 0x0000180001847983 */ /* 0x008ee20000100800 */
[-C--:B------:R-:W-:Y:S01]  /*73e0*/  LEA.HI.X.SX32 R7, R147, R33.reuse, 0x2, P0 ;  /* 0x0000002193077211 */ /* 0x080fe200000f16ff */
[----:B------:R-:W-:Y:S01]  /*73f0*/  IMAD.IADD R141, R145, 0x1, R141 ;  /* 0x00000001918d7824 */ /* 0x000fe200078e028d */
[C---:B------:R-:W-:Y:S03]  /*7400*/  IADD3 R133, R143.reuse, 0x40, RZ ;  /* 0x000000408f857810 */ /* 0x040fe60007ffe0ff */
[----:B------:R1:W-:Y:S02]  /*7410*/  RED.E.ADD.F32.FTZ.RN.STRONG.GPU [R6.64], R11 ;  /* 0x0000000b0600798e */ /* 0x0003e4000c10e78c */
[C---:B-1----:R-:W-:Y:S01]  /*7420*/  IADD3 R30, R143.reuse, 0x40, RZ ;  /* 0x000000408f1e7810 */ /* 0x042fe20007ffe0ff */
[----:B------:R-:W-:Y:S01]  /*7430*/  IMAD.IADD R133, R142, 0x1, R133 ;  /* 0x000000018e857824 */ /* 0x000fe200078e0285 */
[----:B------:R1:W-:Y:S01]  /*7440*/  RED.E.ADD.F32.FTZ.RN.STRONG.GPU [R32.64+0x80], R12 ;  /* 0x0000800c2000798e */ /* 0x0003e2000c10e78c */
[----:B------:R-:W-:Y:S02]  /*7450*/  IADD3 R31, R143, 0x40, RZ ;  /* 0x000000408f1f7810 */ /* 0x000fe40007ffe0ff */
[-C--:B------:R-:W-:Y:S01]  /*7460*/  LEA R28, P1, R144, R32.reuse, 0x2 ;  /* 0x00000020901c7211 */ /* 0x080fe200078210ff */
[----:B------:R1:W-:Y:S01]  /*7470*/  RED.E.ADD.F32.FTZ.RN.STRONG.GPU [R34.64+0x80], R13 ;  /* 0x0000800d2200798e */ /* 0x0003e2000c10e78c */
[----:B------:R-:W-:Y:S01]  /*7480*/  IMAD.IADD R30, R142, 0x1, R30 ;  /* 0x000000018e1e7824 */ /* 0x000fe200078e021e */
[-C--:B------:R-:W-:Y:S01]  /*7490*/  LEA R4, P0, R140, R32.reuse, 0x2 ;  /* 0x000000208c047211 */ /* 0x080fe200078010ff */
[----:B------:R-:W-:Y:S01]  /*74a0*/  IMAD.IADD R31, R142, 0x1, R31 ;  /* 0x000000018e1f7824 */ /* 0x000fe200078e021f */
[-C--:B------:R-:W-:Y:S01]  /*74b0*/  LEA.HI.X.SX32 R29, R144, R33.reuse, 0x2, P1 ;  /* 0x00000021901d7211 */ /* 0x080fe200008f16ff */
[----:B------:R-:W-:Y:S01]  /*74c0*/  IMAD.IADD R133, R142, 0x1, R133 ;  /* 0x000000018e857824 */ /* 0x000fe200078e0285 */
[-C--:B------:R-:W-:Y:S01]  /*74d0*/  LEA.HI.X.SX32 R5, R140, R33.reuse, 0x2, P0 ;  /* 0x000000218c057211 */ /* 0x080fe200000f16ff */
[----:B------:R-:W-:Y:S01]  /*74e0*/  IMAD.IADD R30, R142, 0x1, R30 ;  /* 0x000000018e1e7824 */ /* 0x000fe200078e021e */
[----:B------:R-:W-:Y:S01]  /*74f0*/  IADD3 R140, R146, 0x20, RZ ;  /* 0x00000020928c7810 */ /* 0x000fe20007ffe0ff */
[----:B------:R-:W-:Y:S01]  /*7500*/  IMAD.IADD R133, R142, 0x1, R133 ;  /* 0x000000018e857824 */ /* 0x000fe200078e0285 */
[-C--:B------:R-:W-:Y:S01]  /*7510*/  LEA R10, P0, R141, R32.reuse, 0x2 ;  /* 0x000000208d0a7211 */ /* 0x080fe200078010ff */
[----:B------:R1:W-:Y:S02]  /*7520*/  RED.E.ADD.F32.FTZ.RN.STRONG.GPU [R4.64], R14 ;  /* 0x0000000e0400798e */ /* 0x0003e4000c10e78c */
[C---:B------:R-:W-:Y:S02]  /*7530*/  IMAD.IADD R140, R145.reuse, 0x1, R140 ;  /* 0x00000001918c7824 */ /* 0x040fe400078e028c */
[----:B------:R1:W-:Y:S02]  /*7540*/  RED.E.ADD.F32.FTZ.RN.STRONG.GPU [R28.64], R15 ;  /* 0x0000000f1c00798e */ /* 0x0003e4000c10e78c */
[----:B------:R-:W-:Y:S01]  /*7550*/  IMAD.IADD R140, R145, 0x1, R140 ;  /* 0x00000001918c7824 */ /* 0x000fe200078e028c */
[-C--:B------:R-:W-:Y:S03]  /*7560*/  LEA.HI.X.SX32 R11, R141, R33.reuse, 0x2, P0 ;  /* 0x000000218d0b7211 */ /* 0x080fe600000f16ff */
[----:B------:R-:W-:Y:S01]  /*7570*/  IMAD.IADD R140, R145, 0x1, R140 ;  /* 0x00000001918c7824 */ /* 0x000fe200078e028c */
[CC--:B-1----:R-:W-:Y:S01]  /*7580*/  LEA R12, P4, R31.reuse, R32.reuse, 0x2 ;  /* 0x000000201f0c7211 */ /* 0x0c2fe200078810ff */
[----:B------:R1:W-:Y:S03]  /*7590*/  RED.E.ADD.F32.FTZ.RN.STRONG.GPU [R10.64], R16 ;  /* 0x000000100a00798e */ /* 0x0003e6000c10e78c */
[CC--:B------:R-:W-:Y:S02]  /*75a0*/  LEA R8, P2, R140.reuse, R32.reuse, 0x2 ;  /* 0x000000208c087211 */ /* 0x0c0fe400078410ff */
[-C--:B------:R-:W-:Y:S02]  /*75b0*/  LEA.HI.X.SX32 R13, R31, R33.reuse, 0x2, P4 ;  /* 0x000000211f0d7211 */ /* 0x080fe400020f16ff */
[-C--:B------:R-:W-:Y:S02]  /*75c0*/  LEA.HI.X.SX32 R9, R140, R33.reuse, 0x2, P2 ;  /* 0x000000218c097211 */ /* 0x080fe400010f16ff */
[----:B------:R-:W-:Y:S04]  /*75d0*/  LDSM.16.MT88.4 R140, [R3+0x1c00] ;  /* 0x001c0000038c783b */ /* 0x000fe80000004200 */
[----:B------:R1:W-:Y:S01]  /*75e0*/  RED.E.ADD.F32.FTZ.RN.STRONG.GPU [R8.64], R17 ;  /* 0x000000110800798e */ /* 0x0003e2000c10e78c */
[CC--:B------:R-:W-:Y:S04]  /*75f0*/  LEA R14, P5, R134.reuse, R32.reuse, 0x2 ;  /* 0x00000020860e7211 */ /* 0x0c0fe800078a10ff */
[-C--:B------:R-:W-:Y:S02]  /*7600*/  LEA.HI.X.SX32 R15, R134, R33.reuse, 0x2, P5 ;  /* 0x00000021860f7211 */ /* 0x080fe400028f16ff */
[CC--:B-1----:R-:W-:Y:S04]  /*7610*/  LEA R10, P3, R30.reuse, R32.reuse, 0x2 ;  /* 0x000000201e0a7211 */ /* 0x0c2fe800078610ff */
[-C--:B------:R-:W-:Y:S02]  /*7620*/  LEA.HI.X.SX32 R11, R30, R33.reuse, 0x2, P3 ;  /* 0x000000211e0b7211 */ /* 0x080fe400018f16ff */
[----:B------:R-:W-:Y:S01]  /*7630*/  LDSM.16.MT88.4 R28, [R3+0x2000] ;  /* 0x00200000031c783b */ /* 0x000fe20000004200 */
[CC--:B------:R-:W-:Y:S04]  /*7640*/  LEA R8, P2, R133.reuse, R32.reuse, 0x2 ;  /* 0x0000002085087211 */ /* 0x0c0fe800078410ff */
[-C--:B------:R-:W-:Y:S02]  /*7650*/  LEA.HI.X.SX32 R9, R133, R33.reuse, 0x2, P2 ;  /* 0x0000002185097211 */ /* 0x080fe400010f16ff */
[CC--:B--2---:R-:W-:Y:S02]  /*7660*/  LEA R6, P1, R139.reuse, R32.reuse, 0x2 ;  /* 0x000000208b067211 */ /* 0x0c4fe400078210ff */
[CC--:B------:R-:W-:Y:S02]  /*7670*/  LEA R4, P0, R138.reuse, R32.reuse, 0x2 ;  /* 0x000000208a047211 */ /* 0x0c0fe400078010ff */
[-C--:B------:R-:W-:Y:S02]  /*7680*/  LEA.HI.X.SX32 R7, R139, R33.reuse, 0x2, P1 ;  /* 0x000000218b077211 */ /* 0x080fe400008f16ff */
[-C--:B------:R-:W-:Y:S02]  /*7690*/  LEA.HI.X.SX32 R5, R138, R33.reuse, 0x2, P0 ;  /* 0x000000218a057211 */ /* 0x080fe400000f16ff */
[----:B------:R-:W-:Y:S04]  /*76a0*/  LDSM.16.MT88.4 R136, [R2+0x12800] ;  /* 0x012800000288783b */ /* 0x000fe80000004200 */
[----:B------:R-:W-:Y:S04]  /*76b0*/  RED.E.ADD.F32.FTZ.RN.STRONG.GPU [R6.64], R18 ;  /* 0x000000120600798e */ /* 0x000fe8000c10e78c */
[----:B------:R4:W-:Y:S04]  /*76c0*/  RED.E.ADD.F32.FTZ.RN.STRONG.GPU [R4.64], R19 ;  /* 0x000000130400798e */ /* 0x0009e8000c10e78c */
[----:B------:R-:W-:Y:S04]  /*76d0*/  RED.E.ADD.F32.FTZ.RN.STRONG.GPU [R32.64+0x100], R20 ;  /* 0x000100142000798e */ /* 0x000fe8000c10e78c */
[----:B------:R-:W-:Y:S04]  /*76e0*/  RED.E.ADD.F32.FTZ.RN.STRONG.GPU [R34.64+0x100], R21 ;  /* 0x000100152200798e */ /* 0x000fe8000c10e78c */
[----:B------:R-:W-:Y:S04]  /*76f0*/  RED.E.ADD.F32.FTZ.RN.STRONG.GPU [R14.64], R22 ;  /* 0x000000160e00798e */ /* 0x000fe8000c10e78c */
[----:B------:R-:W-:Y:S04]  /*7700*/  RED.E.ADD.F32.FTZ.RN.STRONG.GPU [R12.64], R23 ;  /* 0x000000170c00798e */ /* 0x000fe8000c10e78c */
[----:B------:R-:W-:Y:S04]  /*7710*/  RED.E.ADD.F32.FTZ.RN.STRONG.GPU [R10.64], R24 ;  /* 0x000000180a00798e */ /* 0x000fe8000c10e78c */
[----:B------:R-:W-:Y:S04]  /*7720*/  RED.E.ADD.F32.FTZ.RN.STRONG.GPU [R8.64], R25 ;  /* 0x000000190800798e */ /* 0x000fe8000c10e78c */
[----:B------:R-:W-:Y:S04]  /*7730*/  LDSM.16.MT88.4 R8, [R3] ;  /* 0x000000000308783b */ /* 0x000fe80000004200 */
[----:B------:R-:W-:Y:S04]  /*7740*/  LDSM.16.MT88.4 R12, [R2+0x11000] ;  /* 0x01100000020c783b */ /* 0x000fe80000004200 */
[----:B------:R-:W-:Y:S04]  /*7750*/  LDSM.16.MT88.4 R16, [R3+0x1000] ;  /* 0x001000000310783b */ /* 0x000fe80000004200 */
[----:B------:R-:W-:Y:S01]  /*7760*/  LDSM.16.MT88.4 R20, [R3+0x400] ;  /* 0x000400000314783b */ /* 0x000fe20000004200 */
[CC--:B----4-:R-:W-:Y:S04]  /*7770*/  LEA R4, P0, R0.reuse, R32.reuse, 0x2 ;  /* 0x0000002000047211 */ /* 0x0d0fe800078010ff */
[-C--:B------:R-:W-:Y:S02]  /*7780*/  LEA.HI.X.SX32 R5, R0, R33.reuse, 0x2, P0 ;  /* 0x0000002100057211 */ /* 0x080fe400000f16ff */
[----:B------:R-:W-:Y:S02]  /*7790*/  PLOP3.LUT P0, PT, PT, PT, UP2, 0x80, 0x0 ;  /* 0x000000000000781c */ /* 0x000fe40003f0f028 */
[C---:B------:R-:W-:Y:S02]  /*77a0*/  IADD3 R0, R3.reuse, -0x3000, RZ ;  /* 0xffffd00003007810 */ /* 0x040fe40007ffe0ff */
[C---:B---3--:R-:W-:Y:S04]  /*77b0*/  LEA R6, P1, R132.reuse, R32, 0x2 ;  /* 0x0000002084067211 */ /* 0x048fe800078210ff */
[----:B------:R-:W-:Y:S02]  /*77c0*/  LEA.HI.X.SX32 R7, R132, R33, 0x2, P1 ;  /* 0x0000002184077211 */ /* 0x000fe400008f16ff */
[----:B------:R-:W-:Y:S01]  /*77d0*/  LDSM.16.MT88.4 R32, [R2+0xf800] ;  /* 0x00f800000220783b */ /* 0x000fe20000004200 */
[----:B------:R-:W-:Y:S01]  /*77e0*/  PLOP3.LUT P1, PT, PT, PT, UP0, 0x80, 0x0 ;  /* 0x000000000000781c */ /* 0x000fe20003f2f008 */
[----:B------:R-:W-:Y:S02]  /*77f0*/  @UP3 UIADD3 UR10, UP0, UR10, -0x100, URZ ;  /* 0xffffff000a0a3890 */ /* 0x000fe4000ff1e03f */
[----:B------:R-:W-:Y:S02]  /*7800*/  RED.E.ADD.F32.FTZ.RN.STRONG.GPU [R6.64], R26 ;  /* 0x0000001a0600798e */ /* 0x000fe4000c10e78c */
[----:B------:R-:W-:Y:S02]  /*7810*/  @UP3 UIADD3.X UR9, UR9, -0x1, URZ, UP0, !UPT ;  /* 0xffffffff09093890 */ /* 0x000fe400087fe43f */
[----:B------:R-:W-:Y:S04]  /*7820*/  RED.E.ADD.F32.FTZ.RN.STRONG.GPU [R4.64], R27 ;  /* 0x0000001b0400798e */ /* 0x000fe8000c10e78c */
[----:B------:R-:W1:Y:S02]  /*7830*/  LDSM.16.MT88.4 R4, [R2+0xf000] ;  /* 0x00f000000204783b */ /* 0x000e640000004200 */
[----:B------:R-:W-:Y:S02]  /*7840*/  @P1 IADD3 R0, R3, 0x3000, RZ ;  /* 0x0000300003001810 */ /* 0x000fe40007ffe0ff */
[----:B------:R-:W2:Y:S04]  /*7850*/  LDSM.16.MT88.4 R132, [R2+0x11800] ;  /* 0x011800000284783b */ /* 0x000ea80000004200 */
[----:B------:R-:W3:Y:S01]  /*7860*/  LDSM.16.MT88.4 R24, [R3+0x1400] ;  /* 0x001400000318783b */ /* 0x000ee20000004200 */
[-C--:B-1----:R-:W-:Y:S08]  /*7870*/  HMMA.16816.F32.BF16 R84, R4, R8.reuse, R84 ;  /* 0x000000080454723c */ /* 0x082ff00000041854 */
[C---:B------:R-:W-:Y:S08]  /*7880*/  HMMA.16816.F32.BF16 R88, R12.reuse, R8, R88 ;  /* 0x000000080c58723c */ /* 0x040ff00000041858 */
[-C--:B------:R-:W-:Y:S08]  /*7890*/  HMMA.16816.F32.BF16 R92, R12, R10.reuse, R92 ;  /* 0x0000000a0c5c723c */ /* 0x080ff0000004185c */
[C---:B------:R-:W-:Y:S01]  /*78a0*/  HMMA.16816.F32.BF16 R96, R4.reuse, R10, R96 ;  /* 0x0000000a0460723c */ /* 0x040fe20000041860 */
[----:B------:R-:W1:Y:S07]  /*78b0*/  LDSM.16.MT88.4 R8, [R3+0x2400] ;  /* 0x002400000308783b */ /* 0x000e6e0000004200 */
[-C--:B------:R-:W-:Y:S08]  /*78c0*/  HMMA.16816.F32.BF16 R100, R4, R16.reuse, R100 ;  /* 0x000000100464723c */ /* 0x080ff00000041864 */
[C---:B------:R-:W-:Y:S08]  /*78d0*/  HMMA.16816.F32.BF16 R104, R12.reuse, R16, R104 ;  /* 0x000000100c68723c */ /* 0x040ff00000041868 */
[-C--:B------:R-:W-:Y:S08]  /*78e0*/  HMMA.16816.F32.BF16 R108, R12, R18.reuse, R108 ;  /* 0x000000120c6c723c */ /* 0x080ff0000004186c */
[C---:B------:R-:W-:Y:S01]  /*78f0*/  HMMA.16816.F32.BF16 R112, R4.reuse, R18, R112 ;  /* 0x000000120470723c */ /* 0x040fe20000041870 */
[----:B------:R-:W-:Y:S07]  /*7900*/  LDSM.16.MT88.4 R16, [R2+0x12000] ;  /* 0x012000000210783b */ /* 0x000fee0000004200 */
[-C--:B------:R-:W-:Y:S08]  /*7910*/  HMMA.16816.F32.BF16 R116, R4, R28.reuse, R116 ;  /* 0x0000001c0474723c */ /* 0x080ff00000041874 */
[C---:B------:R-:W-:Y:S08]  /*7920*/  HMMA.16816.F32.BF16 R120, R12.reuse, R28, R120 ;  /* 0x0000001c0c78723c */ /* 0x040ff00000041878 */
[-C--:B------:R-:W-:Y:S01]  /*7930*/  HMMA.16816.F32.BF16 R124, R12, R30.reuse, R124 ;  /* 0x0000001e0c7c723c */ /* 0x080fe2000004187c */
[----:B------:R-:W-:Y:S07]  /*7940*/  LDSM.16.MT88.4 R12, [R3+0x800] ;  /* 0x00080000030c783b */ /* 0x000fee0000004200 */
[----:B------:R-:W-:Y:S01]  /*7950*/  HMMA.16816.F32.BF16 R128, R4, R30, R128 ;  /* 0x0000001e0480723c */ /* 0x000fe20000041880 */
[----:B------:R-:W4:Y:S04]  /*7960*/  LDSM.16.MT88.4 R4, [R2+0x10000] ;  /* 0x010000000204783b */ /* 0x000f280000004200 */
[----:B------:R-:W1:Y:S03]  /*7970*/  LDSM.16.MT88.4 R28, [R3+0x1800] ;  /* 0x00180000031c783b */ /* 0x000e660000004200 */
[-C--:B------:R-:W-:Y:S08]  /*7980*/  HMMA.16816.F32.BF16 R84, R32, R20.reuse, R84 ;  /* 0x000000142054723c */ /* 0x080ff00000041854 */
[C---:B--2---:R-:W-:Y:S08]  /*7990*/  HMMA.16816.F32.BF16 R88, R132.reuse, R20, R88 ;  /* 0x000000148458723c */ /* 0x044ff00000041858 */
[-C--:B------:R-:W-:Y:S08]  /*79a0*/  HMMA.16816.F32.BF16 R92, R132, R22.reuse, R92 ;  /* 0x00000016845c723c */ /* 0x080ff0000004185c */
[C---:B------:R-:W-:Y:S01]  /*79b0*/  HMMA.16816.F32.BF16 R96, R32.reuse, R22, R96 ;  /* 0x000000162060723c */ /* 0x040fe20000041860 */
[----:B------:R-:W2:Y:S07]  /*79c0*/  LDSM.16.MT88.4 R20, [R3+0x2800] ;  /* 0x002800000314783b */ /* 0x000eae0000004200 */
[-C--:B---3--:R-:W-:Y:S08]  /*79d0*/  HMMA.16816.F32.BF16 R100, R32, R24.reuse, R100 ;  /* 0x000000182064723c */ /* 0x088ff00000041864 */
[C---:B------:R-:W-:Y:S08]  /*79e0*/  HMMA.16816.F32.BF16 R104, R132.reuse, R24, R104 ;  /* 0x000000188468723c */ /* 0x040ff00000041868 */
[-C--:B------:R-:W-:Y:S08]  /*79f0*/  HMMA.16816.F32.BF16 R108, R132, R26.reuse, R108 ;  /* 0x0000001a846c723c */ /* 0x080ff0000004186c */
[C---:B------:R-:W-:Y:S01]  /*7a00*/  HMMA.16816.F32.BF16 R112, R32.reuse, R26, R112 ;  /* 0x0000001a2070723c */ /* 0x040fe20000041870 */
[----:B------:R-:W-:Y:S07]  /*7a10*/  LDSM.16.MT88.4 R24, [R2+0x10800] ;  /* 0x010800000218783b */ /* 0x000fee0000004200 */
[-C--:B-1----:R-:W-:Y:S08]  /*7a20*/  HMMA.16816.F32.BF16 R116, R32, R8.reuse, R116 ;  /* 0x000000082074723c */ /* 0x082ff00000041874 */
[C---:B------:R-:W-:Y:S08]  /*7a30*/  HMMA.16816.F32.BF16 R120, R132.reuse, R8, R120 ;  /* 0x000000088478723c */ /* 0x040ff00000041878 */
[-C--:B------:R-:W-:Y:S01]  /*7a40*/  HMMA.16816.F32.BF16 R124, R132, R10.reuse, R124 ;  /* 0x0000000a847c723c */ /* 0x080fe2000004187c */
[----:B------:R-:W1:Y:S07]  /*7a50*/  LDSM.16.MT88.4 R132, [R3+0xc00] ;  /* 0x000c00000384783b */ /* 0x000e6e0000004200 */
[----:B------:R-:W-:Y:S01]  /*7a60*/  HMMA.16816.F32.BF16 R128, R32, R10, R128 ;  /* 0x0000000a2080723c */ /* 0x000fe20000041880 */
[----:B------:R3:W1:Y:S07]  /*7a70*/  LDSM.16.MT88.4 R8, [R3+0x2c00] ;  /* 0x002c00000308783b */ /* 0x00066e0000004200 */
[-C--:B----4-:R-:W-:Y:S08]  /*7a80*/  HMMA.16816.F32.BF16 R84, R4, R12.reuse, R84 ;  /* 0x0000000c0454723c */ /* 0x090ff00000041854 */
[C---:B------:R-:W-:Y:S08]  /*7a90*/  HMMA.16816.F32.BF16 R88, R16.reuse, R12, R88 ;  /* 0x0000000c1058723c */ /* 0x040ff00000041858 */
[-C--:B------:R-:W-:Y:S04]  /*7aa0*/  HMMA.16816.F32.BF16 R92, R16, R14.reuse, R92 ;  /* 0x0000000e105c723c */ /* 0x080fe8000004185c */
[----:B---3--:R-:W-:Y:S04]  /*7ab0*/  IMAD.MOV.U32 R3, RZ, RZ, R0 ;  /* 0x000000ffff037224 */ /* 0x008fe800078e0000 */
[C---:B------:R-:W-:Y:S08]  /*7ac0*/  HMMA.16816.F32.BF16 R96, R4.reuse, R14, R96 ;  /* 0x0000000e0460723c */ /* 0x040ff00000041860 */
[-C--:B------:R-:W-:Y:S08]  /*7ad0*/  HMMA.16816.F32.BF16 R100, R4, R28.reuse, R100 ;  /* 0x0000001c0464723c */ /* 0x080ff00000041864 */
[C---:B------:R-:W-:Y:S08]  /*7ae0*/  HMMA.16816.F32.BF16 R104, R16.reuse, R28, R104 ;  /* 0x0000001c1068723c */ /* 0x040ff00000041868 */
[-C--:B------:R-:W-:Y:S08]  /*7af0*/  HMMA.16816.F32.BF16 R108, R16, R30.reuse, R108 ;  /* 0x0000001e106c723c */ /* 0x080ff0000004186c */
[C---:B------:R-:W-:Y:S08]  /*7b00*/  HMMA.16816.F32.BF16 R112, R4.reuse, R30, R112 ;  /* 0x0000001e0470723c */ /* 0x040ff00000041870 */
[-C--:B--2---:R-:W-:Y:S08]  /*7b10*/  HMMA.16816.F32.BF16 R116, R4, R20.reuse, R116 ;  /* 0x000000140474723c */ /* 0x084ff00000041874 */
[C---:B------:R-:W-:Y:S08]  /*7b20*/  HMMA.16816.F32.BF16 R120, R16.reuse, R20, R120 ;  /* 0x000000141078723c */ /* 0x040ff00000041878 */
[-C--:B------:R-:W-:Y:S08]  /*7b30*/  HMMA.16816.F32.BF16 R124, R16, R22.reuse, R124 ;  /* 0x00000016107c723c */ /* 0x080ff0000004187c */
[----:B------:R-:W-:Y:S08]  /*7b40*/  HMMA.16816.F32.BF16 R128, R4, R22, R128 ;  /* 0x000000160480723c */ /* 0x000ff00000041880 */
[-C--:B-1----:R-:W-:Y:S08]  /*7b50*/  HMMA.16816.F32.BF16 R84, R24, R132.reuse, R84 ;  /* 0x000000841854723c */ /* 0x082ff00000041854 */
        /* <DEDUP_REMOVED lines=11> */
[----:B------:R-:W-:-:S07]  /*7c10*/  @P0 BRA `(.L_x_31) ;  /* 0xffffc74000000947 */ /* 0x000fce000383ffff */
[----:B------:R-:W2:Y:S04]  /*7c20*/  LDL R145, [R1+0x2c] ;  /* 0x00002c0001917983 */ /* 0x000ea80000100800 */
[----:B------:R-:W3:Y:S01]  /*7c30*/  LDL R144, [R1+0x30] ;  /* 0x0000300001907983 */ /* 0x000ee20000100800 */
[----:B------:R-:W-:Y:S01]  /*7c40*/  FMUL.FTZ R84, R84, c[0x0][0x2e0] ;  /* 0x0000b80054547a20 */ /* 0x000fe20000410000 */
[----:B------:R-:W-:Y:S01]  /*7c50*/  F2FP.BF16.PACK_AB R36, R37, R36 ;  /* 0x000000242524723e */ /* 0x000fe200000010ff */
[----:B------:R-:W-:Y:S01]  /*7c60*/  FMUL.FTZ R25, R85, c[0x0][0x2e0] ;  /* 0x0000b80055197a20 */ /* 0x000fe20000410000 */
[----:B------:R-:W-:Y:S01]  /*7c70*/  F2FP.BF16.PACK_AB R38, R39, R38 ;  /* 0x000000262726723e */ /* 0x000fe200000010ff */
[----:B------:R-:W-:Y:S01]  /*7c80*/  FMUL.FTZ R86, R86, c[0x0][0x2e0] ;  /* 0x0000b80056567a20 */ /* 0x000fe20000410000 */
[----:B------:R-:W-:Y:S01]  /*7c90*/  F2FP.BF16.PACK_AB R48, R49, R48 ;  /* 0x000000303130723e */ /* 0x000fe200000010ff */
[----:B------:R-:W-:Y:S01]  /*7ca0*/  FMUL.FTZ R24, R87, c[0x0][0x2e0] ;  /* 0x0000b80057187a20 */ /* 0x000fe20000410000 */
[----:B------:R-:W-:Y:S01]  /*7cb0*/  F2FP.BF16.PACK_AB R25, R25, R84 ;  /* 0x000000541919723e */ /* 0x000fe200000010ff */
[----:B------:R-:W-:Y:S01]  /*7cc0*/  BAR.SYNC.DEFER_BLOCKING 0x0 ;  /* 0x0000000000007b1d */ /* 0x000fe20000010000 */
        /* <DEDUP_REMOVED lines=85> */
[----:B------:R-:W-:Y:S01]  /*8220*/  UISETP.NE.AND UP0, UPT, UR26, -0x1, UPT ;  /* 0xffffffff1a00788c */ /* 0x000fe2000bf05270 */
[----:B------:R-:W-:Y:S01]  /*8230*/  FMUL.FTZ R0, R127, c[0x0][0x2e0] ;  /* 0x0000b8007f007a20 */ /* 0x000fe20000410000 */
[----:B------:R-:W-:Y:S01]  /*8240*/  F2FP.BF16.PACK_AB R3, R3, R124 ;  /* 0x0000007c0303723e */ /* 0x000fe200000010ff */
[----:B------:R-:W-:-:S03]  /*8250*/  ULDC.64 UR8, c[0x0][0x3a0] ;  /* 0x0000e80000087ab9 */ /* 0x000fc60000000a00 */
[----:B------:R-:W-:Y:S02]  /*8260*/  F2FP.BF16.PACK_AB R0, R0, R126 ;  /* 0x0000007e0000723e */ /* 0x000fe400000010ff */
[----:B------:R-:W-:-:S03]  /*8270*/  PLOP3.LUT P0, PT, PT, PT, UP0, 0x80, 0x0 ;  /* 0x000000000000781c */ /* 0x000fc60003f0f008 */
[----:B------:R-:W-:-:S04]  /*8280*/  @UP0 UIADD3 UR6, UR19, UR26, URZ ;  /* 0x0000001a13060290 */ /* 0x000fc8000fffe03f */
[----:B------:R-:W-:-:S04]  /*8290*/  @UP0 UIMAD.WIDE.U32 UR4, UR6, UR8, URZ ;  /* 0x00000008060402a5 */ /* 0x000fc8000f8e003f */
[----:B------:R-:W-:-:S03]  /*82a0*/  @UP0 UIMAD UR15, UR6, UR9, UR5 ;  /* 0x00000009060f02a4 */ /* 0x000fc6000f8e0205 */
[----:B------:R-:W-:Y:S01]  /*82b0*/  @UP0 UMOV UR11, UR4 ;  /* 0x00000004000b0c82 */ /* 0x000fe20008000000 */
[----:B--2---:R1:W-:Y:S04]  /*82c0*/  STS [R145], R25 ;  /* 0x0000001991007388 */ /* 0x0043e80000000800 */
[----:B------:R1:W-:Y:S04]  /*82d0*/  STS [R145+0x200], R24 ;  /* 0x0002001891007388 */ /* 0x0003e80000000800 */
[----:B---3--:R1:W-:Y:S04]  /*82e0*/  STS [R144], R21 ;  /* 0x0000001590007388 */ /* 0x0083e80000000800 */
[----:B------:R1:W-:Y:S04]  /*82f0*/  STS [R144+0x200], R20 ;  /* 0x0002001490007388 */ /* 0x0003e80000000800 */
        /* <DEDUP_REMOVED lines=43> */
[----:B------:R1:W-:Y:S01]  /*85b0*/  STS [R144+0xb200], R78 ;  /* 0x00b2004e90007388 */ /* 0x0003e20000000800 */
        /* <DEDUP_REMOVED lines=13> */
.L_x_32:
        /* <DEDUP_REMOVED lines=18> */
.L_x_33:
[----:B------:R-:W-:Y:S01]  /*87b0*/  BAR.SYNC.DEFER_BLOCKING 0x0 ;  /* 0x0000000000007b1d */ /* 0x000fe20000010000 */
[----:B-1---5:R-:W-:Y:S01]  /*87c0*/  IMAD.SHL.U32 R3, R151, 0x2, RZ ;  /* 0x0000000297037824 */ /* 0x022fe200078e00ff */
[----:B------:R-:W-:Y:S01]  /*87d0*/  USHF.L.U32 UR4, UR18, 0x7, URZ ;  /* 0x0000000712047899 */ /* 0x000fe2000800063f */
[--C-:B------:R-:W-:Y:S01]  /*87e0*/  SHF.R.S32.HI R7, RZ, 0x1f, R250.reuse ;  /* 0x0000001fff077819 */ /* 0x100fe200000114fa */
[----:B------:R-:W-:Y:S02]  /*87f0*/  IMAD.MOV.U32 R6, RZ, RZ, R250 ;  /* 0x000000ffff067224 */ /* 0x000fe400078e00fa */
[----:B------:R-:W1:Y:S01]  /*8800*/  S2R R9, SR_TID.X ;  /* 0x0000000000097919 */ /* 0x000e620000002100 */
[----:B------:R-:W-:Y:S01]  /*8810*/  USHF.R.S32.HI UR8, URZ, 0x1f, UR4 ;  /* 0x0000001f3f087899 */ /* 0x000fe20008011404 */
[----:B------:R-:W-:Y:S01]  /*8820*/  IMAD.U32 R25, RZ, RZ, UR4 ;  /* 0x00000004ff197e24 */ /* 0x000fe2000f8e00ff */
[----:B------:R-:W-:Y:S01]  /*8830*/  ULDC.64 UR6, c[0x0][0x3a0] ;  /* 0x0000e80000067ab9 */ /* 0x000fe20000000a00 */
[----:B------:R-:W-:Y:S01]  /*8840*/  BSSY B0, `(.L_x_34) ;  /* 0x000002e000007945 */ /* 0x000fe20003800000 */
[----:B------:R-:W-:Y:S01]  /*8850*/  UIMAD UR5, UR8, UR6, URZ ;  /* 0x00000006080572a4 */ /* 0x000fe2000f8e023f */
[----:B------:R-:W-:-:S03]  /*8860*/  IMAD.WIDE.U32 R4, R25, c[0x0][0x3a0], R6 ;  /* 0x0000e80019047a25 */ /* 0x000fc600078e0006 */
[----:B------:R-:W-:Y:S02]  /*8870*/  UIMAD UR5, UR4, UR7, UR5 ;  /* 0x00000007040572a4 */ /* 0x000fe4000f8e0205 */
[----:B------:R-:W-:Y:S01]  /*8880*/  IADD3 R4, P0, R4, UR11, RZ ;  /* 0x0000000b04047c10 */ /* 0x000fe2000ff1e0ff */
[----:B------:R-:W-:Y:S02]  /*8890*/  ULDC.64 UR6, c[0x0][0x3b8] ;  /* 0x0000ee0000067ab9 */ /* 0x000fe40000000a00 */
[----:B------:R-:W-:Y:S01]  /*88a0*/  UIMAD UR6, UR58, UR6, URZ ;  /* 0x000000063a0672a4 */ /* 0x000fe2000f8e023f */
[----:B------:R-:W-:Y:S01]  /*88b0*/  IMAD.U32 R8, RZ, RZ, UR5 ;  /* 0x00000005ff087e24 */ /* 0x000fe2000f8e00ff */
[----:B------:R-:W-:Y:S01]  /*88c0*/  UIMAD UR5, UR18, -0x80, UR14 ;  /* 0xffffff80120578a4 */ /* 0x000fe2000f8e020e */
[----:B------:R2:W3:Y:S01]  /*88d0*/  LDS.128 R36, [R3+0xa000] ;  /* 0x00a0000003247984 */ /* 0x0004e20000000c00 */
[----:B------:R-:W-:Y:S02]  /*88e0*/  UIMAD UR6, UR35, UR7, UR6 ;  /* 0x00000007230672a4 */ /* 0x000fe4000f8e0206 */
[----:B------:R-:W-:Y:S01]  /*88f0*/  IADD3.X R5, R5, UR15, R8, P0, !PT ;  /* 0x0000000f05057c10 */ /* 0x000fe200087fe408 */
[----:B------:R-:W-:Y:S01]  /*8900*/  IMAD.U32 R8, RZ, RZ, UR35 ;  /* 0x00000023ff087e24 */ /* 0x000fe2000f8e00ff */
[----:B------:R2:W4:Y:S01]  /*8910*/  LDS.128 R32, [R3+0xc000] ;  /* 0x00c0000003207984 */ /* 0x0005220000000c00 */
[----:B-1----:R-:W-:-:S03]  /*8920*/  SHF.R.S32.HI R0, RZ, 0x1f, R9 ;  /* 0x0000001fff007819 */ /* 0x002fc60000011409 */
[----:B------:R2:W1:Y:S01]  /*8930*/  LDS.128 R28, [R3+0xe000] ;  /* 0x00e00000031c7984 */ /* 0x0004620000000c00 */
[----:B------:R-:W-:Y:S01]  /*8940*/  LEA.HI R0, R0, R9, RZ, 0x2 ;  /* 0x0000000900007211 */ /* 0x000fe200078f10ff */
[----:B------:R-:W-:Y:S02]  /*8950*/  IMAD.WIDE.U32 R8, R8, c[0x0][0x3b8], R4 ;  /* 0x0000ee0008087a25 */ /* 0x000fe400078e0004 */
[----:B------:R2:W1:Y:S01]  /*8960*/  LDS.128 R48, [R3+0xf000] ;  /* 0x00f0000003307984 */ /* 0x0004620000000c00 */
[----:B------:R-:W-:-:S03]  /*8970*/  SHF.R.S32.HI R0, RZ, 0x2, R0 ;  /* 0x00000002ff007819 */ /* 0x000fc60000011400 */
[----:B------:R2:W1:Y:S01]  /*8980*/  LDS.128 R60, [R3+0x10000] ;  /* 0x01000000033c7984 */ /* 0x0004620000000c00 */
[----:B------:R-:W-:Y:S02]  /*8990*/  IADD3 R24, R9, UR6, RZ ;  /* 0x0000000609187c10 */ /* 0x000fe4000fffe0ff */
[----:B------:R-:W-:Y:S01]  /*89a0*/  ISETP.GE.AND P4, PT, R0, UR5, PT ;  /* 0x0000000500007c0c */ /* 0x000fe2000bf86270 */
[----:B------:R2:W1:Y:S01]  /*89b0*/  LDS.128 R44, [R3+0x11000] ;  /* 0x01100000032c7984 */ /* 0x0004620000000c00 */
[----:B------:R-:W-:-:S03]  /*89c0*/  SHF.R.S32.HI R26, RZ, 0x1f, R0 ;  /* 0x0000001fff1a7819 */ /* 0x000fc60000011400 */
[----:B------:R2:W1:Y:S04]  /*89d0*/  LDS.128 R56, [R3+0x12000] ;  /* 0x0120000003387984 */ /* 0x0004680000000c00 */
[----:B------:R2:W1:Y:S04]  /*89e0*/  LDS.128 R40, [R3+0x13000] ;  /* 0x0130000003287984 */ /* 0x0004680000000c00 */
[----:B------:R2:W1:Y:S01]  /*89f0*/  LDS.128 R52, [R3+0x14000] ;  /* 0x0140000003347984 */ /* 0x0004620000000c00 */
[----:B------:R-:W-:Y:S05]  /*8a00*/  @P4 BRA `(.L_x_35) ;  /* 0x0000011000004947 */ /* 0x000fea0003800000 */
[----:B------:R-:W-:Y:S01]  /*8a10*/  ISETP.GE.AND P2, PT, R250, c[0x0][0x220], PT ;  /* 0x00008800fa007a0c */ /* 0x000fe20003f46270 */
[----:B------:R-:W5:Y:S01]  /*8a20*/  LDS.128 R20, [R3+0xb000] ;  /* 0x00b0000003147984 */ /* 0x000f620000000c00 */
[----:B------:R-:W-:Y:S01]  /*8a30*/  MOV R5, R24 ;  /* 0x0000001800057202 */ /* 0x000fe20000000f00 */
[----:B------:R-:W-:Y:S01]  /*8a40*/  IMAD.MOV.U32 R4, RZ, RZ, R8 ;  /* 0x000000ffff047224 */ /* 0x000fe200078e0008 */
[----:B------:R-:W-:Y:S01]  /*8a50*/  ISETP.GE.AND P1, PT, R150, c[0x0][0x220], PT ;  /* 0x0000880096007a0c */ /* 0x000fe20003f26270 */
[----:B------:R-:W-:Y:S01]  /*8a60*/  LDS.128 R12, [R3+0xd000] ;  /* 0x00d00000030c7984 */ /* 0x000fe20000000c00 */
[----:B------:R-:W-:Y:S01]  /*8a70*/  ISETP.GE.AND P0, PT, R149, c[0x0][0x220], PT ;  /* 0x0000880095007a0c */ /* 0x000fe20003f06270 */
[----:B------:R-:W-:-:S05]  /*8a80*/  IMAD.WIDE.U32 R10, R0, c[0x0][0x3a0], R4 ;  /* 0x0000e800000a7a25 */ /* 0x000fca00078e0004 */
[----:B------:R-:W-:Y:S01]  /*8a90*/  LEA R4, P3, R10, c[0x0][0x340], 0x1 ;  /* 0x0000d0000a047a11 */ /* 0x000fe200078608ff */
[----:B------:R2:W4:Y:S02]  /*8aa0*/  @!P2 LDS.128 R16, [R3+0x9000] ;  /* 0x009000000310a984 */ /* 0x0005240000000c00 */
[----:B--2---:R-:W-:-:S04]  /*8ab0*/  IMAD R3, R26, c[0x0][0x3a0], RZ ;  /* 0x0000e8001a037a24 */ /* 0x004fc800078e02ff */
[----:B------:R-:W-:-:S04]  /*8ac0*/  IMAD R3, R0, c[0x0][0x3a4], R3 ;  /* 0x0000e90000037a24 */ /* 0x000fc800078e0203 */
[----:B------:R-:W-:-:S05]  /*8ad0*/  IMAD.IADD R3, R3, 0x1, R11 ;  /* 0x0000000103037824 */ /* 0x000fca00078e020b */
[----:B------:R-:W-:-:S05]  /*8ae0*/  LEA.HI.X R5, R10, c[0x0][0x344], R3, 0x1, P3 ;  /* 0x0000d1000a057a11 */ /* 0x000fca00018f0c03 */
[----:B-----5:R2:W-:Y:S04]  /*8af0*/  @!P1 STG.E.128 [R4.64+0x40], R20 ;  /* 0x0000401404009986 */ /* 0x0205e8000c101d0c */
[----:B----4-:R2:W-:Y:S04]  /*8b00*/  @!P2 STG.E.128 [R4.64], R16 ;  /* 0x000000100400a986 */ /* 0x0105e8000c101d0c */
[----:B------:R2:W-:Y:S02]  /*8b10*/  @!P0 STG.E.128 [R4.64+0x80], R12 ;  /* 0x0000800c04008986 */ /* 0x0005e4000c101d0c */
.L_x_35:
[----:B------:R-:W-:Y:S05]  /*8b20*/  BSYNC B0 ;  /* 0x0000000000007941 */ /* 0x000fea0003800000 */
.L_x_34:
[----:B--2---:R-:W-:Y:S01]  /*8b30*/  IADD3 R3, R0, 0x40, RZ ;  /* 0x0000004000037810 */ /* 0x004fe20007ffe0ff */
[----:B------:R-:W-:Y:S03]  /*8b40*/  BSSY B0, `(.L_x_36) ;  /* 0x0000013000007945 */ /* 0x000fe60003800000 */
[----:B------:R-:W-:-:S13]  /*8b50*/  ISETP.GE.AND P3, PT, R3, UR5, PT ;  /* 0x0000000503007c0c */ /* 0x000fda000bf66270 */
[----:B------:R-:W-:Y:S05]  /*8b60*/  @P3 BRA `(.L_x_37) ;  /* 0x0000010000003947 */ /* 0x000fea0003800000 */
[----:B------:R-:W-:Y:S02]  /*8b70*/  IADD3 R3, P0, R0, 0x40, RZ ;  /* 0x0000004000037810 */ /* 0x000fe40007f1e0ff */
[----:B------:R-:W-:Y:S02]  /*8b80*/  MOV R5, R24 ;  /* 0x0000001800057202 */ /* 0x000fe40000000f00 */
[----:B------:R-:W-:Y:S01]  /*8b90*/  ISETP.GE.AND P2, PT, R250, c[0x0][0x220], PT ;  /* 0x00008800fa007a0c */ /* 0x000fe20003f46270 */
[----:B------:R-:W-:Y:S01]  /*8ba0*/  IMAD.X R4, RZ, RZ, R26, P0 ;  /* 0x000000ffff047224 */ /* 0x000fe200000e061a */
[----:B------:R-:W-:Y:S02]  /*8bb0*/  ISETP.GE.AND P1, PT, R150, c[0x0][0x220], PT ;  /* 0x0000880096007a0c */ /* 0x000fe40003f26270 */
[----:B------:R-:W-:Y:S01]  /*8bc0*/  ISETP.GE.AND P0, PT, R149, c[0x0][0x220], PT ;  /* 0x0000880095007a0c */ /* 0x000fe20003f06270 */
[----:B------:R-:W-:Y:S02]  /*8bd0*/  IMAD R9, R4, c[0x0][0x3a0], RZ ;  /* 0x0000e80004097a24 */ /* 0x000fe400078e02ff */
[----:B------:R-:W-:-:S04]  /*8be0*/  IMAD.MOV.U32 R4, RZ, RZ, R8 ;  /* 0x000000ffff047224 */ /* 0x000fc800078e0008 */
[----:B------:R-:W-:-:S04]  /*8bf0*/  IMAD.WIDE.U32 R10, R3, c[0x0][0x3a0], R4 ;  /* 0x0000e800030a7a25 */ /* 0x000fc800078e0004 */
[----:B------:R-:W-:Y:S01]  /*8c00*/  IMAD R3, R3, c[0x0][0x3a4], R9 ;  /* 0x0000e90003037a24 */ /* 0x000fe200078e0209 */
[----:B------:R-:W-:-:S03]  /*8c10*/  LEA R4, P5, R10, c[0x0][0x340], 0x1 ;  /* 0x0000d0000a047a11 */ /* 0x000fc600078a08ff */
[----:B------:R-:W-:-:S05]  /*8c20*/  IMAD.IADD R3, R3, 0x1, R11 ;  /* 0x0000000103037824 */ /* 0x000fca00078e020b */
[----:B------:R-:W-:-:S05]  /*8c30*/  LEA.HI.X R5, R10, c[0x0][0x344], R3, 0x1, P5 ;  /* 0x0000d1000a057a11 */ /* 0x000fca00028f0c03 */
[----:B---3--:R2:W-:Y:S04]  /*8c40*/  @!P2 STG.E.128 [R4.64], R36 ;  /* 0x000000240400a986 */ /* 0x0085e8000c101d0c */
[----:B----4-:R2:W-:Y:S04]  /*8c50*/  @!P1 STG.E.128 [R4.64+0x40], R32 ;  /* 0x0000402004009986 */ /* 0x0105e8000c101d0c */
[----:B-1----:R2:W-:Y:S02]  /*8c60*/  @!P0 STG.E.128 [R4.64+0x80], R28 ;  /* 0x0000801c04008986 */ /* 0x0025e4000c101d0c */
.L_x_37:
[----:B------:R-:W-:Y:S05]  /*8c70*/  BSYNC B0 ;  /* 0x0000000000007941 */ /* 0x000fea0003800000 */
.L_x_36:
[----:B------:R-:W-:Y:S01]  /*8c80*/  ULDC.64 UR6, c[0x0][0x3a8] ;  /* 0x0000ea0000067ab9 */ /* 0x000fe20000000a00 */
[----:B------:R-:W-:Y:S01]  /*8c90*/  IMAD.WIDE.U32 R6, R25, c[0x0][0x3a8], R6 ;  /* 0x0000ea0019067a25 */ /* 0x000fe200078e0006 */
[----:B------:R-:W-:Y:S01]  /*8ca0*/  UIMAD UR5, UR8, UR6, URZ ;  /* 0x00000006080572a4 */ /* 0x000fe2000f8e023f */
[----:B------:R-:W-:Y:S03]  /*8cb0*/  BSSY B0, `(.L_x_38) ;  /* 0x000001a000007945 */ /* 0x000fe60003800000 */
[----:B------:R-:W-:Y:S01]  /*8cc0*/  UIMAD UR4, UR4, UR7, UR5 ;  /* 0x00000007040472a4 */ /* 0x000fe2000f8e0205 */
[----:B------:R-:W-:-:S05]  /*8cd0*/  IADD3 R6, P0, R6, UR9, RZ ;  /* 0x0000000906067c10 */ /* 0x000fca000ff1e0ff */
[----:B------:R-:W-:Y:S01]  /*8ce0*/  IMAD.U32 R3, RZ, RZ, UR4 ;  /* 0x00000004ff037e24 */ /* 0x000fe2000f8e00ff */
[----:B------:R-:W-:Y:S02]  /*8cf0*/  ULDC.64 UR4, c[0x0][0x3c0] ;  /* 0x0000f00000047ab9 */ /* 0x000fe40000000a00 */
[----:B------:R-:W-:Y:S02]  /*8d00*/  UIMAD UR4, UR58, UR4, URZ ;  /* 0x000000043a0472a4 */ /* 0x000fe4000f8e023f */
[----:B------:R-:W-:Y:S02]  /*8d10*/  IADD3.X R7, R7, UR10, R3, P0, !PT ;  /* 0x0000000a07077c10 */ /* 0x000fe400087fe403 */
[----:B------:R-:W-:Y:S01]  /*8d20*/  MOV R3, UR35 ;  /* 0x0000002300037c02 */ /* 0x000fe20008000f00 */
[----:B------:R-:W-:-:S04]  /*8d30*/  UIMAD UR4, UR35, UR5, UR4 ;  /* 0x00000005230472a4 */ /* 0x000fc8000f8e0204 */
[----:B------:R-:W-:-:S05]  /*8d40*/  IMAD.WIDE.U32 R6, R3, c[0x0][0x3c0], R6 ;  /* 0x0000f00003067a25 */ /* 0x000fca00078e0006 */
[----:B------:R-:W-:Y:S01]  /*8d50*/  IADD3 R3, R7, UR4, RZ ;  /* 0x0000000407037c10 */ /* 0x000fe2000fffe0ff */
[----:B------:R-:W-:Y:S05]  /*8d60*/  @P4 BRA `(.L_x_39) ;  /* 0x000000e000004947 */ /* 0x000fea0003800000 */
[----:B--2---:R-:W-:Y:S01]  /*8d70*/  MOV R5, R3 ;  /* 0x0000000300057202 */ /* 0x004fe20000000f00 */
[----:B------:R-:W-:Y:S01]  /*8d80*/  IMAD.MOV.U32 R4, RZ, RZ, R6 ;  /* 0x000000ffff047224 */ /* 0x000fe200078e0006 */
[----:B------:R-:W-:Y:S01]  /*8d90*/  ISETP.GE.AND P2, PT, R250, c[0x0][0x220], PT ;  /* 0x00008800fa007a0c */ /* 0x000fe20003f46270 */
[----:B------:R-:W-:Y:S01]  /*8da0*/  IMAD R10, R26, c[0x0][0x3a8], RZ ;  /* 0x0000ea001a0a7a24 */ /* 0x000fe200078e02ff */
[----:B------:R-:W-:Y:S01]  /*8db0*/  ISETP.GE.AND P1, PT, R150, c[0x0][0x220], PT ;  /* 0x0000880096007a0c */ /* 0x000fe20003f26270 */
[----:B------:R-:W-:Y:S01]  /*8dc0*/  IMAD.WIDE.U32 R8, R0, c[0x0][0x3a8], R4 ;  /* 0x0000ea0000087a25 */ /* 0x000fe200078e0004 */
[----:B------:R-:W-:-:S03]  /*8dd0*/  ISETP.GE.AND P0, PT, R149, c[0x0][0x220], PT ;  /* 0x0000880095007a0c */ /* 0x000fc60003f06270 */
[----:B------:R-:W-:-:S04]  /*8de0*/  IMAD R4, R0, c[0x0][0x3ac], R10 ;  /* 0x0000eb0000047a24 */ /* 0x000fc800078e020a */
[----:B------:R-:W-:Y:S01]  /*8df0*/  IMAD.IADD R5, R4, 0x1, R9 ;  /* 0x0000000104057824 */ /* 0x000fe200078e0209 */
[----:B------:R-:W-:-:S04]  /*8e00*/  LEA R4, P4, R8, c[0x0][0x348], 0x1 ;  /* 0x0000d20008047a11 */ /* 0x000fc800078808ff */
[----:B------:R-:W-:-:S05]  /*8e10*/  LEA.HI.X R5, R8, c[0x0][0x34c], R5, 0x1, P4 ;  /* 0x0000d30008057a11 */ /* 0x000fca00020f0c05 */
[----:B-1----:R1:W-:Y:S04]  /*8e20*/  @!P2 STG.E.128 [R4.64], R48 ;  /* 0x000000300400a986 */ /* 0x0023e8000c101d0c */
[----:B------:R1:W-:Y:S04]  /*8e30*/  @!P1 STG.E.128 [R4.64+0x40], R44 ;  /* 0x0000402c04009986 */ /* 0x0003e8000c101d0c */
[----:B------:R1:W-:Y:S02]  /*8e40*/  @!P0 STG.E.128 [R4.64+0x80], R40 ;  /* 0x0000802804008986 */ /* 0x0003e4000c101d0c */
.L_x_39:
[----:B------:R-:W-:Y:S05]  /*8e50*/  BSYNC B0 ;  /* 0x0000000000007941 */ /* 0x000fea0003800000 */
.L_x_38:
[----:B------:R-:W-:Y:S05]  /*8e60*/  @P3 BRA `(.L_x_15) ;  /* 0x000000f000003947 */ /* 0x000fea0003800000 */
[----:B------:R-:W-:Y:S01]  /*8e70*/  IADD3 R0, P0, R0, 0x40, RZ ;  /* 0x0000004000007810 */ /* 0x000fe20007f1e0ff */
[----:B------:R-:W-:Y:S01]  /*8e80*/  IMAD.MOV.U32 R7, RZ, RZ, R3 ;  /* 0x000000ffff077224 */ /* 0x000fe200078e0003 */
[----:B------:R-:W-:-:S02]  /*8e90*/  ISETP.GE.AND P2, PT, R250, c[0x0][0x220], PT ;  /* 0x00008800fa007a0c */ /* 0x000fc40003f46270 */
[----:B------:R-:W-:Y:S01]  /*8ea0*/  ISETP.GE.AND P1, PT, R150, c[0x0][0x220], PT ;  /* 0x0000880096007a0c */ /* 0x000fe20003f26270 */
[----:B-12---:R-:W-:Y:S01]  /*8eb0*/  IMAD.X R4, RZ, RZ, R26, P0 ;  /* 0x000000ffff047224 */ /* 0x006fe200000e061a */
[----:B------:R-:W-:Y:S01]  /*8ec0*/  ISETP.GE.AND P0, PT, R149, c[0x0][0x220], PT ;  /* 0x0000880095007a0c */ /* 0x000fe20003f06270 */
[----:B------:R-:W-:-:S04]  /*8ed0*/  IMAD.WIDE.U32 R6, R0, c[0x0][0x3a8], R6 ;  /* 0x0000ea0000067a25 */ /* 0x000fc800078e0006 */
[----:B------:R-:W-:-:S04]  /*8ee0*/  IMAD R4, R4, c[0x0][0x3a8], RZ ;  /* 0x0000ea0004047a24 */ /* 0x000fc800078e02ff */
[----:B------:R-:W-:Y:S01]  /*8ef0*/  IMAD R0, R0, c[0x0][0x3ac], R4 ;  /* 0x0000eb0000007a24 */ /* 0x000fe200078e0204 */
[----:B------:R-:W-:-:S03]  /*8f00*/  LEA R4, P3, R6, c[0x0][0x348], 0x1 ;  /* 0x0000d20006047a11 */ /* 0x000fc600078608ff */
[----:B------:R-:W-:-:S05]  /*8f10*/  IMAD.IADD R0, R0, 0x1, R7 ;  /* 0x0000000100007824 */ /* 0x000fca00078e0207 */
[----:B------:R-:W-:-:S05]  /*8f20*/  LEA.HI.X R5, R6, c[0x0][0x34c], R0, 0x1, P3 ;  /* 0x0000d30006057a11 */ /* 0x000fca00018f0c00 */
[----:B------:R1:W-:Y:S04]  /*8f30*/  @!P2 STG.E.128 [R4.64], R60 ;  /* 0x0000003c0400a986 */ /* 0x0003e8000c101d0c */
[----:B------:R1:W-:Y:S04]  /*8f40*/  @!P1 STG.E.128 [R4.64+0x40], R56 ;  /* 0x0000403804009986 */ /* 0x0003e8000c101d0c */
[----:B------:R1:W-:Y:S02]  /*8f50*/  @!P0 STG.E.128 [R4.64+0x80], R52 ;  /* 0x0000803404008986 */ /* 0x0003e4000c101d0c */
.L_x_15:
[----:B------:R-:W-:Y:S05]  /*8f60*/  BSYNC B1 ;  /* 0x0000000000017941 */ /* 0x000fea0003800000 */
.L_x_1:
[----:B------:R-:W-:Y:S02]  /*8f70*/  ULDC UR5, c[0x0][0x218] ;  /* 0x0000860000057ab9 */ /* 0x000fe40000000800 */
[----:B------:R-:W-:-:S04]  /*8f80*/  UIADD3 UR5, UR5, 0x7f, URZ ;  /* 0x0000007f05057890 */ /* 0x000fc8000fffe03f */
[----:B------:R-:W-:-:S04]  /*8f90*/  USHF.R.S32.HI UR4, URZ, 0x1f, UR5 ;  /* 0x0000001f3f047899 */ /* 0x000fc80008011405 */
[----:B------:R-:W-:-:S03]  /*8fa0*/  ULEA.HI UR4, UR4, UR5, URZ, 0x7 ;  /* 0x0000000504047291 */ /* 0x000fc6000f8f383f */
[----:B------:R-:W-:Y:S02]  /*8fb0*/  ULDC UR5, c[0x0][0xc] ;  /* 0x0000030000057ab9 */ /* 0x000fe40000000800 */
[----:B------:R-:W-:Y:S02]  /*8fc0*/  UIADD3 UR18, UR18, UR5, URZ ;  /* 0x0000000512127290 */ /* 0x000fe4000fffe03f */
[----:B------:R-:W-:-:S04]  /*8fd0*/  USHF.R.S32.HI UR4, URZ, 0x7, UR4 ;  /* 0x000000073f047899 */ /* 0x000fc80008011404 */
[----:B------:R-:W-:-:S06]  /*8fe0*/  UISETP.GE.AND UP0, UPT, UR18, UR4, UPT ;  /* 0x000000041200728c */ /* 0x000fcc000bf06270 */
[----:B------:R-:W-:-:S13]  /*8ff0*/  PLOP3.LUT P0, PT, PT, PT, UP0, 0x80, 0x0 ;  /* 0x000000000000781c */ /* 0x000fda0003f0f008 */
[----:B------:R-:W-:Y:S01]  /*9000*/  @P0 CALL.REL.NOINC `(.L_x_40) ;  /* 0x0000001000000944 */ /* 0x000fe20003c00000 */
[----:B------:R-:W-:Y:S05]  /*9010*/  BRA `(.L_x_41) ;  /* 0xffff7e3000007947 */ /* 0x000fea000383ffff */
.L_x_40:
[----:B------:R-:W-:Y:S05]  /*9020*/  EXIT ;  /* 0x000000000000794d */ /* 0x000fea0003800000 */
.L_x_42:
[----:B------:R-:W-:-:S00]  /*9030*/  BRA `(.L_x_42) ;  /* 0xfffffff000007947 */ /* 0x000fc0000383ffff */
[----:B------:R-:W-:-:S00]  /*9040*/  NOP ;  /* 0x0000000000007918 */ /* 0x000fc00000000000 */
        /* <DEDUP_REMOVED lines=11> */
.L_x_664:


//--------------------- .text._ZN5flash44flash_bwd_dq_dk_dv_loop_seqk_parallel_kernelI23Flash_bwd_kernel_traitsILi96ELi64ELi128ELi8ELi2ELi4ELi4ELb1ELb0EN7cutlass10bfloat16_tE19Flash_kernel_traitsILi96ELi64ELi128ELi8ES3_EELb0ELb1ELb0ELb0ELb1ELb1ELb0EEEvNS_16Flash_bwd_paramsE --------------------------
	.section	.text._ZN5flash44flash_bwd_dq_dk_dv_loop_seqk_parallel_kernelI23Flash_bwd_kernel_traitsILi96ELi64ELi128ELi8ELi2ELi4ELi4ELb1ELb0EN7cutlass10bfloat16_tE19Flash_kernel_traitsILi96ELi64ELi128ELi8ES3_EELb0ELb1ELb0ELb0ELb1ELb1ELb0EEEvNS_16Flash_bwd_paramsE,"ax",@progbits
	.sectioninfo	@"SHI_REGISTERS=255"
	.align	128
        .global         _ZN5flash44flash_bwd_dq_dk_dv_loop_seqk_parallel_kernelI23Flash_bwd_kernel_traitsILi96ELi64ELi128ELi8ELi2ELi4ELi4ELb1ELb0EN7cutlass10bfloat16_tE19Flash_kernel_traitsILi96ELi64ELi128ELi8ES3_EELb0ELb1ELb0ELb0ELb1ELb1ELb0EEEvNS_16Flash_bwd_paramsE
        .type           _ZN5flash44flash_bwd_dq_dk_dv_loop_seqk_parallel_kernelI23Flash_bwd_kernel_traitsILi96ELi64ELi128ELi8ELi2ELi4ELi4ELb1ELb0EN7cutlass10bfloat16_tE19Flash_kernel_traitsILi96ELi64ELi128ELi8ES3_EELb0ELb1ELb0ELb0ELb1ELb1ELb0EEEvNS_16Flash_bwd_paramsE,@function
        .size           _ZN5flash44flash_bwd_dq_dk_dv_loop_seqk_parallel_kernelI23Flash_bwd_kernel_traitsILi96ELi64ELi128ELi8ELi2ELi4ELi4ELb1ELb0EN7cutlass10bfloat16_tE19Flash_kernel_traitsILi96ELi64ELi128ELi8ES3_EELb0ELb1ELb0ELb0ELb1ELb1ELb0EEEvNS_16Flash_bwd_paramsE,(.L_x_665 - _ZN5flash44flash_bwd_dq_dk_dv_loop_seqk_parallel_kernelI23Flash_bwd_kernel_traitsILi96ELi64ELi128ELi8ELi2ELi4ELi4ELb1ELb0EN7cutlass10bfloat16_tE19Flash_kernel_traitsILi96ELi64ELi128ELi8ES3_EELb0ELb1ELb0ELb0ELb1ELb1ELb0EEEvNS_16Flash_bwd_paramsE)
        .other          _ZN5flash44flash_bwd_dq_dk_dv_loop_seqk_parallel_kernelI23Flash_bwd_kernel_traitsILi96ELi64ELi128ELi8ELi2ELi4ELi4ELb1ELb0EN7cutlass10bfloat16_tE19Flash_kernel_traitsILi96ELi64ELi128ELi8ES3_EELb0ELb1ELb0ELb0ELb1ELb1ELb0EEEvNS_16Flash_bwd_paramsE,@"STO_CUDA_ENTRY STV_DEFAULT"
_ZN5flash44flash_bwd_dq_dk_dv_loop_seqk_parallel_kernelI23Flash_bwd_kernel_traitsILi96ELi64ELi128ELi8ELi2ELi4ELi4ELb1ELb0EN7cutlass10bfloat16_tE19Flash_kernel_traitsILi96ELi64ELi128ELi8ES3_EELb0ELb1ELb0ELb0ELb1ELb1ELb0EEEvNS_16Flash_bwd_paramsE:
.text._ZN5flash44flash_bwd_dq_dk_dv_loop_seqk_parallel_kernelI23Flash_bwd_kernel_traitsILi96ELi64ELi128ELi8ELi2ELi4ELi4ELb1ELb0EN7cutlass10bfloat16_tE19Flash_kernel_traitsILi96ELi64ELi128ELi8ES3_EELb0ELb1ELb0ELb0ELb1ELb1ELb0EEEvNS_16Flash_bwd_paramsE:
        /* <DEDUP_REMOVED lines=12> */
[----:B------:R-:W-:Y:S01]  /*00c0*/  IMAD.MOV.U32 R226, RZ, RZ, 0x20 ;  /* 0x00000020ffe27424 */ /* 0x000fe200078e00ff */
[----:B------:R-:W-:Y:S01]  /*00d0*/  ULDC UR30, c[0x0][0x22c] ;  /* 0x00008b00001e7ab9 */ /* 0x000fe20000000800 */
[----:B------:R-:W-:Y:S01]  /*00e0*/  IMAD.MOV.U32 R230, RZ, RZ, -0x10 ;  /* 0xfffffff0ffe67424 */ /* 0x000fe200078e00ff */
[----:B------:R-:W-:Y:S01]  /*00f0*/  ULDC UR17, c[0x0][0x1c0] ;  /* 0x0000700000117ab9 */ /* 0x000fe20000000800 */
[----:B------:R-:W-:Y:S01]  /*0100*/  IMAD.MOV.U32 R223, RZ, RZ, -0x40 ;  /* 0xffffffc0ffdf7424 */ /* 0x000fe200078e00ff */
[----:B------:R-:W-:Y:S02]  /*0110*/  UIMAD UR20, UR30, UR17, URZ ;  /* 0x000000111e1472a4 */ /* 0x000fe4000f8e023f */
[----:B------:R-:W-:Y:S02]  /*0120*/  UMOV UR4, 0x80 ;  /* 0x0000008000047882 */ /* 0x000fe40000000000 */
[----:B------:R-:W-:-:S02]  /*0130*/  ULDC UR5, c[0x0][0x210] ;  /* 0x0000840000057ab9 */ /* 0x000fc40000000800 */
[----:B------:R-:W-:Y:S02]  /*0140*/  ULDC UR22, c[0x0][0x234] ;  /* 0x00008d0000167ab9 */ /* 0x000fe40000000800 */
[----:B------:R-:W-:Y:S02]  /*0150*/  ULDC UR21, c[0x0][0x224] ;  /* 0x0000890000157ab9 */ /* 0x000fe40000000800 */
[----:B------:R-:W-:Y:S02]  /*0160*/  UIMAD UR22, UR4, UR5, UR22 ;  /* 0x00000005041672a4 */ /* 0x000fe4000f8e0216 */
[----:B------:R-:W-:Y:S02]  /*0170*/  UIADD3 UR21, UR4, UR21, URZ ;  /* 0x0000001504157290 */ /* 0x000fe4000fffe03f */
[----:B------:R-:W-:Y:S02]  /*0180*/  USHF.R.S32.HI UR4, URZ, 0x1f, UR30 ;  /* 0x0000001f3f047899 */ /* 0x000fe4000801141e */
[----:B------:R-:W-:Y:S01]  /*0190*/  USHF.L.U32 UR19, UR20, 0x6, URZ ;  /* 0x0000000614137899 */ /* 0x000fe2000800063f */
[----:B-1----:R-:W-:Y:S01]  /*01a0*/  SHF.R.S32.HI R20, RZ, 0x1f, R21 ;  /* 0x0000001fff147819 */ /* 0x002fe20000011415 */
[----:B------:R-:W-:-:S02]  /*01b0*/  UIMAD.WIDE.U32 UR30, UR30, UR17, URZ ;  /* 0x000000111e1e72a5 */ /* 0x000fc4000f8e003f */
[----:B------:R-:W-:Y:S01]  /*01c0*/  ULDC.64 UR34, c[0x0][0x118] ;  /* 0x0000460000227ab9 */ /* 0x000fe20000000a00 */
[CC--:B------:R-:W-:Y:S01]  /*01d0*/  LEA.HI R5, R20.reuse, R21.reuse, RZ, 0x2 ;  /* 0x0000001514057211 */ /* 0x0c0fe200078f10ff */
[----:B------:R-:W-:Y:S01]  /*01e0*/  ULDC UR14, c[0x0][0x1c0] ;  /* 0x00007000000e7ab9 */ /* 0x000fe20000000800 */
[CC--:B------:R-:W-:Y:S01]  /*01f0*/  LEA.HI R11, R20.reuse, R21.reuse, RZ, 0x4 ;  /* 0x00000015140b7211 */ /* 0x0c0fe200078f20ff */
[----:B------:R-:W-:Y:S01]  /*0200*/  ULDC UR13, c[0x0][0x224] ;  /* 0x00008900000d7ab9 */ /* 0x000fe20000000800 */
[--C-:B------:R-:W-:Y:S01]  /*0210*/  SHF.R.S32.HI R7, RZ, 0x2, R5.reuse ;  /* 0x00000002ff077819 */ /* 0x100fe20000011405 */
[----:B------:R-:W-:Y:S01]  /*0220*/  UMOV UR15, 0x4 ;  /* 0x00000004000f7882 */ /* 0x000fe20000000000 */
[----:B------:R-:W-:Y:S01]  /*0230*/  LEA.HI R10, R20, R21, RZ, 0x5 ;  /* 0x00000015140a7211 */ /* 0x000fe200078f28ff */
[----:B------:R-:W-:Y:S01]  /*0240*/  ULDC.64 UR26, c[0x0][0x200] ;  /* 0x00008000001a7ab9 */ /* 0x000fe20000000a00 */
[----:B------:R-:W-:Y:S01]  /*0250*/  SHF.R.S32.HI R0, RZ, 0x1f, R5 ;  /* 0x0000001fff007819 */ /* 0x000fe20000011405 */
[----:B------:R-:W-:Y:S01]  /*0260*/  ULDC.64 UR24, c[0x0][0x3c8] ;  /* 0x0000f20000187ab9 */ /* 0x000fe20000000a00 */
[----:B------:R-:W-:Y:S01]  /*0270*/  SHF.R.S32.HI R8, RZ, 0x4, R11 ;  /* 0x00000004ff087819 */ /* 0x000fe2000001140b */
[----:B------:R-:W-:Y:S01]  /*0280*/  ULDC UR12, c[0x0][0x224] ;  /* 0x00008900000c7ab9 */ /* 0x000fe20000000800 */
[-C--:B------:R-:W-:Y:S01]  /*0290*/  LEA.HI R4, R5, R7.reuse, RZ, 0x1 ;  /* 0x0000000705047211 */ /* 0x080fe200078f08ff */
[----:B------:R-:W-:Y:S01]  /*02a0*/  ULDC UR11, c[0x0][0x22c] ;  /* 0x00008b00000b7ab9 */ /* 0x000fe20000000800 */
[----:B------:R-:W-:Y:S01]  /*02b0*/  LOP3.LUT R3, R10, 0xffffffe0, RZ, 0xc0, !PT ;  /* 0xffffffe00a037812 */ /* 0x000fe200078ec0ff */
[----:B------:R-:W-:Y:S01]  /*02c0*/  ULDC UR10, c[0x0][0x214] ;  /* 0x00008500000a7ab9 */ /* 0x000fe20000000800 */
[----:B------:R-:W-:Y:S01]  /*02d0*/  LEA.HI R0, R0, R7, RZ, 0x3 ;  /* 0x0000000700007211 */ /* 0x000fe200078f18ff */
[----:B------:R-:W-:Y:S01]  /*02e0*/  ULDC UR9, c[0x0][0x2e8] ;  /* 0x0000ba0000097ab9 */ /* 0x000fe20000000800 */
[----:B------:R-:W-:Y:S01]  /*02f0*/  LEA.HI R2, R11, R8, RZ, 0x1 ;  /* 0x000000080b027211 */ /* 0x000fe200078f08ff */
[----:B------:R-:W-:Y:S01]  /*0300*/  IMAD.IADD R3, R21, 0x1, -R3 ;  /* 0x0000000115037824 */ /* 0x000fe200078e0a03 */
[----:B------:R-:W-:Y:S01]  /*0310*/  LOP3.LUT R4, R4, 0x7fffffe, RZ, 0xc0, !PT ;  /* 0x07fffffe04047812 */ /* 0x000fe200078ec0ff */
[----:B------:R-:W-:Y:S01]  /*0320*/  ULDC UR8, c[0x0][0x214] ;  /* 0x0000850000087ab9 */ /* 0x000fe20000000800 */
[----:B------:R-:W-:Y:S01]  /*0330*/  LOP3.LUT R0, R0, 0xfffffff8, RZ, 0xc0, !PT ;  /* 0xfffffff800007812 */ /* 0x000fe200078ec0ff */
[----:B------:R-:W-:Y:S01]  /*0340*/  UIMAD UR17, UR4, UR17, URZ ;  /* 0x00000011041172a4 */ /* 0x000fe2000f8e023f */
[----:B------:R-:W-:Y:S01]  /*0350*/  LOP3.LUT R2, R2, 0xfffffffe, RZ, 0xc0, !PT ;  /* 0xfffffffe02027812 */ /* 0x000fe200078ec0ff */
[C---:B------:R-:W-:Y:S01]  /*0360*/  IMAD.IADD R6, R7.reuse, 0x1, -R4 ;  /* 0x0000000107067824 */ /* 0x040fe200078e0a04 */
[----:B------:R-:W-:Y:S01]  /*0370*/  SHF.R.S32.HI R4, RZ, 0x1f, R3 ;  /* 0x0000001fff047819 */ /* 0x000fe20000011403 */
[----:B------:R-:W-:Y:S01]  /*0380*/  IMAD.IADD R9, R7, 0x1, -R0 ;  /* 0x0000000107097824 */ /* 0x000fe200078e0a00 */
[----:B------:R-:W-:Y:S01]  /*0390*/  SHF.R.S32.HI R0, RZ, 0x5, R10 ;  /* 0x00000005ff007819 */ /* 0x000fe2000001140a */
[----:B------:R-:W-:Y:S01]  /*03a0*/  IMAD.IADD R14, R8, 0x1, -R2 ;  /* 0x00000001080e7824 */ /* 0x000fe200078e0a02 */
[----:B------:R-:W-:Y:S01]  /*03b0*/  SHF.R.S32.HI R2, RZ, 0x1f, R10 ;  /* 0x0000001fff027819 */ /* 0x000fe2000001140a */
[----:B------:R-:W-:Y:S01]  /*03c0*/  USHF.R.S32.HI UR18, URZ, 0x1f, UR19 ;  /* 0x0000001f3f127899 */ /* 0x000fe20008011413 */
[----:B------:R-:W-:Y:S01]  /*03d0*/  LEA.HI R12, R20, R21, RZ, 0x3 ;  /* 0x00000015140c7211 */ /* 0x000fe200078f18ff */
[----:B------:R-:W-:Y:S01]  /*03e0*/  IMAD R8, R0, 0x8, R6 ;  /* 0x0000000800087824 */ /* 0x000fe200078e0206 */
[----:B------:R-:W-:Y:S01]  /*03f0*/  LEA.HI R22, R4, R3, RZ, 0x2 ;  /* 0x0000000304167211 */ /* 0x000fe200078f10ff */
[----:B------:R-:W-:Y:S01]  /*0400*/  UMOV UR16, 0xffffd000 ;  /* 0xffffd00000107882 */ /* 0x000fe20000000000 */
[----:B------:R-:W-:-:S02]  /*0410*/  LEA.HI R3, R10, R0, RZ, 0x1 ;  /* 0x000000000a037211 */ /* 0x000fc400078f08ff */
[----:B------:R-:W-:Y:S02]  /*0420*/  LEA.HI R2, R2, R0, RZ, 0x2 ;  /* 0x0000000002027211 */ /* 0x000fe400078f10ff */
[----:B------:R-:W-:Y:S02]  /*0430*/  SHF.R.S32.HI R7, RZ, 0x3, R12 ;  /* 0x00000003ff077819 */ /* 0x000fe4000001140c */
[----:B------:R-:W-:Y:S02]  /*0440*/  LOP3.LUT R5, R5, 0xfffffffc, RZ, 0xc0, !PT ;  /* 0xfffffffc05057812 */ /* 0x000fe400078ec0ff */
[----:B------:R-:W-:Y:S01]  /*0450*/  LOP3.LUT R4, R3, 0xfffffffe, RZ, 0xc0, !PT ;  /* 0xfffffffe03047812 */ /* 0x000fe200078ec0ff */
[----:B------:R-:W-:Y:S01]  /*0460*/  IMAD.SHL.U32 R3, R7, 0x40, RZ ;  /* 0x0000004007037824 */ /* 0x000fe200078e00ff */
[----:B------:R-:W-:Y:S01]  /*0470*/  LOP3.LUT R2, R2, 0xfffffffc, RZ, 0xc0, !PT ;  /* 0xfffffffc02027812 */ /* 0x000fe200078ec0ff */
[----:B------:R-:W-:Y:S01]  /*0480*/  IMAD.IADD R16, R21, 0x1, -R5 ;  /* 0x0000000115107824 */ /* 0x000fe200078e0a05 */
[----:B------:R-:W-:Y:S01]  /*0490*/  LOP3.LUT P4, RZ, R9, 0x2, RZ, 0xc0, !PT ;  /* 0x0000000209ff7812 */ /* 0x000fe2000788c0ff */
[----:B------:R-:W-:-:S02]  /*04a0*/  IMAD.IADD R227, R0, 0x1, -R4 ;  /* 0x0000000100e37824 */ /* 0x000fc400078e0a04 */
[----:B------:R-:W-:Y:S01]  /*04b0*/  IMAD.IADD R13, R0, 0x1, -R2 ;  /* 0x00000001000d7824 */ /* 0x000fe200078e0a02 */
[----:B------:R-:W-:Y:S01]  /*04c0*/  LOP3.LUT R0, R3, 0xc0, RZ, 0xc0, !PT ;  /* 0x000000c003007812 */ /* 0x000fe200078ec0ff */
[----:B------:R-:W-:Y:S01]  /*04d0*/  IMAD.SHL.U32 R18, R16, 0x8, RZ ;  /* 0x0000000810127824 */ /* 0x000fe200078e00ff */
[----:B------:R-:W-:Y:S02]  /*04e0*/  LOP3.LUT R3, R11, 0xfffffff0, RZ, 0xc0, !PT ;  /* 0xfffffff00b037812 */ /* 0x000fe400078ec0ff */
[----:B------:R-:W-:Y:S02]  /*04f0*/  LOP3.LUT R2, R12, 0xfffffff8, RZ, 0xc0, !PT ;  /* 0xfffffff80c027812 */ /* 0x000fe400078ec0ff */
[----:B------:R-:W-:Y:S01]  /*0500*/  SHF.R.U32.HI R5, RZ, 0x3, R0 ;  /* 0x00000003ff057819 */ /* 0x000fe20000011600 */
[----:B------:R1:W-:Y:S01]  /*0510*/  STL [R1+0x40], R18 ;  /* 0x0000401201007387 */ /* 0x0003e20000100800 */
[----:B------:R-:W-:Y:S01]  /*0520*/  LOP3.LUT R4, R0, 0x18, R18, 0xf8, !PT ;  /* 0x0000001800047812 */ /* 0x000fe200078ef812 */
[C---:B------:R-:W-:Y:S01]  /*0530*/  IMAD.IADD R0, R21.reuse, 0x1, -R3 ;  /* 0x0000000115007824 */ /* 0x040fe200078e0a03 */
[----:B------:R-:W-:Y:S01]  /*0540*/  LEA.HI R3, R20, R21, RZ, 0x6 ;  /* 0x0000001514037211 */ /* 0x000fe200078f30ff */
[----:B------:R-:W-:Y:S01]  /*0550*/  IMAD.IADD R2, R21, 0x1, -R2 ;  /* 0x0000000115027824 */ /* 0x000fe200078e0a02 */
[----:B------:R-:W-:-:S02]  /*0560*/  LOP3.LUT R7, R4, R5, RZ, 0x3c, !PT ;  /* 0x0000000504077212 */ /* 0x000fc400078e3cff */
[----:B------:R-:W-:Y:S02]  /*0570*/  SHF.R.S32.HI R5, RZ, 0x1f, R0 ;  /* 0x0000001fff057819 */ /* 0x000fe40000011400 */
[----:B------:R-:W-:Y:S01]  /*0580*/  SHF.R.S32.HI R10, RZ, 0x6, R3 ;  /* 0x00000006ff0a7819 */ /* 0x000fe20000011403 */
[----:B------:R-:W-:Y:S01]  /*0590*/  IMAD.U32 R15, R8, 0x20, R7 ;  /* 0x00000020080f7824 */ /* 0x000fe200078e0007 */
[----:B------:R-:W-:Y:S02]  /*05a0*/  LEA.HI R6, R2, R2, RZ, 0x1 ;  /* 0x0000000202067211 */ /* 0x000fe400078f08ff */
[-C--:B------:R-:W-:Y:S02]  /*05b0*/  LEA.HI R3, R0, R0.reuse, RZ, 0x1 ;  /* 0x0000000000037211 */ /* 0x080fe400078f08ff */
[----:B------:R-:W-:Y:S01]  /*05c0*/  LEA.HI R11, R5, R0, RZ, 0x3 ;  /* 0x00000000050b7211 */ /* 0x000fe200078f18ff */
[----:B------:R2:W-:Y:S01]  /*05d0*/  STL [R1+0x24], R15 ;  /* 0x0000240f01007387 */ /* 0x0005e20000100800 */
[----:B------:R-:W-:-:S02]  /*05e0*/  LOP3.LUT R4, R6, 0x3fffffe, RZ, 0xc0, !PT ;  /* 0x03fffffe06047812 */ /* 0x000fc400078ec0ff */
[----:B------:R-:W-:Y:S02]  /*05f0*/  LOP3.LUT R8, R3, 0x7fffffe, RZ, 0xc0, !PT ;  /* 0x07fffffe03087812 */ /* 0x000fe400078ec0ff */
[----:B------:R-:W-:Y:S01]  /*0600*/  LOP3.LUT R7, R11, 0xfffffff8, RZ, 0xc0, !PT ;  /* 0xfffffff80b077812 */ /* 0x000fe200078ec0ff */
[C---:B------:R-:W-:Y:S02]  /*0610*/  IMAD.IADD R5, R2.reuse, 0x1, -R4 ;  /* 0x0000000102057824 */ /* 0x040fe400078e0a04 */
[----:B------:R-:W-:Y:S02]  /*0620*/  IMAD.SHL.U32 R2, R2, 0x40, RZ ;  /* 0x0000004002027824 */ /* 0x000fe400078e00ff */
[----:B-1----:R-:W-:Y:S01]  /*0630*/  IMAD.IADD R18, R0, 0x1, -R8 ;  /* 0x0000000100127824 */ /* 0x002fe200078e0a08 */
[----:B------:R-:W-:Y:S01]  /*0640*/  LEA.HI R8, R20, R21, RZ, 0x7 ;  /* 0x0000001514087211 */ /* 0x000fe200078f38ff */
[----:B------:R-:W-:Y:S02]  /*0650*/  IMAD R4, R10, 0x4, R14 ;  /* 0x000000040a047824 */ /* 0x000fe400078e020e */
[----:B------:R-:W-:-:S02]  /*0660*/  IMAD.SHL.U32 R21, R21, 0x2, RZ ;  /* 0x0000000215157824 */ /* 0x000fc400078e00ff */
[----:B------:R-:W-:Y:S01]  /*0670*/  IMAD R19, R4, 0x8, R5 ;  /* 0x0000000804137824 */ /* 0x000fe200078e0205 */
[----:B------:R-:W-:Y:S01]  /*0680*/  SHF.R.S32.HI R4, RZ, 0x1f, R3 ;  /* 0x0000001fff047819 */ /* 0x000fe20000011403 */
[----:B--2---:R-:W-:Y:S01]  /*0690*/  IMAD.IADD R15, R0, 0x1, -R7 ;  /* 0x00000001000f7824 */ /* 0x004fe200078e0a07 */
[----:B------:R-:W-:Y:S02]  /*06a0*/  SHF.R.S32.HI R0, RZ, 0x1, R6 ;  /* 0x00000001ff007819 */ /* 0x000fe40000011406 */
[----:B------:R-:W-:Y:S01]  /*06b0*/  LOP3.LUT R6, R2, 0x1c0, RZ, 0xc0, !PT ;  /* 0x000001c002067812 */ /* 0x000fe200078ec0ff */
[----:B------:R-:W-:Y:S01]  /*06c0*/  IMAD.SHL.U32 R2, R13, 0x10, RZ ;  /* 0x000000100d027824 */ /* 0x000fe200078e00ff */
[C---:B------:R-:W-:Y:S01]  /*06d0*/  LOP3.LUT P6, RZ, R0.reuse, 0x2, RZ, 0xc0, !PT ;  /* 0x0000000200ff7812 */ /* 0x040fe200078cc0ff */
[----:B------:R-:W-:Y:S01]  /*06e0*/  IMAD.SHL.U32 R0, R0, 0x40, RZ ;  /* 0x0000004000007824 */ /* 0x000fe200078e00ff */
[----:B------:R-:W-:Y:S02]  /*06f0*/  SHF.R.S32.HI R7, RZ, 0x1, R3 ;  /* 0x00000001ff077819 */ /* 0x000fe40000011403 */
[----:B------:R-:W-:-:S02]  /*0700*/  LOP3.LUT R3, R9, 0x1, RZ, 0xc0, !PT ;  /* 0x0000000109037812 */ /* 0x000fc400078ec0ff */
[----:B------:R-:W-:Y:S02]  /*0710*/  LOP3.LUT R0, R0, 0xc0, RZ, 0xc0, !PT ;  /* 0x000000c000007812 */ /* 0x000fe400078ec0ff */
[----:B------:R-:W-:Y:S02]  /*0720*/  LOP3.LUT R2, R6, 0x30, R2, 0xf8, !PT ;  /* 0x0000003006027812 */ /* 0x000fe400078ef802 */
[----:B------:R-:W-:Y:S02]  /*0730*/  ISETP.NE.U32.AND P5, PT, R3, 0x1, PT ;  /* 0x000000010300780c */ /* 0x000fe40003fa5070 */
[----:B------:R-:W-:Y:S02]  /*0740*/  LOP3.LUT R5, R0, 0x8, R12, 0xf8, !PT ;  /* 0x0000000800057812 */ /* 0x000fe400078ef80c */
[----:B------:R-:W-:Y:S02]  /*0750*/  SHF.R.U32.HI R3, RZ, 0x3, R0 ;  /* 0x00000003ff037819 */ /* 0x000fe40000011600 */
[----:B------:R-:W-:-:S02]  /*0760*/  LEA.HI R4, R4, R7, RZ, 0x2 ;  /* 0x0000000704047211 */ /* 0x000fc400078f10ff */
[----:B------:R-:W-:Y:S02]  /*0770*/  LOP3.LUT R2, R2, 0x8, R12, 0xf8, !PT ;  /* 0x0000000802027812 */ /* 0x000fe400078ef80c */
[----:B------:R-:W-:Y:S02]  /*0780*/  SHF.R.U32.HI R0, RZ, 0x3, R6 ;  /* 0x00000003ff007819 */ /* 0x000fe40000011606 */
[C---:B------:R-:W-:Y:S02]  /*0790*/  LEA.HI R6, R9.reuse, R9, RZ, 0x1 ;  /* 0x0000000909067211 */ /* 0x040fe400078f08ff */
[----:B------:R-:W-:Y:S02]  /*07a0*/  LOP3.LUT R4, R4, 0xfffffffc, RZ, 0xc0, !PT ;  /* 0xfffffffc04047812 */ /* 0x000fe400078ec0ff */
[----:B------:R-:W-:Y:S01]  /*07b0*/  LOP3.LUT R17, R2, R0, RZ, 0x3c, !PT ;  /* 0x0000000002117212 */ /* 0x000fe200078e3cff */
[----:B------:R-:W-:Y:S01]  /*07c0*/  IMAD.SHL.U32 R2, R9, 0x40, RZ ;  /* 0x0000004009027824 */ /* 0x000fe200078e00ff */
[----:B------:R-:W-:Y:S01]  /*07d0*/  LOP3.LUT R0, R6, 0x3fffffe, RZ, 0xc0, !PT ;  /* 0x03fffffe06007812 */ /* 0x000fe200078ec0ff */
[----:B------:R-:W-:Y:S01]  /*07e0*/  IMAD.IADD R12, R7, 0x1, -R4 ;  /* 0x00000001070c7824 */ /* 0x000fe200078e0a04 */
[----:B------:R-:W-:Y:S01]  /*07f0*/  LOP3.LUT R218, R5, R3, RZ, 0x3c, !PT ;  /* 0x0000000305da7212 */ /* 0x000fe200078e3cff */
[----:B------:R-:W-:Y:S01]  /*0800*/  IMAD.SHL.U32 R5, R16, 0x2, RZ ;  /* 0x0000000210057824 */ /* 0x000fe200078e00ff */
[----:B------:R-:W-:Y:S01]  /*0810*/  LOP3.LUT R2, R2, 0x1c0, RZ, 0xc0, !PT ;  /* 0x000001c002027812 */ /* 0x000fe200078ec0ff */
[----:B------:R-:W-:Y:S01]  /*0820*/  IMAD.IADD R7, R9, 0x1, -R0 ;  /* 0x0000000109077824 */ /* 0x000fe200078e0a00 */
[----:B------:R-:W-:Y:S01]  /*0830*/  SHF.R.S32.HI R3, RZ, 0x3, R11 ;  /* 0x00000003ff037819 */ /* 0x000fe2000001140b */
[----:B------:R-:W-:Y:S01]  /*0840*/  IMAD.SHL.U32 R0, R10, 0x20, RZ ;  /* 0x000000200a007824 */ /* 0x000fe200078e00ff */
[----:B------:R-:W-:Y:S01]  /*0850*/  SEL R217, R226, 0xffffffe0, !P6 ;  /* 0xffffffe0e2d97807 */ /* 0x000fe20007000000 */
[----:B------:R-:W-:Y:S01]  /*0860*/  IMAD.U32 R218, R19, 0x20, R218 ;  /* 0x0000002013da7824 */ /* 0x000fe200078e00da */
[----:B------:R-:W-:Y:S01]  /*0870*/  SEL R230, R230, 0x10, !P5 ;  /* 0x00000010e6e67807 */ /* 0x000fe20006800000 */
[----:B------:R-:W-:Y:S01]  /*0880*/  IMAD R18, R3, 0x8, R18 ;  /* 0x0000000803127824 */ /* 0x000fe200078e0212 */
[----:B------:R-:W-:Y:S01]  /*0890*/  LOP3.LUT R9, R0, 0x6, R21, 0xf8, !PT ;  /* 0x0000000600097812 */ /* 0x000fe200078ef815 */
[C---:B------:R-:W-:Y:S01]  /*08a0*/  IMAD R221, R13.reuse, 0x2, R3 ;  /* 0x000000020ddd7824 */ /* 0x040fe200078e0203 */
[----:B------:R-:W-:Y:S01]  /*08b0*/  LOP3.LUT R4, R2, 0x20, R0, 0xf8, !PT ;  /* 0x0000002002047812 */ /* 0x000fe200078ef800 */
[----:B------:R-:W-:Y:S01]  /*08c0*/  IMAD R0, R13, 0x200, R5 ;  /* 0x000002000d007824 */ /* 0x000fe200078e0205 */
[----:B------:R-:W-:Y:S01]  /*08d0*/  SHF.R.U32.HI R2, RZ, 0x3, R2 ;  /* 0x00000003ff027819 */ /* 0x000fe20000011602 */
[----:B------:R1:W-:Y:S01]  /*08e0*/  STL [R1+0x3c], R9 ;  /* 0x00003c0901007387 */ /* 0x0003e20000100800 */
[----:B------:R-:W-:-:S02]  /*08f0*/  IMAD R217, R218, 0x2, R217 ;  /* 0x00000002dad97824 */ /* 0x000fc400078e02d9 */
[----:B------:R-:W-:Y:S01]  /*0900*/  IMAD R10, R7, 0x20, R0 ;  /* 0x00000020070a7824 */ /* 0x000fe200078e0200 */
[----:B------:R-:W-:Y:S01]  /*0910*/  SHF.R.S32.HI R0, RZ, 0x1, R6 ;  /* 0x00000001ff007819 */ /* 0x000fe20000011406 */
[----:B------:R-:W-:-:S03]  /*0920*/  IMAD.SHL.U32 R218, R218, 0x2, RZ ;  /* 0x00000002dada7824 */ /* 0x000fc600078e00ff */
[C---:B------:R-:W-:Y:S01]  /*0930*/  LOP3.LUT P3, RZ, R0.reuse, 0x2, RZ, 0xc0, !PT ;  /* 0x0000000200ff7812 */ /* 0x040fe2000786c0ff */
[----:B------:R-:W-:-:S03]  /*0940*/  IMAD.SHL.U32 R0, R0, 0x40, RZ ;  /* 0x0000004000007824 */ /* 0x000fc600078e00ff */
[----:B------:R-:W-:Y:S02]  /*0950*/  R2P PR, R15, 0x6 ;  /* 0x000000060f007804 */ /* 0x000fe40000000000 */
[----:B------:R-:W-:Y:S02]  /*0960*/  LOP3.LUT R0, R0, 0xc0, RZ, 0xc0, !PT ;  /* 0x000000c000007812 */ /* 0x000fe400078ec0ff */
[----:B------:R-:W-:Y:S02]  /*0970*/  LOP3.LUT P0, RZ, R12, 0x2, RZ, 0xc0, !PT ;  /* 0x000000020cff7812 */ /* 0x000fe4000780c0ff */
[C---:B------:R-:W-:Y:S02]  /*0980*/  SEL R222, R226.reuse, 0xffffffe0, !P1 ;  /* 0xffffffe0e2de7807 */ /* 0x040fe40004800000 */
[----:B------:R-:W-:Y:S02]  /*0990*/  SEL R223, R223, 0x40, P2 ;  /* 0x00000040dfdf7807 */ /* 0x000fe40001000000 */
[----:B------:R-:W-:-:S02]  /*09a0*/  SEL R226, R226, 0xffffffe0, !P0 ;  /* 0xffffffe0e2e27807 */ /* 0x000fc40004000000 */
[----:B-1----:R-:W-:Y:S01]  /*09b0*/  LOP3.LUT R9, R4, R2, RZ, 0x3c, !PT ;  /* 0x0000000204097212 */ /* 0x002fe200078e3cff */
[----:B------:R-:W-:Y:S01]  /*09c0*/  IMAD.SHL.U32 R4, R14, 0x10, RZ ;  /* 0x000000100e047824 */ /* 0x000fe200078e00ff */
[----:B------:R-:W-:-:S05]  /*09d0*/  SHF.R.S32.HI R2, RZ, 0x7, R8 ;  /* 0x00000007ff027819 */ /* 0x000fca0000011408 */
[C---:B------:R-:W-:Y:S02]  /*09e0*/  IMAD R3, R2.reuse, 0x1000, R5 ;  /* 0x0000100002037824 */ /* 0x040fe400078e0205 */
[----:B------:R-:W-:Y:S02]  /*09f0*/  IMAD.SHL.U32 R2, R2, 0x8, RZ ;  /* 0x0000000802027824 */ /* 0x000fe400078e00ff */
[----:B------:R-:W-:Y:S01]  /*0a00*/  IMAD R5, R227, 0x400, R3 ;  /* 0x00000400e3057824 */ /* 0x000fe200078e0203 */
[----:B------:R-:W-:Y:S02]  /*0a10*/  SHF.R.U32.HI R3, RZ, 0x3, R0 ;  /* 0x00000003ff037819 */ /* 0x000fe40000011600 */
[----:B------:R-:W-:Y:S01]  /*0a20*/  LOP3.LUT R2, R2, 0x8, RZ, 0xc0, !PT ;  /* 0x0000000802027812 */ /* 0x000fe200078ec0ff */
[----:B------:R-:W-:Y:S02]  /*0a30*/  IMAD.IADD R9, R9, 0x1, R5 ;  /* 0x0000000109097824 */ /* 0x000fe400078e0205 */
[----:B------:R-:W-:Y:S01]  /*0a40*/  IMAD.SHL.U32 R5, R14, 0x8, RZ ;  /* 0x000000080e057824 */ /* 0x000fe200078e00ff */
[----:B------:R-:W-:Y:S01]  /*0a50*/  LOP3.LUT R8, R3, R0, R2, 0x1e, !PT ;  /* 0x0000000003087212 */ /* 0x000fe200078e1e02 */
[----:B------:R-:W-:Y:S01]  /*0a60*/  IMAD.SHL.U32 R0, R15, 0x40, RZ ;  /* 0x000000400f007824 */ /* 0x000fe200078e00ff */
[----:B------:R-:W-:Y:S01]  /*0a70*/  LOP3.LUT R7, R2, 0x10, R4, 0xf8, !PT ;  /* 0x0000001002077812 */ /* 0x000fe200078ef804 */
[----:B------:R-:W-:Y:S01]  /*0a80*/  IMAD.SHL.U32 R2, R12, 0x40, RZ ;  /* 0x000000400c027824 */ /* 0x000fe200078e00ff */
[----:B------:R-:W-:Y:S01]  /*0a90*/  LOP3.LUT R5, R5, 0x8, RZ, 0xc0, !PT ;  /* 0x0000000805057812 */ /* 0x000fe200078ec0ff */
[----:B------:R-:W-:Y:S01]  /*0aa0*/  IMAD.IADD R8, R8, 0x1, R10 ;  /* 0x0000000108087824 */ /* 0x000fe200078e020a */
[----:B------:R-:W-:Y:S01]  /*0ab0*/  LOP3.LUT R0, R0, 0x1c0, RZ, 0xc0, !PT ;  /* 0x000001c000007812 */ /* 0x000fe200078ec0ff */
[----:B------:R-:W-:Y:S01]  /*0ac0*/  IMAD.SHL.U32 R233, R9, 0x2, RZ ;  /* 0x0000000209e97824 */ /* 0x000fe200078e00ff */
[----:B------:R-:W-:Y:S01]  /*0ad0*/  LOP3.LUT R2, R2, 0xc0, RZ, 0xc0, !PT ;  /* 0x000000c002027812 */ /* 0x000fe200078ec0ff */
[----:B------:R-:W-:Y:S01]  /*0ae0*/  IMAD R3, R14, 0x200, R17 ;  /* 0x000002000e037824 */ /* 0x000fe200078e0211 */
[----:B------:R-:W-:Y:S01]  /*0af0*/  SHF.R.U32.HI R6, RZ, 0x3, R0 ;  /* 0x00000003ff067819 */ /* 0x000fe20000011600 */
[----:B------:R-:W-:Y:S01]  /*0b00*/  IMAD.IADD R231, R233, 0x1, R230 ;  /* 0x00000001e9e77824 */ /* 0x000fe200078e02e6 */
[----:B------:R-:W-:-:S02]  /*0b10*/  SHF.R.U32.HI R4, RZ, 0x3, R2 ;  /* 0x00000003ff047819 */ /* 0x000fc40000011602 */
[--C-:B------:R-:W-:Y:S01]  /*0b20*/  LOP3.LUT R6, R6, R0, R5.reuse, 0x1e, !PT ;  /* 0x0000000006067212 */ /* 0x100fe200078e1e05 */
[----:B------:R-:W-:Y:S01]  /*0b30*/  IMAD.SHL.U32 R0, R18, 0x20, RZ ;  /* 0x0000002012007824 */ /* 0x000fe200078e00ff */
[C---:B------:R-:W-:Y:S02]  /*0b40*/  LOP3.LUT R5, R4.reuse, R2, R5, 0x1e, !PT ;  /* 0x0000000204057212 */ /* 0x040fe400078e1e05 */
[----:B------:R-:W-:Y:S01]  /*0b50*/  LOP3.LUT R2, R4, R7, R2, 0x1e, !PT ;  /* 0x0000000704027212 */ /* 0x000fe200078e1e02 */
[----:B------:R-:W-:Y:S01]  /*0b60*/  IMAD.U32 R221, R221, 0x200, R6 ;  /* 0x00000200dddd7824 */ /* 0x000fe200078e0006 */
[----:B------:R-:W-:Y:S02]  /*0b70*/  SHF.R.S32.HI R4, RZ, 0x2, R22 ;  /* 0x00000002ff047819 */ /* 0x000fe40000011416 */
[----:B------:R-:W-:Y:S01]  /*0b80*/  IADD3 R232, R233, 0x20, RZ ;  /* 0x00000020e9e87810 */ /* 0x000fe20007ffe0ff */
[----:B------:R-:W-:Y:S01]  /*0b90*/  IMAD.IADD R225, R0, 0x1, R2 ;  /* 0x0000000100e17824 */ /* 0x000fe200078e0202 */
[----:B------:R-:W-:Y:S01]  /*0ba0*/  LEA R221, R221, 0xf000, 0x1 ;  /* 0x0000f000dddd7811 */ /* 0x000fe200078e08ff */
[----:B------:R-:W-:Y:S01]  /*0bb0*/  IMAD R11, R227, 0x10, R4 ;  /* 0x00000010e30b7824 */ /* 0x000fe200078e0204 */
[----:B------:R-:W-:Y:S01]  /*0bc0*/  @P4 IADD3 R232, R233, -0x20, RZ ;  /* 0xffffffe0e9e84810 */ /* 0x000fe20007ffe0ff */
[----:B------:R-:W-:-:S02]  /*0bd0*/  IMAD R227, R227, 0x200, R0 ;  /* 0x00000200e3e37824 */ /* 0x000fc400078e0200 */
[----:B------:R-:W-:Y:S01]  /*0be0*/  IMAD.MOV.U32 R4, RZ, RZ, 0x1 ;  /* 0x00000001ff047424 */ /* 0x000fe200078e00ff */
[----:B------:R-:W-:Y:S01]  /*0bf0*/  IADD3 R0, R11, -0x40, RZ ;  /* 0xffffffc00b007810 */ /* 0x000fe20007ffe0ff */
[----:B------:R-:W-:Y:S01]  /*0c00*/  STL [R1+0x48], R11 ;  /* 0x0000480b01007387 */ /* 0x000fe20000100800 */
[C---:B------:R-:W-:Y:S02]  /*0c10*/  IMAD.IADD R222, R221.reuse, 0x1, R222 ;  /* 0x00000001ddde7824 */ /* 0x040fe400078e02de */
[----:B------:R-:W-:Y:S01]  /*0c20*/  SHF.R.S32.HI R2, RZ, 0x1f, R0 ;  /* 0x0000001fff027819 */ /* 0x000fe20000011400 */
[----:B------:R-:W-:Y:S01]  /*0c30*/  IMAD.IADD R224, R221, 0x1, R223 ;  /* 0x00000001dde07824 */ /* 0x000fe200078e02df */
[----:B------:R-:W-:Y:S01]  /*0c40*/  IADD3 R4, R11, -c[0x0][0x214], R4 ;  /* 0x800085000b047a10 */ /* 0x000fe20007ffe004 */
[----:B------:R-:W-:Y:S01]  /*0c50*/  IMAD.IADD R227, R227, 0x1, R5 ;  /* 0x00000001e3e37824 */ /* 0x000fe200078e0205 */
[C---:B------:R-:W-:Y:S01]  /*0c60*/  SHF.L.U64.HI R2, R0.reuse, 0x2, R2 ;  /* 0x0000000200027819 */ /* 0x040fe20000010202 */
[----:B------:R-:W-:-:S02]  /*0c70*/  IMAD.SHL.U32 R0, R0, 0x4, RZ ;  /* 0x0000000400007824 */ /* 0x000fc400078e00ff */
[----:B------:R1:W-:Y:S01]  /*0c80*/  STL [R1+0x38], R4 ;  /* 0x0000380401007387 */ /* 0x0003e20000100800 */
[----:B------:R-:W-:Y:S02]  /*0c90*/  IMAD.IADD R230, R230, 0x1, R232 ;  /* 0x00000001e6e67824 */ /* 0x000fe400078e02e8 */
[----:B------:R-:W-:Y:S01]  /*0ca0*/  IMAD.IADD R223, R222, 0x1, R223 ;  /* 0x00000001dedf7824 */ /* 0x000fe200078e02df */
[----:B------:R2:W-:Y:S04]  /*0cb0*/  STL [R1+0x34], R2 ;  /* 0x0000340201007387 */ /* 0x0005e80000100800 */
[----:B------:R3:W-:Y:S01]  /*0cc0*/  STL [R1+0x30], R0 ;  /* 0x0000300001007387 */ /* 0x0007e20000100800 */
[----:B-1----:R-:W-:Y:S01]  /*0cd0*/  LEA R4, R8, 0x9000, 0x1 ;  /* 0x0000900008047811 */ /* 0x002fe200078e08ff */
[----:B--2---:R-:W-:-:S04]  /*0ce0*/  IMAD.SHL.U32 R2, R3, 0x2, RZ ;  /* 0x0000000203027824 */ /* 0x004fc800078e00ff */
[----:B------:R1:W-:Y:S01]  /*0cf0*/  STL [R1+0x1c], R4 ;  /* 0x00001c0401007387 */ /* 0x0003e20000100800 */
[C---:B---3--:R-:W-:Y:S02]  /*0d00*/  IADD3 R0, R4.reuse, 0x20, RZ ;  /* 0x0000002004007810 */ /* 0x048fe40007ffe0ff */
[----:B------:R-:W-:-:S05]  /*0d10*/  @P3 IADD3 R0, R4, -0x20, RZ ;  /* 0xffffffe004003810 */ /* 0x000fca0007ffe0ff */
[----:B------:R1:W-:Y:S02]  /*0d20*/  STL [R1+0x20], R0 ;  /* 0x0000200001007387 */ /* 0x0003e40000100800 */
.L_x_51:
[----:B------:R-:W-:Y:S01]  /*0d30*/  ULDC.64 UR4, c[0x0][0x258] ;  /* 0x0000960000047ab9 */ /* 0x000fe20000000a00 */
[----:B------:R-:W-:Y:S01]  /*0d40*/  ISETP.NE.U32.AND P1, PT, RZ, c[0x0][0x250], PT ;  /* 0x00009400ff007a0c */ /* 0x000fe20003f25070 */
[----:B------:R-:W-:Y:S02]  /*0d50*/  UISETP.NE.U32.AND UP1, UPT, URZ, UR4, UPT ;  /* 0x000000043f00728c */ /* 0x000fe4000bf25070 */
[----:B------:R-:W-:Y:S01]  /*0d60*/  ULDC.64 UR6, c[0x0][0x258] ;  /* 0x0000960000067ab9 */ /* 0x000fe20000000a00 */
[----:B------:R-:W-:Y:S01]  /*0d70*/  ISETP.NE.AND.EX P1, PT, RZ, c[0x0][0x254], PT, P1 ;  /* 0x00009500ff007a0c */ /* 0x000fe20003f25310 */
[----:B------:R-:W-:-:S06]  /*0d80*/  UISETP.NE.AND.EX UP1, UPT, URZ, UR5, UPT, UP1 ;  /* 0x000000053f00728c */ /* 0x000fcc000bf25310 */
[----:B------:R-:W-:-:S05]  /*0d90*/  PLOP3.LUT P0, PT, PT, PT, UP1, 0x80, 0x0 ;  /* 0x000000000000781c */ /* 0x000fca0003f0f018 */
[----:B------:R-:W-:Y:S01]  /*0da0*/  @UP1 UMOV UR4, 0x4 ;  /* 0x0000000400041882 */ /* 0x000fe20000000000 */
[----:B-1----:R-:W2:Y:S01]  /*0db0*/  @P1 S2R R7, SR_CTAID.Y ;  /* 0x0000000000071919 */ /* 0x002ea20000002600 */
[----:B------:R-:W-:-:S06]  /*0dc0*/  @P1 IMAD.MOV.U32 R6, RZ, RZ, 0x4 ;  /* 0x00000004ff061424 */ /* 0x000fcc00078e00ff */
[----:B-1----:R-:W1:Y:S01]  /*0dd0*/  @P0 S2R R0, SR_CTAID.Y ;  /* 0x0000000000000919 */ /* 0x002e620000002600 */
[----:B--2---:R-:W-:-:S06]  /*0de0*/  @P1 IMAD.WIDE R6, R7, R6, c[0x0][0x250] ;  /* 0x0000940007061625 */ /* 0x004fcc00078e0206 */
[----:B------:R-:W2:Y:S01]  /*0df0*/  @P1 LDG.E R6, [R6.64] ;  /* 0x0000002206061981 */ /* 0x000ea2000c1e1900 */
[----:B-1----:R-:W1:Y:S02]  /*0e00*/  @P0 R2UR UR5, R0 ;  /* 0x00000000000503c2 */ /* 0x002e6400000e0000 */
[----:B-1----:R-:W-:-:S06]  /*0e10*/  @UP1 UIMAD.WIDE UR4, UR5, UR4, UR6 ;  /* 0x00000004050412a5 */ /* 0x002fcc000f8e0206 */
[----:B------:R-:W-:Y:S02]  /*0e20*/  IMAD.U32 R4, RZ, RZ, UR4 ;  /* 0x00000004ff047e24 */ /* 0x000fe4000f8e00ff */
[----:B------:R-:W-:Y:S01]  /*0e30*/  IMAD.U32 R5, RZ, RZ, UR5 ;  /* 0x00000005ff057e24 */ /* 0x000fe2000f8e00ff */
[----:B------:R-:W-:Y:S02]  /*0e40*/  UMOV UR28, URZ ;  /* 0x0000003f001c7c82 */ /* 0x000fe40008000000 */
[----:B------:R-:W-:Y:S02]  /*0e50*/  ULDC.64 UR4, c[0x0][0x268] ;  /* 0x00009a0000047ab9 */ /* 0x000fe40000000a00 */
[----:B------:R-:W3:Y:S01]  /*0e60*/  @P0 LDG.E R0, [R4.64] ;  /* 0x0000002204000981 */ /* 0x000ee2000c1e1900 */
[----:B------:R-:W-:-:S04]  /*0e70*/  @!UP1 UISETP.NE.U32.AND UP0, UPT, URZ, UR4, UPT ;  /* 0x000000043f00928c */ /* 0x000fc8000bf05070 */
[----:B------:R-:W-:-:S03]  /*0e80*/  @!UP1 UISETP.NE.AND.EX UP0, UPT, URZ, UR5, UPT, UP0 ;  /* 0x000000053f00928c */ /* 0x000fc6000bf05300 */
[----:B------:R-:W-:Y:S02]  /*0e90*/  ULDC.64 UR4, c[0x0][0x218] ;  /* 0x0000860000047ab9 */ /* 0x000fe40000000a00 */
[----:B------:R-:W-:Y:S02]  /*0ea0*/  @!UP1 USEL UR5, URZ, UR5, !UP0 ;  /* 0x000000053f059287 */ /* 0x000fe4000c000000 */
[----:B------:R-:W-:Y:S01]  /*0eb0*/  USHF.L.U32 UR36, UR23, 0x7, URZ ;  /* 0x0000000717247899 */ /* 0x000fe2000800063f */
[----:B--2---:R-:W1:Y:S08]  /*0ec0*/  @P1 R2UR UR28, R6 ;  /* 0x00000000061c13c2 */ /* 0x004e7000000e0000 */
[----:B---3--:R-:W1:Y:S02]  /*0ed0*/  @P0 R2UR UR37, R0 ;  /* 0x00000000002503c2 */ /* 0x008e6400000e0000 */
[----:B-1----:R-:W-:-:S02]  /*0ee0*/  @UP1 UIADD3 UR37, UR37, -UR28, URZ ;  /* 0x8000001c25251290 */ /* 0x002fc4000fffe03f */
[----:B------:R-:W-:-:S04]  /*0ef0*/  @!UP1 UIADD3 UR37, UR5, UR4, -UR28 ;  /* 0x0000000405259290 */ /* 0x000fc8000fffe81c */
[----:B------:R-:W-:-:S06]  /*0f00*/  UISETP.GE.AND UP0, UPT, UR36, UR37, UPT ;  /* 0x000000252400728c */ /* 0x000fcc000bf06270 */
[----:B------:R-:W-:-:S13]  /*0f10*/  PLOP3.LUT P0, PT, PT, PT, UP0, 0x80, 0x0 ;  /* 0x000000000000781c */ /* 0x000fda0003f0f008 */
[----:B------:R-:W-:Y:S05]  /*0f20*/  @P0 BRA `(.L_x_43) ;  /* 0x00005a4000000947 */ /* 0x000fea0003800000 */
[----:B------:R-:W-:Y:S01]  /*0f30*/  IABS R6, c[0x0][0x1c8] ;  /* 0x0000720000067a13 */ /* 0x000fe20000000000 */
[----:B------:R-:W1:Y:S01]  /*0f40*/  S2R R3, SR_CTAID.Z ;  /* 0x0000000000037919 */ /* 0x000e620000002700 */
[----:B------:R-:W2:Y:S01]  /*0f50*/  S2UR UR33, SR_CTAID.Z ;  /* 0x00000000002179c3 */ /* 0x000ea20000002700 */
[----:B------:R-:W-:Y:S01]  /*0f60*/  ULDC UR39, c[0x0][0x1c8] ;  /* 0x0000720000277ab9 */ /* 0x000fe20000000800 */
[----:B------:R-:W3:Y:S01]  /*0f70*/  I2F.RP R4, R6 ;  /* 0x0000000600047306 */ /* 0x000ee20000209400 */
[----:B------:R-:W-:Y:S01]  /*0f80*/  ULDC UR43, c[0x0][0x214] ;  /* 0x00008500002b7ab9 */ /* 0x000fe20000000800 */
[----:B------:R-:W-:Y:S01]  /*0f90*/  ISETP.NE.AND P2, PT, RZ, c[0x0][0x1c8], PT ;  /* 0x00007200ff007a0c */ /* 0x000fe20003f45270 */
[----:B------:R-:W-:Y:S02]  /*0fa0*/  ULDC.U8 UR6, c[0x0][0x328] ;  /* 0x0000ca0000067ab9 */ /* 0x000fe40000000000 */
[----:B------:R-:W-:Y:S01]  /*0fb0*/  UIADD3 UR43, UR43, 0x3f, URZ ;  /* 0x0000003f2b2b7890 */ /* 0x000fe2000fffe03f */
[----:B------:R-:W4:Y:S01]  /*0fc0*/  S2UR UR29, SR_CTAID.Y ;  /* 0x00000000001d79c3 */ /* 0x000f220000002600 */
[----:B------:R-:W-:-:S02]  /*0fd0*/  ULDC.64 UR4, c[0x0][0x240] ;  /* 0x0000900000047ab9 */ /* 0x000fc40000000a00 */
[----:B------:R-:W-:Y:S02]  /*0fe0*/  UISETP.NE.AND UP0, UPT, UR6, URZ, UPT ;  /* 0x0000003f0600728c */ /* 0x000fe4000bf05270 */
[----:B------:R-:W-:Y:S02]  /*0ff0*/  UISETP.NE.U32.AND UP1, UPT, URZ, UR4, UPT ;  /* 0x000000043f00728c */ /* 0x000fe4000bf25070 */
[----:B------:R-:W-:Y:S02]  /*1000*/  USHF.R.S32.HI UR46, URZ, 0x1f, UR43 ;  /* 0x0000001f3f2e7899 */ /* 0x000fe4000801142b */
[----:B------:R-:W-:Y:S01]  /*1010*/  UISETP.NE.AND.EX UP1, UPT, URZ, UR5, UPT, UP1 ;  /* 0x000000053f00728c */ /* 0x000fe2000bf25310 */
[----:B---3--:R-:W3:Y:S01]  /*1020*/  MUFU.RCP R4, R4 ;  /* 0x0000000400047308 */ /* 0x008ee20000001000 */
[----:B------:R-:W-:Y:S02]  /*1030*/  ULEA.HI UR46, UR46, UR43, URZ, 0x6 ;  /* 0x0000002b2e2e7291 */ /* 0x000fe4000f8f303f */
[----:B------:R-:W-:Y:S01]  /*1040*/  ULDC UR4, c[0x0][0x214] ;  /* 0x0000850000047ab9 */ /* 0x000fe20000000800 */
[----:B-1----:R-:W-:Y:S01]  /*1050*/  IABS R3, R3 ;  /* 0x0000000300037213 */ /* 0x002fe20000000000 */
[----:B--2---:R-:W-:-:S02]  /*1060*/  ULOP3.LUT UR39, UR33, UR39, URZ, 0x3c, !UPT ;  /* 0x0000002721277292 */ /* 0x004fc4000f8e3c3f */
[----:B------:R-:W-:Y:S02]  /*1070*/  ULDC UR45, c[0x0][0x22c] ;  /* 0x00008b00002d7ab9 */ /* 0x000fe40000000800 */
[----:B------:R-:W-:Y:S02]  /*1080*/  ULDC UR5, c[0x0][0x1c0] ;  /* 0x0000700000057ab9 */ /* 0x000fe40000000800 */
[----:B------:R-:W-:Y:S01]  /*1090*/  ISETP.LE.AND P1, PT, RZ, UR39, PT ;  /* 0x00000027ff007c0c */ /* 0x000fe2000bf23270 */
[----:B------:R-:W-:Y:S02]  /*10a0*/  ULDC.U8 UR38, c[0x0][0x3d0] ;  /* 0x0000f40000267ab9 */ /* 0x000fe40000000000 */
[----:B----4-:R-:W-:Y:S01]  /*10b0*/  UIMAD.WIDE UR48, UR29, 0x80, URZ ;  /* 0x000000801d3078a5 */ /* 0x010fe2000f8e023f */
[----:B---3--:R-:W-:Y:S01]  /*10c0*/  IADD3 R4, R4, 0xffffffe, RZ ;  /* 0x0ffffffe04047810 */ /* 0x008fe20007ffe0ff */
[----:B------:R-:W-:Y:S01]  /*10d0*/  @UP0 UIMAD UR6, UR29, UR4, URZ ;  /* 0x000000041d0602a4 */ /* 0x000fe2000f8e023f */
[----:B------:R-:W-:Y:S01]  /*10e0*/  ISETP.NE.AND P4, PT, RZ, UR38, PT ;  /* 0x00000026ff007c0c */ /* 0x000fe2000bf85270 */
[----:B------:R-:W-:Y:S01]  /*10f0*/  USEL UR39, UR48, URZ, UP1 ;  /* 0x0000003f30277287 */ /* 0x000fe20008800000 */
[----:B------:R-:W1:Y:S01]  /*1100*/  F2I.FTZ.U32.TRUNC.NTZ R5, R4 ;  /* 0x0000000400057305 */ /* 0x000e62000021f000 */
[----:B------:R-:W-:-:S02]  /*1110*/  ULOP3.LUT UR48, UR46, 0xffffffc0, URZ, 0xc0, !UPT ;  /* 0xffffffc02e307892 */ /* 0x000fc4000f8ec03f */
[----:B------:R-:W-:Y:S02]  /*1120*/  UIMAD UR45, UR33, UR45, URZ ;  /* 0x0000002d212d72a4 */ /* 0x000fe4000f8e023f */
[----:B------:R-:W-:Y:S02]  /*1130*/  @!UP0 UIMAD UR5, UR29, UR5, UR33 ;  /* 0x000000051d0582a4 */ /* 0x000fe4000f8e0221 */
[----:B------:R-:W-:Y:S02]  /*1140*/  UIADD3 UR48, UR48, -0x40, URZ ;  /* 0xffffffc030307890 */ /* 0x000fe4000fffe03f */
[----:B------:R-:W-:Y:S02]  /*1150*/  ULDC UR44, c[0x0][0x234] ;  /* 0x00008d00002c7ab9 */ /* 0x000fe40000000800 */
[----:B------:R-:W-:Y:S02]  /*1160*/  ULDC UR41, c[0x0][0x1c0] ;  /* 0x0000700000297ab9 */ /* 0x000fe40000000800 */
[----:B------:R-:W-:-:S02]  /*1170*/  USEL UR38, UR49, URZ, UP1 ;  /* 0x0000003f31267287 */ /* 0x000fc40008800000 */
[----:B------:R-:W-:Y:S01]  /*1180*/  @UP0 UIMAD UR44, UR33, UR44, UR6 ;  /* 0x0000002c212c02a4 */ /* 0x000fe2000f8e0206 */
[--C-:B-1----:R-:W-:Y:S01]  /*1190*/  IMAD.MOV R0, RZ, RZ, -R5.reuse ;  /* 0x000000ffff007224 */ /* 0x102fe200078e0a05 */
[----:B------:R-:W-:Y:S01]  /*11a0*/  USHF.R.S32.HI UR7, URZ, 0x1f, UR28 ;  /* 0x0000001f3f077899 */ /* 0x000fe2000801141c */
[----:B------:R-:W-:Y:S01]  /*11b0*/  IMAD.MOV.U32 R4, RZ, RZ, RZ ;  /* 0x000000ffff047224 */ /* 0x000fe200078e00ff */
[----:B------:R-:W-:Y:S01]  /*11c0*/  USHF.R.S32.HI UR32, URZ, 0x1f, UR36 ;  /* 0x0000001f3f207899 */ /* 0x000fe20008011424 */
[----:B------:R-:W-:Y:S01]  /*11d0*/  IMAD R0, R0, R6, RZ ;  /* 0x0000000600007224 */ /* 0x000fe200078e02ff */
[----:B------:R-:W-:Y:S02]  /*11e0*/  USHF.R.S32.HI UR47, URZ, 0x1f, UR29 ;  /* 0x0000001f3f2f7899 */ /* 0x000fe4000801141d */
[----:B------:R-:W-:Y:S01]  /*11f0*/  USHF.R.S32.HI UR42, URZ, 0x1f, UR33 ;  /* 0x0000001f3f2a7899 */ /* 0x000fe20008011421 */
[----:B------:R-:W-:Y:S01]  /*1200*/  IMAD.HI.U32 R0, R5, R0, R4 ;  /* 0x0000000005007227 */ /* 0x000fe200078e0004 */
[----:B------:R-:W-:-:S02]  /*1210*/  USHF.R.S32.HI UR41, URZ, 0x1f, UR41 ;  /* 0x0000001f3f297899 */ /* 0x000fc40008011429 */
[----:B------:R-:W-:Y:S01]  /*1220*/  USHF.R.S32.HI UR40, URZ, 0x1f, UR45 ;  /* 0x0000001f3f287899 */ /* 0x000fe2000801142d */
[----:B------:R-:W-:Y:S01]  /*1230*/  IMAD.MOV.U32 R4, RZ, RZ, R3 ;  /* 0x000000ffff047224 */ /* 0x000fe200078e0003 */
[----:B------:R-:W-:Y:S02]  /*1240*/  USHF.R.S32.HI UR46, URZ, 0x6, UR46 ;  /* 0x000000063f2e7899 */ /* 0x000fe4000801142e */
[----:B------:R-:W-:Y:S01]  /*1250*/  @!UP0 UIMAD UR44, UR5, UR4, URZ ;  /* 0x00000004052c82a4 */ /* 0x000fe2000f8e023f */
[----:B------:R-:W-:Y:S01]  /*1260*/  IMAD.HI.U32 R0, R0, R4, RZ ;  /* 0x0000000400007227 */ /* 0x000fe200078e00ff */
[----:B------:R-:W-:-:S03]  /*1270*/  USHF.R.S32.HI UR49, URZ, 0x1f, UR48 ;  /* 0x0000001f3f317899 */ /* 0x000fc60008011430 */
[----:B------:R-:W-:-:S04]  /*1280*/  IMAD.MOV R3, RZ, RZ, -R0 ;  /* 0x000000ffff037224 */ /* 0x000fc800078e0a00 */
[C---:B------:R-:W-:Y:S02]  /*1290*/  IMAD R3, R6.reuse, R3, R4 ;  /* 0x0000000306037224 */ /* 0x040fe400078e0204 */
[----:B------:R-:W1:Y:S03]  /*12a0*/  S2R R4, SR_CTAID.X ;  /* 0x0000000000047919 */ /* 0x000e660000002500 */
[----:B------:R-:W-:-:S13]  /*12b0*/  ISETP.GT.U32.AND P3, PT, R6, R3, PT ;  /* 0x000000030600720c */ /* 0x000fda0003f64070 */
[----:B------:R-:W-:Y:S01]  /*12c0*/  @!P3 IMAD.IADD R3, R3, 0x1, -R6 ;  /* 0x000000010303b824 */ /* 0x000fe200078e0a06 */
[----:B------:R-:W-:-:S04]  /*12d0*/  @!P3 IADD3 R0, R0, 0x1, RZ ;  /* 0x000000010000b810 */ /* 0x000fc80007ffe0ff */
[----:B------:R-:W-:Y:S01]  /*12e0*/  ISETP.GE.U32.AND P0, PT, R3, R6, PT ;  /* 0x000000060300720c */ /* 0x000fe20003f06070 */
[----:B-1----:R-:W-:-:S04]  /*12f0*/  IMAD.WIDE.U32 R20, R4, c[0x0][0x3d8], RZ ;  /* 0x0000f60004147a25 */ /* 0x002fc800078e00ff */
[----:B------:R-:W-:Y:S01]  /*1300*/  IMAD R3, R4, c[0x0][0x3dc], R21 ;  /* 0x0000f70004037a24 */ /* 0x000fe200078e0215 */
[----:B------:R-:W-:-:S04]  /*1310*/  SEL R20, R20, RZ, P4 ;  /* 0x000000ff14147207 */ /* 0x000fc80002000000 */
[----:B------:R-:W-:-:S03]  /*1320*/  SEL R19, R3, RZ, P4 ;  /* 0x000000ff03137207 */ /* 0x000fc60002000000 */
[----:B------:R-:W-:Y:S02]  /*1330*/  @P0 IADD3 R0, R0, 0x1, RZ ;  /* 0x0000000100000810 */ /* 0x000fe40007ffe0ff */
[----:B------:R-:W-:-:S03]  /*1340*/  PLOP3.LUT P0, PT, PT, PT, UP0, 0x80, 0x0 ;  /* 0x000000000000781c */ /* 0x000fc60003f0f008 */
[----:B------:R-:W-:Y:S01]  /*1350*/  @!P1 IMAD.MOV R0, RZ, RZ, -R0 ;  /* 0x000000ffff009224 */ /* 0x000fe200078e0a00 */
[----:B------:R-:W-:-:S04]  /*1360*/  @!P2 LOP3.LUT R0, RZ, c[0x0][0x1c8], RZ, 0x33, !PT ;  /* 0x00007200ff00aa12 */ /* 0x000fc800078e33ff */
[----:B------:R-:W-:-:S05]  /*1370*/  SHF.R.S32.HI R15, RZ, 0x1f, R0 ;  /* 0x0000001fff0f7819 */ /* 0x000fca0000011400 */
[----:B------:R-:W-:Y:S05]  /*1380*/  @!P0 BRA `(.L_x_44) ;  /* 0x0000003000008947 */ /* 0x000fea0003800000 */
[----:B------:R-:W-:-:S04]  /*1390*/  UIMAD UR43, UR21, UR29, URZ ;  /* 0x0000001d152b72a4 */ /* 0x000fc8000f8e023f */
[----:B------:R-:W-:Y:S01]  /*13a0*/  UIMAD UR43, UR22, UR33, UR43 ;  /* 0x00000021162b72a4 */ /* 0x000fe2000f8e022b */
[----:B------:R-:W-:Y:S05]  /*13b0*/  BRA `(.L_x_45) ;  /* 0x0000002000007947 */ /* 0x000fea0003800000 */
.L_x_44:
[----:B------:R-:W-:-:S04]  /*13c0*/  UIMAD UR43, UR29, UR14, UR33 ;  /* 0x0000000e1d2b72a4 */ /* 0x000fc8000f8e0221 */
[----:B------:R-:W-:Y:S02]  /*13d0*/  UIMAD UR43, UR43, UR13, URZ ;  /* 0x0000000d2b2b72a4 */ /* 0x000fe4000f8e023f */
.L_x_45:
[----:B------:R-:W2:Y:S01]  /*13e0*/  LDL.64 R4, [R1+0x40] ;  /* 0x0000400001047983 */ /* 0x000ea20000100a00 */
[----:B------:R-:W-:-:S03]  /*13f0*/  ULDC.64 UR4, c[0x0][0x368] ;  /* 0x0000da0000047ab9 */ /* 0x000fc60000000a00 */
[----:B------:R1:W2:Y:S01]  /*1400*/  LDL.64 R10, [R1+0x40] ;  /* 0x00004000010a7983 */ /* 0x0002a20000100a00 */
[----:B------:R-:W-:Y:S02]  /*1410*/  UIMAD UR4, UR47, UR4, URZ ;  /* 0x000000042f0472a4 */ /* 0x000fe4000f8e023f */
[----:B------:R-:W-:Y:S01]  /*1420*/  UIADD3 UR28, UP0, UR36, UR28, URZ ;  /* 0x0000001c241c7290 */ /* 0x000fe2000ff1e03f */
[----:B------:R-:W3:Y:S01]  /*1430*/  S2R R21, SR_TID.X ;  /* 0x0000000000157919 */ /* 0x000ee20000002100 */
[----:B------:R-:W-:Y:S02]  /*1440*/  UIMAD UR6, UR29, UR5, UR4 ;  /* 0x000000051d0672a4 */ /* 0x000fe4000f8e0204 */
[----:B------:R-:W-:Y:S01]  /*1450*/  UIADD3.X UR32, UR7, UR32, URZ, UP0, !UPT ;  /* 0x0000002007207290 */ /* 0x000fe200087fe43f */
[----:B------:R-:W4:Y:S01]  /*1460*/  S2R R23, SR_CTAID.Y ;  /* 0x0000000000177919 */ /* 0x000f220000002600 */
[----:B------:R-:W-:Y:S01]  /*1470*/  ULDC.64 UR4, c[0x0][0x1a0] ;  /* 0x0000680000047ab9 */ /* 0x000fe20000000a00 */
[----:B------:R-:W-:Y:S01]  /*1480*/  IMAD.U32 R6, RZ, RZ, UR28 ;  /* 0x0000001cff067e24 */ /* 0x000fe2000f8e00ff */
[----:B------:R-:W-:-:S04]  /*1490*/  UIMAD UR4, UR32, UR4, URZ ;  /* 0x00000004200472a4 */ /* 0x000fc8000f8e023f */
[----:B------:R-:W-:-:S03]  /*14a0*/  UIMAD UR50, UR28, UR5, UR4 ;  /* 0x000000051c3272a4 */ /* 0x000fc6000f8e0204 */
[----:B------:R-:W-:Y:S02]  /*14b0*/  ULDC.64 UR4, c[0x0][0x198] ;  /* 0x0000660000047ab9 */ /* 0x000fe40000000a00 */
[----:B------:R-:W-:-:S04]  /*14c0*/  UIMAD UR4, UR32, UR4, URZ ;  /* 0x00000004200472a4 */ /* 0x000fc8000f8e023f */
[----:B------:R-:W-:-:S03]  /*14d0*/  UIMAD UR51, UR28, UR5, UR4 ;  /* 0x000000051c3372a4 */ /* 0x000fc6000f8e0204 */
[----:B------:R-:W-:Y:S01]  /*14e0*/  ULDC.64 UR4, c[0x0][0x180] ;  /* 0x0000600000047ab9 */ /* 0x000fe20000000a00 */
[----:B---3--:R-:W-:Y:S01]  /*14f0*/  SHF.R.S32.HI R22, RZ, 0x1f, R21 ;  /* 0x0000001fff167819 */ /* 0x008fe20000011415 */
[----:B------:R-:W-:-:S03]  /*1500*/  UIMAD UR4, UR47, UR4, URZ ;  /* 0x000000042f0472a4 */ /* 0x000fc6000f8e023f */
[----:B------:R-:W-:Y:S01]  /*1510*/  LEA.HI R3, R22, R21, RZ, 0x2 ;  /* 0x0000001516037211 */ /* 0x000fe200078f10ff */
[----:B------:R-:W-:-:S03]  /*1520*/  UIMAD UR4, UR29, UR5, UR4 ;  /* 0x000000051d0472a4 */ /* 0x000fc6000f8e0204 */
[----:B------:R-:W-:-:S04]  /*1530*/  SHF.R.S32.HI R3, RZ, 0x2, R3 ;  /* 0x00000002ff037819 */ /* 0x000fc80000011403 */
[----:B------:R-:W-:Y:S02]  /*1540*/  SHF.R.S32.HI R18, RZ, 0x1f, R3 ;  /* 0x0000001fff127819 */ /* 0x000fe40000011403 */
[----:B------:R-:W-:-:S04]  /*1550*/  IADD3 R14, P0, R3, UR48, RZ ;  /* 0x00000030030e7c10 */ /* 0x000fc8000ff1e0ff */
[----:B------:R-:W-:-:S05]  /*1560*/  IADD3.X R12, R18, UR49, RZ, P0, !PT ;  /* 0x00000031120c7c10 */ /* 0x000fca00087fe4ff */
[----:B------:R-:W-:Y:S01]  /*1570*/  IMAD R13, R12, c[0x0][0x190], RZ ;  /* 0x000064000c0d7a24 */ /* 0x000fe200078e02ff */
[----:B------:R-:W-:Y:S01]  /*1580*/  UIADD3 UR44, UR48, UR44, URZ ;  /* 0x0000002c302c7290 */ /* 0x000fe2000fffe03f */
[----:B------:R-:W-:Y:S01]  /*1590*/  @P4 BAR.SYNC.DEFER_BLOCKING 0x0 ;  /* 0x0000000000004b1d */ /* 0x000fe20000010000 */
[----:B--2---:R-:W-:-:S05]  /*15a0*/  IMAD.MOV.U32 R10, RZ, RZ, R4 ;  /* 0x000000ffff0a7224 */ /* 0x004fca00078e0004 */
[----:B------:R-:W-:-:S05]  /*15b0*/  SHF.R.S32.HI R11, RZ, 0x1f, R10 ;  /* 0x0000001fff0b7819 */ /* 0x000fca000001140a */
[----:B------:R2:W-:Y:S01]  /*15c0*/  STL [R1+0x44], R11 ;  /* 0x0000440b01007387 */ /* 0x0005e20000100800 */
[----:B----4-:R-:W-:-:S03]  /*15d0*/  IMAD.WIDE.U32 R4, R23, c[0x0][0x368], R10 ;  /* 0x0000da0017047a25 */ /* 0x010fc600078e000a */
[----:B------:R-:W3:Y:S01]  /*15e0*/  LDL R25, [R1+0x24] ;  /* 0x0000240001197983 */ /* 0x000ee20000100800 */
[----:B------:R-:W-:Y:S01]  /*15f0*/  IMAD.MOV.U32 R8, RZ, RZ, R4 ;  /* 0x000000ffff087224 */ /* 0x000fe200078e0004 */
[----:B------:R-:W-:Y:S01]  /*1600*/  IADD3 R9, R5, UR6, RZ ;  /* 0x0000000605097c10 */ /* 0x000fe2000fffe0ff */
[----:B------:R-:W-:Y:S01]  /*1610*/  IMAD.U32 R4, RZ, RZ, UR28 ;  /* 0x0000001cff047e24 */ /* 0x000fe2000f8e00ff */
[----:B------:R-:W4:Y:S01]  /*1620*/  LDL R24, [R1+0x48] ;  /* 0x0000480001187983 */ /* 0x000f220000100800 */
[--C-:B------:R-:W-:Y:S01]  /*1630*/  IMAD.WIDE.U32 R6, R6, c[0x0][0x1a0], R10.reuse ;  /* 0x0000680006067a25 */ /* 0x100fe200078e000a */
[----:B------:R-:W-:Y:S02]  /*1640*/  ULDC.64 UR6, c[0x0][0x188] ;  /* 0x0000620000067ab9 */ /* 0x000fe40000000a00 */
[----:B------:R-:W-:Y:S01]  /*1650*/  UIMAD UR6, UR47, UR6, URZ ;  /* 0x000000062f0672a4 */ /* 0x000fe2000f8e023f */
[----:B------:R-:W-:Y:S01]  /*1660*/  IMAD.WIDE.U32 R4, R4, c[0x0][0x198], R10 ;  /* 0x0000660004047a25 */ /* 0x000fe200078e000a */
[----:B------:R-:W-:-:S02]  /*1670*/  IADD3 R7, R7, UR50, RZ ;  /* 0x0000003207077c10 */ /* 0x000fc4000fffe0ff */
[----:B------:R-:W-:Y:S01]  /*1680*/  UIMAD UR6, UR29, UR7, UR6 ;  /* 0x000000071d0672a4 */ /* 0x000fe2000f8e0206 */
[----:B------:R-:W-:Y:S01]  /*1690*/  IMAD R16, R14, c[0x0][0x194], R13 ;  /* 0x000065000e107a24 */ /* 0x000fe200078e020d */
[----:B------:R-:W-:Y:S01]  /*16a0*/  IADD3 R5, R5, UR51, RZ ;  /* 0x0000003305057c10 */ /* 0x000fe2000fffe0ff */
[----:B------:R-:W-:Y:S02]  /*16b0*/  IMAD R17, R12, c[0x0][0x370], RZ ;  /* 0x0000dc000c117a24 */ /* 0x000fe400078e02ff */
[----:B------:R-:W-:-:S04]  /*16c0*/  IMAD.WIDE.U32 R12, R14, c[0x0][0x370], R8 ;  /* 0x0000dc000e0c7a25 */ /* 0x000fc800078e0008 */
[----:B--2---:R-:W-:-:S04]  /*16d0*/  IMAD.WIDE.U32 R10, R14, c[0x0][0x190], R10 ;  /* 0x000064000e0a7a25 */ /* 0x004fc800078e000a */
[----:B------:R-:W-:Y:S02]  /*16e0*/  IMAD.IADD R9, R11, 0x1, R16 ;  /* 0x000000010b097824 */ /* 0x000fe400078e0210 */
[----:B------:R-:W-:Y:S02]  /*16f0*/  IMAD R16, R14, c[0x0][0x374], R17 ;  /* 0x0000dd000e107a24 */ /* 0x000fe400078e0211 */
[----:B------:R-:W2:Y:S01]  /*1700*/  S2R R17, SR_CTAID.Z ;  /* 0x0000000000117919 */ /* 0x000ea20000002700 */
[----:B------:R-:W-:-:S04]  /*1710*/  IMAD.WIDE.U32 R6, R23, c[0x0][0x188], R6 ;  /* 0x0000620017067a25 */ /* 0x000fc800078e0006 */
[----:B------:R-:W-:Y:S01]  /*1720*/  IMAD.WIDE.U32 R4, R23, c[0x0][0x180], R4 ;  /* 0x0000600017047a25 */ /* 0x000fe200078e0004 */
[----:B------:R-:W-:Y:S01]  /*1730*/  IADD3 R7, R7, UR6, RZ ;  /* 0x0000000607077c10 */ /* 0x000fe2000fffe0ff */
[----:B------:R-:W-:Y:S01]  /*1740*/  ULDC.64 UR6, c[0x0][0x178] ;  /* 0x00005e0000067ab9 */ /* 0x000fe20000000a00 */
[----:B------:R-:W-:Y:S02]  /*1750*/  MOV R8, R10 ;  /* 0x0000000a00087202 */ /* 0x000fe40000000f00 */
[----:B------:R-:W-:Y:S01]  /*1760*/  IADD3 R5, R5, UR4, RZ ;  /* 0x0000000405057c10 */ /* 0x000fe2000fffe0ff */
[----:B------:R-:W-:Y:S01]  /*1770*/  ULDC.64 UR4, c[0x0][0x378] ;  /* 0x0000de0000047ab9 */ /* 0x000fe20000000a00 */
[C---:B------:R-:W-:Y:S01]  /*1780*/  IMAD R11, R15.reuse, c[0x0][0x1b8], RZ ;  /* 0x00006e000f0b7a24 */ /* 0x040fe200078e02ff */
[----:B------:R-:W-:Y:S02]  /*1790*/  UIMAD UR6, UR47, UR6, URZ ;  /* 0x000000062f0672a4 */ /* 0x000fe4000f8e023f */
[----:B------:R-:W-:Y:S01]  /*17a0*/  UIMAD UR4, UR42, UR4, URZ ;  /* 0x000000042a0472a4 */ /* 0x000fe2000f8e023f */
[----:B------:R-:W-:Y:S01]  /*17b0*/  IMAD R10, R15, c[0x0][0x1b0], RZ ;  /* 0x00006c000f0a7a24 */ /* 0x000fe200078e02ff */
[----:B------:R-:W-:Y:S01]  /*17c0*/  UIMAD UR7, UR29, UR7, UR6 ;  /* 0x000000071d0772a4 */ /* 0x000fe2000f8e0206 */
[----:B------:R-:W-:-:S02]  /*17d0*/  IMAD R14, R0, c[0x0][0x1bc], R11 ;  /* 0x00006f00000e7a24 */ /* 0x000fc400078e020b */
[----:B------:R-:W-:Y:S01]  /*17e0*/  IMAD.WIDE.U32 R8, R23, c[0x0][0x178], R8 ;  /* 0x00005e0017087a25 */ /* 0x000fe200078e0008 */
[----:B------:R-:W-:-:S03]  /*17f0*/  UIMAD UR6, UR33, UR5, UR4 ;  /* 0x00000005210672a4 */ /* 0x000fc6000f8e0204 */
[----:B------:R-:W-:Y:S01]  /*1800*/  IMAD.IADD R11, R13, 0x1, R16 ;  /* 0x000000010d0b7824 */ /* 0x000fe200078e0210 */
[----:B------:R-:W-:Y:S01]  /*1810*/  ULDC.64 UR4, c[0x0][0x1a8] ;  /* 0x00006a0000047ab9 */ /* 0x000fe20000000a00 */
[C---:B------:R-:W-:Y:S02]  /*1820*/  IMAD R13, R0.reuse, c[0x0][0x1b4], R10 ;  /* 0x00006d00000d7a24 */ /* 0x040fe400078e020a */
[C---:B------:R-:W-:Y:S01]  /*1830*/  IMAD.WIDE.U32 R4, R0.reuse, c[0x0][0x1b0], R4 ;  /* 0x00006c0000047a25 */ /* 0x040fe200078e0004 */
[----:B------:R-:W-:Y:S01]  /*1840*/  UIMAD UR4, UR42, UR4, URZ ;  /* 0x000000042a0472a4 */ /* 0x000fe2000f8e023f */
[----:B------:R-:W-:Y:S02]  /*1850*/  IADD3 R9, R9, UR7, RZ ;  /* 0x0000000709097c10 */ /* 0x000fe4000fffe0ff */
[----:B------:R-:W-:-:S04]  /*1860*/  IMAD.WIDE.U32 R6, R0, c[0x0][0x1b8], R6 ;  /* 0x00006e0000067a25 */ /* 0x000fc800078e0006 */
[----:B------:R-:W-:Y:S02]  /*1870*/  IMAD.MOV.U32 R10, RZ, RZ, R12 ;  /* 0x000000ffff0a7224 */ /* 0x000fe400078e000c */
[C---:B------:R-:W-:Y:S02]  /*1880*/  IMAD R0, R18.reuse, c[0x0][0x1a0], RZ ;  /* 0x0000680012007a24 */ /* 0x040fe400078e02ff */
[----:B------:R-:W-:Y:S02]  /*1890*/  IMAD.IADD R5, R5, 0x1, R13 ;  /* 0x0000000105057824 */ /* 0x000fe400078e020d */
[----:B------:R-:W-:Y:S01]  /*18a0*/  IMAD R12, R18, c[0x0][0x198], RZ ;  /* 0x00006600120c7a24 */ /* 0x000fe200078e02ff */
[----:B------:R-:W-:Y:S01]  /*18b0*/  UIMAD UR4, UR33, UR5, UR4 ;  /* 0x00000005210472a4 */ /* 0x000fe2000f8e0204 */
[----:B------:R-:W-:Y:S02]  /*18c0*/  IMAD.IADD R7, R7, 0x1, R14 ;  /* 0x0000000107077824 */ /* 0x000fe400078e020e */
[----:B------:R-:W-:-:S02]  /*18d0*/  IMAD R16, R3, c[0x0][0x1a4], R0 ;  /* 0x0000690003107a24 */ /* 0x000fc400078e0200 */
[----:B--2---:R-:W-:-:S04]  /*18e0*/  IMAD.WIDE.U32 R14, R17, c[0x0][0x378], R10 ;  /* 0x0000de00110e7a25 */ /* 0x004fc800078e000a */
[C---:B------:R-:W-:Y:S02]  /*18f0*/  IMAD R0, R3.reuse, c[0x0][0x19c], R12 ;  /* 0x0000670003007a24 */ /* 0x040fe400078e020c */
[----:B------:R-:W-:-:S04]  /*1900*/  IMAD.WIDE.U32 R10, R3, c[0x0][0x198], R4 ;  /* 0x00006600030a7a25 */ /* 0x000fc800078e0004 */
[----:B------:R-:W-:-:S04]  /*1910*/  IMAD.WIDE.U32 R8, R17, c[0x0][0x1a8], R8 ;  /* 0x00006a0011087a25 */ /* 0x000fc800078e0008 */
[----:B------:R-:W-:Y:S01]  /*1920*/  IMAD.IADD R11, R11, 0x1, R0 ;  /* 0x000000010b0b7824 */ /* 0x000fe200078e0200 */
[----:B------:R-:W-:Y:S01]  /*1930*/  IADD3 R0, R9, UR4, RZ ;  /* 0x0000000409007c10 */ /* 0x000fe2000fffe0ff */
[----:B------:R-:W-:Y:S01]  /*1940*/  UIADD3 UR4, UR46, -0x1, URZ ;  /* 0xffffffff2e047890 */ /* 0x000fe2000fffe03f */
[----:B------:R-:W-:-:S03]  /*1950*/  IMAD.WIDE.U32 R12, R3, c[0x0][0x1a0], R6 ;  /* 0x00006800030c7a25 */ /* 0x000fc600078e0006 */
[----:B------:R-:W-:Y:S01]  /*1960*/  ULEA.HI UR5, UR4, UR4, URZ, 0x1 ;  /* 0x0000000404057291 */ /* 0x000fe2000f8f083f */
[----:B------:R-:W-:Y:S02]  /*1970*/  LEA R236, P3, R8, c[0x0][0x160], 0x1 ;  /* 0x0000580008ec7a11 */ /* 0x000fe400078608ff */
[----:B------:R-:W-:Y:S01]  /*1980*/  IADD3 R3, R15, UR6, RZ ;  /* 0x000000060f037c10 */ /* 0x000fe2000fffe0ff */
[----:B------:R-:W-:Y:S01]  /*1990*/  ULOP3.LUT UR5, UR5, 0xfffffffe, URZ, 0xc0, !UPT ;  /* 0xfffffffe05057892 */ /* 0x000fe2000f8ec03f */
[----:B------:R-:W-:Y:S02]  /*19a0*/  LEA R234, P2, R14, c[0x0][0x330], 0x1 ;  /* 0x0000cc000eea7a11 */ /* 0x000fe400078408ff */
[----:B------:R-:W-:Y:S01]  /*19b0*/  IADD3 R5, R13, R16, RZ ;  /* 0x000000100d057210 */ /* 0x000fe20007ffe0ff */
[----:B------:R-:W-:Y:S01]  /*19c0*/  UIADD3 UR5, UR4, -UR5, URZ ;  /* 0x8000000504057290 */ /* 0x000fe2000fffe03f */
[----:B------:R-:W-:Y:S02]  /*19d0*/  LEA R6, P1, R12, c[0x0][0x170], 0x1 ;  /* 0x00005c000c067a11 */ /* 0x000fe400078208ff */
[----:B------:R-:W-:-:S02]  /*19e0*/  LEA R4, P0, R10, c[0x0][0x168], 0x1 ;  /* 0x00005a000a047a11 */ /* 0x000fc400078008ff */
[----:B------:R-:W-:Y:S02]  /*19f0*/  LEA.HI.X R237, R8, c[0x0][0x164], R0, 0x1, P3 ;  /* 0x0000590008ed7a11 */ /* 0x000fe400018f0c00 */
[----:B------:R-:W-:Y:S01]  /*1a00*/  LEA.HI.X R235, R14, c[0x0][0x334], R3, 0x1, P2 ;  /* 0x0000cd000eeb7a11 */ /* 0x000fe200010f0c03 */
[----:B------:R-:W-:Y:S01]  /*1a10*/  IMAD.MOV.U32 R3, RZ, RZ, c[0x0][0x1a0] ;  /* 0x00006800ff037624 */ /* 0x000fe200078e00ff */
[----:B------:R-:W-:Y:S01]  /*1a20*/  MOV R0, c[0x0][0x198] ;  /* 0x0000660000007a02 */ /* 0x000fe20000000f00 */
[----:B------:R-:W-:Y:S01]  /*1a30*/  IMAD.MOV.U32 R8, RZ, RZ, c[0x0][0x19c] ;  /* 0x00006700ff087624 */ /* 0x000fe200078e00ff */
[----:B------:R-:W-:Y:S01]  /*1a40*/  LEA.HI.X R7, R12, c[0x0][0x174], R5, 0x1, P1 ;  /* 0x00005d000c077a11 */ /* 0x000fe200008f0c05 */
[----:B------:R-:W-:Y:S01]  /*1a50*/  UISETP.NE.AND UP0, UPT, UR5, 0x1, UPT ;  /* 0x000000010500788c */ /* 0x000fe2000bf05270 */
[----:B------:R-:W-:Y:S01]  /*1a60*/  LEA.HI.X R5, R10, c[0x0][0x16c], R11, 0x1, P0 ;  /* 0x00005b000a057a11 */ /* 0x000fe200000f0c0b */
[----:B------:R-:W-:Y:S01]  /*1a70*/  IMAD.MOV.U32 R9, RZ, RZ, c[0x0][0x1a4] ;  /* 0x00006900ff097624 */ /* 0x000fe200078e00ff */
[----:B------:R-:W-:-:S02]  /*1a80*/  LEA R10, P0, R0, R4, 0x7 ;  /* 0x00000004000a7211 */ /* 0x000fc400078038ff */
[C---:B------:R-:W-:Y:S02]  /*1a90*/  LEA R12, P1, R3.reuse, R6, 0x7 ;  /* 0x00000006030c7211 */ /* 0x040fe400078238ff */
[----:B------:R-:W-:Y:S02]  /*1aa0*/  LEA.HI.X R11, R0, R5, R8, 0x7, P0 ;  /* 0x00000005000b7211 */ /* 0x000fe400000f3c08 */
[----:B------:R-:W-:Y:S02]  /*1ab0*/  PLOP3.LUT P0, PT, PT, PT, UP0, 0x80, 0x0 ;  /* 0x000000000000781c */ /* 0x000fe40003f0f008 */
[----:B------:R-:W-:Y:S01]  /*1ac0*/  LEA.HI.X R13, R3, R7, R9, 0x7, P1 ;  /* 0x00000007030d7211 */ /* 0x000fe200008f3c09 */
[----:B------:R-:W-:-:S07]  /*1ad0*/  UIMAD.WIDE UR6, UR44, UR15, UR26 ;  /* 0x0000000f2c0672a5 */ /* 0x000fce000f8e021a */
[----:B------:R-:W-:Y:S02]  /*1ae0*/  UMOV UR5, UR7 ;  /* 0x0000000700057c82 */ /* 0x000fe40008000000 */
[----:B------:R-:W-:-:S04]  /*1af0*/  UIMAD UR41, UR41, UR11, UR17 ;  /* 0x0000000b292972a4 */ /* 0x000fc8000f8e0211 */
[----:B------:R-:W-:Y:S02]  /*1b00*/  UIADD3 UR41, UR31, UR41, URZ ;  /* 0x000000291f297290 */ /* 0x000fe4000fffe03f */
[----:B------:R-:W-:Y:S01]  /*1b10*/  UIADD3 UR43, UR48, UR43, URZ ;  /* 0x0000002b302b7290 */ /* 0x000fe2000fffe03f */
[----:B------:R-:W-:Y:S01]  /*1b20*/  CS2R R126, SRZ ;  /* 0x00000000007e7805 */ /* 0x000fe2000001ff00 */
        /* <DEDUP_REMOVED lines=47> */
[C---:B---3--:R-:W-:Y:S01]  /*1e20*/  IMAD.SHL.U32 R15, R25.reuse, 0x2, RZ ;  /* 0x00000002190f7824 */ /* 0x048fe200078e00ff */
[----:B------:R-:W-:-:S04]  /*1e30*/  IADD3 R0, R25, 0x1800, RZ ;  /* 0x0000180019007810 */ /* 0x000fc80007ffe0ff */
[----:B------:R-:W-:Y:S01]  /*1e40*/  @!PT LDS RZ, [RZ] ;  /* 0x00000000fffff984 */ /* 0x000fe20000000800 */
[----:B------:R-:W-:Y:S01]  /*1e50*/  @!PT LDS RZ, [RZ] ;  /* 0x00000000fffff984 */ /* 0x000fe20000000800 */
[----:B------:R-:W-:Y:S01]  /*1e60*/  @!PT LDS RZ, [RZ] ;  /* 0x00000000fffff984 */ /* 0x000fe20000000800 */
[----:B------:R2:W-:Y:S01]  /*1e70*/  LDGSTS.E.BYPASS.LTC128B.128 [R15+0xf000], [R6.64] ;  /* 0x0f000000060f7fae */ /* 0x0005e2000b901d62 */
[----:B------:R-:W-:-:S03]  /*1e80*/  SEL R0, R0, R25, !P0 ;  /* 0x0000001900007207 */ /* 0x000fc60004000000 */
[----:B------:R2:W-:Y:S01]  /*1e90*/  LDGSTS.E.BYPASS.LTC128B.128 [R15+0x11000], [R6.64+0x40] ;  /* 0x11000040060f7fae */ /* 0x0005e2000b901d62 */
[----:B------:R-:W-:-:S03]  /*1ea0*/  SHF.L.U32 R238, R0, 0x1, RZ ;  /* 0x0000000100ee7819 */ /* 0x000fc600000006ff */
[----:B------:R2:W-:Y:S04]  /*1eb0*/  LDGSTS.E.BYPASS.LTC128B.128 [R15+0x13000], [R6.64+0x80] ;  /* 0x13000080060f7fae */ /* 0x0005e8000b901d62 */
[----:B------:R3:W-:Y:S01]  /*1ec0*/  LDGSTS.E.BYPASS.LTC128B.128 [R15+0x10000], [R12.64] ;  /* 0x100000000c0f7fae */ /* 0x0007e2000b901d62 */
[----:B----4-:R-:W-:-:S03]  /*1ed0*/  IMAD.SHL.U32 R8, R24, 0x4, RZ ;  /* 0x0000000418087824 */ /* 0x010fc600078e00ff */
[----:B------:R3:W-:Y:S01]  /*1ee0*/  LDGSTS.E.BYPASS.LTC128B.128 [R15+0x12000], [R12.64+0x40] ;  /* 0x120000400c0f7fae */ /* 0x0007e2000b901d62 */
[----:B------:R-:W-:-:S03]  /*1ef0*/  SHF.R.S32.HI R14, RZ, 0x1f, R24 ;  /* 0x0000001fff0e7819 */ /* 0x000fc60000011418 */
[----:B------:R3:W-:Y:S04]  /*1f00*/  LDGSTS.E.BYPASS.LTC128B.128 [R15+0x14000], [R12.64+0x80] ;  /* 0x140000800c0f7fae */ /* 0x0007e8000b901d62 */
[----:B------:R-:W0:Y:S04]  /*1f10*/  LDGDEPBAR ;  /* 0x00000000000079af */ /* 0x000e280000000000 */
[----:B------:R1:W-:Y:S04]  /*1f20*/  LDGSTS.E.BYPASS.LTC128B.128 [R15+0x6000], [R234.64] ;  /* 0x06000000ea0f7fae */ /* 0x0003e8000b901d62 */
[----:B------:R1:W-:Y:S01]  /*1f30*/  LDGSTS.E.BYPASS.LTC128B.128 [R15+0x7000], [R234.64+0x40] ;  /* 0x07000040ea0f7fae */ /* 0x0003e2000b901d62 */
[----:B------:R-:W-:-:S03]  /*1f40*/  SHF.L.U64.HI R3, R24, 0x2, R14 ;  /* 0x0000000218037819 */ /* 0x000fc6000001020e */
[----:B------:R1:W-:Y:S01]  /*1f50*/  LDGSTS.E.BYPASS.LTC128B.128 [R15+0x8000], [R234.64+0x80] ;  /* 0x08000080ea0f7fae */ /* 0x0003e2000b901d62 */
[----:B------:R-:W-:-:S03]  /*1f60*/  IADD3 R8, P1, R8, UR6, RZ ;  /* 0x0000000608087c10 */ /* 0x000fc6000ff3e0ff */
[----:B------:R1:W-:Y:S01]  /*1f70*/  LDGSTS.E.BYPASS.LTC128B.128 [R238], [R236.64] ;  /* 0x00000000ecee7fae */ /* 0x0003e2000b901d62 */
[----:B------:R-:W-:-:S03]  /*1f80*/  LEA.HI R0, R22, R21, RZ, 0x5 ;  /* 0x0000001516007211 */ /* 0x000fc600078f28ff */
[----:B------:R1:W-:Y:S04]  /*1f90*/  LDGSTS.E.BYPASS.LTC128B.128 [R238+0x1000], [R236.64+0x40] ;  /* 0x01000040ecee7fae */ /* 0x0003e8000b901d62 */
[----:B------:R1:W-:Y:S01]  /*1fa0*/  LDGSTS.E.BYPASS.LTC128B.128 [R238+0x2000], [R236.64+0x80] ;  /* 0x02000080ecee7fae */ /* 0x0003e2000b901d62 */
[----:B------:R-:W-:-:S03]  /*1fb0*/  IADD3.X R9, R3, UR5, RZ, P1, !PT ;  /* 0x0000000503097c10 */ /* 0x000fc60008ffe4ff */
[----:B------:R4:W-:Y:S04]  /*1fc0*/  LDGSTS.E.BYPASS.LTC128B.128 [R15+0x9000], [R4.64] ;  /* 0x09000000040f7fae */ /* 0x0009e8000b901d62 */
[----:B------:R4:W-:Y:S04]  /*1fd0*/  LDGSTS.E.BYPASS.LTC128B.128 [R15+0xb000], [R4.64+0x40] ;  /* 0x0b000040040f7fae */ /* 0x0009e8000b901d62 */
[----:B------:R4:W-:Y:S04]  /*1fe0*/  LDGSTS.E.BYPASS.LTC128B.128 [R15+0xd000], [R4.64+0x80] ;  /* 0x0d000080040f7fae */ /* 0x0009e8000b901d62 */
[----:B------:R1:W-:Y:S04]  /*1ff0*/  LDGSTS.E.BYPASS.LTC128B.128 [R15+0xa000], [R10.64] ;  /* 0x0a0000000a0f7fae */ /* 0x0003e8000b901d62 */
[----:B------:R1:W-:Y:S04]  /*2000*/  LDGSTS.E.BYPASS.LTC128B.128 [R15+0xc000], [R10.64+0x40] ;  /* 0x0c0000400a0f7fae */ /* 0x0003e8000b901d62 */
[----:B------:R1:W-:Y:S04]  /*2010*/  LDGSTS.E.BYPASS.LTC128B.128 [R15+0xe000], [R10.64+0x80] ;  /* 0x0e0000800a0f7fae */ /* 0x0003e8000b901d62 */
[----:B------:R-:W0:Y:S01]  /*2020*/  LDGDEPBAR ;  /* 0x00000000000079af */ /* 0x000e220000000000 */
[----:B------:R-:W-:-:S02]  /*2030*/  LOP3.LUT R3, R0, 0xffffffe0, RZ, 0xc0, !PT ;  /* 0xffffffe000037812 */ /* 0x000fc400078ec0ff */
[----:B------:R-:W-:Y:S01]  /*2040*/  SHF.R.S32.HI R0, RZ, 0x5, R0 ;  /* 0x00000005ff007819 */ /* 0x000fe20000011400 */
[----:B---3--:R3:W5:Y:S02]  /*2050*/  LDG.E R12, [R8.64+0x80] ;  /* 0x00008022080c7981 */ /* 0x008764000c1e1900 */
[----:B------:R-:W-:Y:S02]  /*2060*/  IMAD.IADD R3, R21, 0x1, -R3 ;  /* 0x0000000115037824 */ /* 0x000fe400078e0a03 */
[----:B----4-:R-:W-:Y:S01]  /*2070*/  IMAD.U32 R4, RZ, RZ, UR45 ;  /* 0x0000002dff047e24 */ /* 0x010fe2000f8e00ff */
[----:B------:R-:W-:Y:S02]  /*2080*/  UIMAD.WIDE UR44, UR29, UR12, UR48 ;  /* 0x0000000c1d2c72a5 */ /* 0x000fe4000f8e0230 */
[----:B------:R-:W-:Y:S01]  /*2090*/  UIADD3 UR29, -UR37, UR10, UR36 ;  /* 0x0000000a251d7290 */ /* 0x000fe2000fffe124 */
[----:B------:R-:W-:-:S03]  /*20a0*/  IMAD R0, R0, UR20, R3 ;  /* 0x0000001400007c24 */ /* 0x000fc6000f8e0203 */
[----:B------:R-:W-:Y:S01]  /*20b0*/  UIADD3 UR29, UR29, -UR9, URZ ;  /* 0x800000091d1d7290 */ /* 0x000fe2000fffe03f */
[----:B------:R-:W-:Y:S01]  /*20c0*/  IMAD.U32 R3, RZ, RZ, UR40 ;  /* 0x00000028ff037e24 */ /* 0x000fe2000f8e00ff */
[----:B------:R-:W-:Y:S02]  /*20d0*/  IADD3 R4, P2, P1, R0, UR19, R4 ;  /* 0x0000001300047c10 */ /* 0x000fe4000f95e004 */
[----:B------:R-:W-:Y:S01]  /*20e0*/  USHF.R.S32.HI UR7, URZ, 0x1f, UR29 ;  /* 0x0000001f3f077899 */ /* 0x000fe2000801141d */
[----:B------:R-:W-:Y:S01]  /*20f0*/  SHF.R.S32.HI R0, RZ, 0x1f, R0 ;  /* 0x0000001fff007819 */ /* 0x000fe20000011400 */
[----:B-1----:R3:W5:Y:S01]  /*2100*/  LDG.E R10, [R8.64] ;  /* 0x00000022080a7981 */ /* 0x002762000c1e1900 */
[----:B--2---:R-:W-:Y:S01]  /*2110*/  IMAD.U32 R6, RZ, RZ, UR30 ;  /* 0x0000001eff067e24 */ /* 0x004fe2000f8e00ff */
[----:B------:R-:W-:Y:S01]  /*2120*/  ULEA.HI UR7, UR7, UR29, URZ, 0x6 ;  /* 0x0000001d07077291 */ /* 0x000fe2000f8f303f */
[----:B------:R-:W-:Y:S01]  /*2130*/  IADD3.X R0, R0, UR18, R3, P2, P1 ;  /* 0x0000001200007c10 */ /* 0x000fe200097e2403 */
[----:B------:R-:W-:Y:S01]  /*2140*/  UIADD3 UR39, UP0, UR44, UR39, URZ ;  /* 0x000000272c277290 */ /* 0x000fe2000ff1e03f */
[----:B------:R-:W-:Y:S01]  /*2150*/  IADD3 R4, P1, R4, R20, RZ ;  /* 0x0000001404047210 */ /* 0x000fe20007f3e0ff */
[----:B------:R-:W-:Y:S01]  /*2160*/  USHF.R.S32.HI UR7, URZ, 0x6, UR7 ;  /* 0x000000063f077899 */ /* 0x000fe20008011407 */
[----:B------:R3:W5:Y:S01]  /*2170*/  LDG.E R11, [R8.64+0x20] ;  /* 0x00002022080b7981 */ /* 0x000762000c1e1900 */
[----:B------:R-:W-:Y:S01]  /*2180*/  UIADD3.X UR38, UR45, UR38, URZ, UP0, !UPT ;  /* 0x000000262d267290 */ /* 0x000fe200087fe43f */
[----:B------:R-:W-:Y:S01]  /*2190*/  IADD3.X R5, R0, R19, RZ, P1, !PT ;  /* 0x0000001300057210 */ /* 0x000fe20000ffe4ff */
[----:B------:R-:W-:Y:S01]  /*21a0*/  UIMAD UR41, UR41, UR39, URZ ;  /* 0x00000027292972a4 */ /* 0x000fe2000f8e023f */
[----:B------:R-:W-:-:S04]  /*21b0*/  DEPBAR.LE SB0, 0x1 ;  /* 0x000080400000791a */ /* 0x000fc80000000000 */
[----:B------:R-:W-:Y:S01]  /*21c0*/  UISETP.LT.AND UP0, UPT, URZ, UR7, UPT ;  /* 0x000000073f00728c */ /* 0x000fe2000bf01270 */
[----:B------:R-:W-:Y:S01]  /*21d0*/  IMAD.WIDE.U32 R4, R6, UR39, R4 ;  /* 0x0000002706047c25 */ /* 0x000fe2000f8e0004 */
[----:B------:R-:W-:Y:S02]  /*21e0*/  UIMAD UR38, UR38, UR30, UR41 ;  /* 0x0000001e262672a4 */ /* 0x000fe4000f8e0229 */
[----:B------:R-:W-:Y:S02]  /*21f0*/  USEL UR7, URZ, UR7, !UP0 ;  /* 0x000000073f077287 */ /* 0x000fe4000c000000 */
[C---:B------:R-:W-:Y:S02]  /*2200*/  LEA R228, P1, R4.reuse, c[0x0][0x350], 0x2 ;  /* 0x0000d40004e47a11 */ /* 0x040fe400078210ff */
[----:B------:R-:W-:Y:S01]  /*2210*/  UISETP.GT.AND UP0, UPT, UR46, UR7, UPT ;  /* 0x000000072e00728c */ /* 0x000fe2000bf04270 */
[----:B------:R-:W-:Y:S01]  /*2220*/  IADD3 R0, R5, UR38, RZ ;  /* 0x0000002605007c10 */ /* 0x000fe2000fffe0ff */
[----:B---3--:R1:W5:Y:S04]  /*2230*/  LDG.E R8, [R8.64+0xa0] ;  /* 0x0000a02208087981 */ /* 0x008368000c1e1900 */
[----:B------:R-:W-:Y:S01]  /*2240*/  BAR.SYNC.DEFER_BLOCKING 0x0 ;  /* 0x0000000000007b1d */ /* 0x000fe20000010000 */
[----:B------:R-:W-:-:S02]  /*2250*/  LEA.HI.X R229, R4, c[0x0][0x354], R0, 0x2, P1 ;  /* 0x0000d50004e57a11 */ /* 0x000fc400008f1400 */
[----:B------:R-:W-:Y:S01]  /*2260*/  PLOP3.LUT P1, PT, PT, PT, UP0, 0x80, 0x0 ;  /* 0x000000000000781c */ /* 0x000fe20003f2f008 */
[----:B------:R-:W-:Y:S01]  /*2270*/  IMAD.U32 R7, RZ, RZ, UR31 ;  /* 0x0000001fff077e24 */ /* 0x000fe2000f8e00ff */
[----:B------:R-:W-:Y:S01]  /*2280*/  UIMAD.WIDE UR38, UR43, UR15, UR24 ;  /* 0x0000000f2b2672a5 */ /* 0x000fe2000f8e0218 */
[----:B------:R1:W2:Y:S04]  /*2290*/  LDSM.16.M88.4 R168, [R218+0xf000] ;  /* 0x00f00000daa8783b */ /* 0x0002a80000000200 */
[----:B------:R1:W3:Y:S04]  /*22a0*/  LDSM.16.M88.4 R172, [R218+0xf400] ;  /* 0x00f40000daac783b */ /* 0x0002e80000000200 */
[----:B------:R1:W4:Y:S04]  /*22b0*/  LDSM.16.M88.4 R176, [R217+0xf000] ;  /* 0x00f00000d9b0783b */ /* 0x0003280000000200 */
[----:B------:R1:W1:Y:S04]  /*22c0*/  LDSM.16.M88.4 R180, [R217+0xf400] ;  /* 0x00f40000d9b4783b */ /* 0x0002680000000200 */
[----:B------:R1:W1:Y:S04]  /*22d0*/  LDSM.16.M88.4 R184, [R218+0x11000] ;  /* 0x01100000dab8783b */ /* 0x0002680000000200 */
[----:B------:R1:W1:Y:S04]  /*22e0*/  LDSM.16.M88.4 R188, [R218+0x11400] ;  /* 0x01140000dabc783b */ /* 0x0002680000000200 */
[----:B------:R1:W1:Y:S04]  /*22f0*/  LDSM.16.M88.4 R192, [R217+0x11000] ;  /* 0x01100000d9c0783b */ /* 0x0002680000000200 */
[----:B------:R1:W1:Y:S04]  /*2300*/  LDSM.16.M88.4 R196, [R217+0x11400] ;  /* 0x01140000d9c4783b */ /* 0x0002680000000200 */
[----:B------:R1:W1:Y:S04]  /*2310*/  LDSM.16.M88.4 R200, [R218+0x13000] ;  /* 0x01300000dac8783b */ /* 0x0002680000000200 */
[----:B------:R1:W1:Y:S04]  /*2320*/  LDSM.16.M88.4 R204, [R218+0x13400] ;  /* 0x01340000dacc783b */ /* 0x0002680000000200 */
[----:B------:R1:W1:Y:S04]  /*2330*/  LDSM.16.M88.4 R208, [R217+0x13000] ;  /* 0x01300000d9d0783b */ /* 0x0002680000000200 */
[----:B------:R1:W1:Y:S01]  /*2340*/  LDSM.16.M88.4 R212, [R217+0x13400] ;  /* 0x01340000d9d4783b */ /* 0x0002620000000200 */
[----:B------:R-:W-:Y:S05]  /*2350*/  @!P1 BRA `(.L_x_46) ;  /* 0x0000376000009947 */ /* 0x000fea0003800000 */
[----:B--23-5:R2:W-:Y:S01]  /*2360*/  STL [R1+0x8], R10 ;  /* 0x0000080a01007387 */ /* 0x02c5e20000100800 */
[----:B------:R-:W-:Y:S01]  /*2370*/  IADD3 R3, R225, 0x1800, RZ ;  /* 0x00001800e1037810 */ /* 0x000fe20007ffe0ff */
[----:B------:R-:W-:Y:S01]  /*2380*/  UIADD3 UR33, UR36, UR8, URZ ;  /* 0x0000000824217290 */ /* 0x000fe2000fffe03f */
[----:B------:R-:W-:Y:S01]  /*2390*/  IADD3 R0, R227, 0x1800, RZ ;  /* 0x00001800e3007810 */ /* 0x000fe20007ffe0ff */
[----:B------:R2:W-:Y:S01]  /*23a0*/  STL [R1+0x4], R11 ;  /* 0x0000040b01007387 */ /* 0x0005e20000100800 */
[----:B------:R-:W-:Y:S01]  /*23b0*/  SEL R3, R3, R225, !P0 ;  /* 0x000000e103037207 */ /* 0x000fe20004000000 */
[----:B------:R-:W-:Y:S01]  /*23c0*/  IMAD.MOV.U32 R252, RZ, RZ, R8 ;  /* 0x000000fffffc7224 */ /* 0x000fe200078e0008 */
[----:B------:R-:W-:Y:S01]  /*23d0*/  SEL R0, R0, R227, !P0 ;  /* 0x000000e300007207 */ /* 0x000fe20004000000 */
[----:B------:R2:W-:Y:S01]  /*23e0*/  STL [R1], R12 ;  /* 0x0000000c01007387 */ /* 0x0005e20000100800 */
[----:B------:R-:W-:Y:S01]  /*23f0*/  IMAD.MOV.U32 R127, RZ, RZ, RZ ;  /* 0x000000ffff7f7224 */ /* 0x000fe200078e00ff */
[----:B------:R-:W-:Y:S01]  /*2400*/  UIADD3 UR33, -UR37, 0x80, UR33 ;  /* 0x0000008025217890 */ /* 0x000fe2000fffe121 */
[----:B------:R-:W-:-:S02]  /*2410*/  IMAD.SHL.U32 R3, R3, 0x2, RZ ;  /* 0x0000000203037824 */ /* 0x000fc400078e00ff */
[----:B------:R-:W-:Y:S02]  /*2420*/  IMAD.SHL.U32 R216, R0, 0x2, RZ ;  /* 0x0000000200d87824 */ /* 0x000fe400078e00ff */
[----:B------:R-:W-:Y:S02]  /*2430*/  IMAD.MOV.U32 R0, RZ, RZ, c[0x0][0x1c0] ;  /* 0x00007000ff007624 */ /* 0x000fe400078e00ff */
[----:B------:R-:W-:Y:S02]  /*2440*/  IMAD.SHL.U32 R219, R227, 0x2, RZ ;  /* 0x00000002e3db7824 */ /* 0x000fe400078e00ff */
[----:B------:R-:W-:Y:S02]  /*2450*/  IMAD R0, R0, c[0x0][0x22c], RZ ;  /* 0x00008b0000007a24 */ /* 0x000fe400078e02ff */
[----:B------:R-:W-:Y:S02]  /*2460*/  IMAD.IADD R220, R219, 0x1, R226 ;  /* 0x00000001dbdc7824 */ /* 0x000fe400078e02e2 */
[C---:B------:R-:W-:Y:S01]  /*2470*/  IMAD.SHL.U32 R6, R0.reuse, 0x10, RZ ;  /* 0x0000001000067824 */ /* 0x040fe200078e00ff */
[----:B------:R-:W-:-:S04]  /*2480*/  SHF.L.U32 R4, R0, 0x3, RZ ;  /* 0x0000000300047819 */ /* 0x000fc800000006ff */
[C---:B------:R-:W-:Y:S02]  /*2490*/  IADD3 R5, R6.reuse, 0x20, RZ ;  /* 0x0000002006057810 */ /* 0x040fe40007ffe0ff */
[----:B------:R-:W-:Y:S02]  /*24a0*/  IADD3 R0, R6, 0x40, RZ ;  /* 0x0000004006007810 */ /* 0x000fe40007ffe0ff */
[----:B------:R-:W-:Y:S02]  /*24b0*/  SHF.L.U64.HI R6, R24, 0x2, R14 ;  /* 0x0000000218067819 */ /* 0x000fe4000001020e */
[C---:B------:R-:W-:Y:S01]  /*24c0*/  IADD3 R5, R4.reuse, R5, RZ ;  /* 0x0000000504057210 */ /* 0x040fe20007ffe0ff */
[----:B------:R-:W-:Y:S02]  /*24d0*/  IMAD.IADD R0, R4, 0x1, R0 ;  /* 0x0000000104007824 */ /* 0x000fe400078e0200 */
[----:B------:R3:W-:Y:S02]  /*24e0*/  STL [R1+0x2c], R6 ;  /* 0x00002c0601007387 */ /* 0x0007e40000100800 */
[----:B---3--:R-:W-:-:S05]  /*24f0*/  SHF.L.U32 R6, R24, 0x2, RZ ;  /* 0x0000000218067819 */ /* 0x008fca00000006ff */
[----:B------:R3:W-:Y:S02]  /*2500*/  STL [R1+0x28], R6 ;  /* 0x0000280601007387 */ /* 0x0007e40000100800 */
[C---:B---3--:R-:W-:Y:S01]  /*2510*/  IADD3 R6, R4.reuse, R5, RZ ;  /* 0x0000000504067210 */ /* 0x048fe20007ffe0ff */
[----:B------:R-:W-:-:S03]  /*2520*/  IMAD.IADD R5, R4, 0x1, R0 ;  /* 0x0000000104057824 */ /* 0x000fc600078e0200 */
[C---:B------:R-:W-:Y:S01]  /*2530*/  IADD3 R6, R4.reuse, R6, RZ ;  /* 0x0000000604067210 */ /* 0x040fe20007ffe0ff */
[----:B------:R-:W-:-:S03]  /*2540*/  IMAD.IADD R5, R4, 0x1, R5 ;  /* 0x0000000104057824 */ /* 0x000fc600078e0205 */
[C---:B------:R-:W-:Y:S01]  /*2550*/  IADD3 R6, R4.reuse, R6, RZ ;  /* 0x0000000604067210 */ /* 0x040fe20007ffe0ff */
[----:B------:R-:W-:-:S04]  /*2560*/  IMAD.IADD R5, R4, 0x1, R5 ;  /* 0x0000000104057824 */ /* 0x000fc800078e0205 */
[----:B------:R3:W-:Y:S01]  /*2570*/  STL [R1+0x10], R6 ;  /* 0x0000100601007387 */ /* 0x0007e20000100800 */
[----:B------:R-:W-:-:S03]  /*2580*/  IMAD.IADD R0, R4, 0x1, R5 ;  /* 0x0000000104007824 */ /* 0x000fc600078e0205 */
[----:B------:R2:W-:Y:S01]  /*2590*/  STL [R1+0xc], R5 ;  /* 0x00000c0501007387 */ /* 0x0005e20000100800 */
[----:B---3--:R-:W-:-:S05]  /*25a0*/  IADD3 R6, R4, R6, RZ ;  /* 0x0000000604067210 */ /* 0x008fca0007ffe0ff */
[----:B------:R2:W-:Y:S04]  /*25b0*/  STL [R1+0x18], R6 ;  /* 0x0000180601007387 */ /* 0x0005e80000100800 */
[----:B------:R2:W-:Y:S02]  /*25c0*/  STL [R1+0x14], R0 ;  /* 0x0000140001007387 */ /* 0x0005e40000100800 */
.L_x_49:
[----:B------:R-:W0:Y:S01]  /*25d0*/  LDGDEPBAR ;  /* 0x00000000000079af */ /* 0x000e220000000000 */
[----:B--2---:R-:W-:Y:S01]  /*25e0*/  IMAD.IADD R0, R226, 0x1, R216 ;  /* 0x00000001e2007824 */ /* 0x004fe200078e02d8 */
[----:B------:R-:W-:Y:S02]  /*25f0*/  USHF.L.U32 UR29, UR4, 0x6, URZ ;  /* 0x00000006041d7899 */ /* 0x000fe4000800063f */
[----:B------:R-:W-:Y:S02]  /*2600*/  UISETP.GT.AND UP3, UPT, UR4, UR7, UPT ;  /* 0x000000070400728c */ /* 0x000fe4000bf64270 */
[----:B------:R-:W-:Y:S02]  /*2610*/  UISETP.GE.AND UP0, UPT, UR29, UR33, UPT ;  /* 0x000000211d00728c */ /* 0x000fe4000bf06270 */
[----:B------:R-:W2:Y:S04]  /*2620*/  LDL R242, [R1+0x3c] ;  /* 0x00003c0001f27983 */ /* 0x000ea80000100800 */
[----:B------:R-:W3:Y:S01]  /*2630*/  LDL R243, [R1+0x38] ;  /* 0x0000380001f37983 */ /* 0x000ee20000100800 */
[----:B------:R-:W-:Y:S03]  /*2640*/  PLOP3.LUT P0, PT, PT, PT, UP0, 0x80, 0x0 ;  /* 0x000000000000781c */ /* 0x000fe60003f0f008 */
[----:B-----5:R-:W5:Y:S04]  /*2650*/  LDL R241, [R1+0x8] ;  /* 0x0000080001f17983 */ /* 0x020f680000100800 */
[----:B----4-:R-:W4:Y:S04]  /*2660*/  LDL R240, [R1+0x4] ;  /* 0x0000040001f07983 */ /* 0x010f280000100800 */
[----:B------:R-:W2:Y:S01]  /*2670*/  LDL R239, [R1] ;  /* 0x0000000001ef7983 */ /* 0x000ea20000100800 */
        /* <DEDUP_REMOVED lines=11> */
[----:B------:R-:W1:Y:S02]  /*2730*/  LDSM.16.M88.4 R148, [R217+0x9400] ;  /* 0x00940000d994783b */ /* 0x000e640000000200 */
[-C--:B------:R-:W-:Y:S06]  /*2740*/  HMMA.16816.F32.BF16 R12, R28, R18.reuse, RZ ;  /* 0x000000121c0c723c */ /* 0x080fec00000418ff */
[----:B------:R-:W-:Y:S02]  /*2750*/  LDSM.16.M88.4 R152, [R218+0xb000] ;  /* 0x00b00000da98783b */ /* 0x000fe40000000200 */
[C---:B------:R-:W-:Y:S06]  /*2760*/  HMMA.16816.F32.BF16 R16, R32.reuse, R18, RZ ;  /* 0x000000122010723c */ /* 0x040fec00000418ff */
[----:B------:R-:W-:Y:S02]  /*2770*/  LDSM.16.M88.4 R156, [R216+0x1800] ;  /* 0x00180000d89c783b */ /* 0x000fe40000000200 */
[-C--:B------:R-:W-:Y:S06]  /*2780*/  HMMA.16816.F32.BF16 R20, R32, R132.reuse, RZ ;  /* 0x000000842014723c */ /* 0x080fec00000418ff */
[----:B------:R-:W-:Y:S02]  /*2790*/  LDSM.16.M88.4 R160, [R217+0xb000] ;  /* 0x00b00000d9a0783b */ /* 0x000fe40000000200 */
[C---:B------:R-:W-:Y:S06]  /*27a0*/  HMMA.16816.F32.BF16 R24, R28.reuse, R132, RZ ;  /* 0x000000841c18723c */ /* 0x040fec00000418ff */
[----:B------:R-:W-:Y:S02]  /*27b0*/  LDSM.16.M88.4 R164, [R0+0x1800] ;  /* 0x0018000000a4783b */ /* 0x000fe40000000200 */
[-C--:B------:R-:W-:Y:S08]  /*27c0*/  HMMA.16816.F32.BF16 R28, R28, R134.reuse, RZ ;  /* 0x000000861c1c723c */ /* 0x080ff000000418ff */
[----:B------:R-:W-:Y:S01]  /*27d0*/  HMMA.16816.F32.BF16 R32, R32, R134, RZ ;  /* 0x000000862020723c */ /* 0x000fe200000418ff */
[----:B------:R-:W1:Y:S07]  /*27e0*/  LDSM.16.M88.4 R132, [R216+0x1000] ;  /* 0x00100000d884783b */ /* 0x000e6e0000000200 */
        /* <DEDUP_REMOVED lines=10> */
[----:B------:R-:W2:Y:S07]  /*2890*/  LDSM.16.M88.4 R136, [R217+0xb400] ;  /* 0x00b40000d988783b */ /* 0x000eae0000000200 */
[-C--:B------:R-:W-:Y:S01]  /*28a0*/  HMMA.16816.F32.BF16 R4, R132, R152.reuse, R4 ;  /* 0x000000988404723c */ /* 0x080fe20000041804 */
[----:B------:R-:W-:Y:S07]  /*28b0*/  LDSM.16.M88.4 R148, [R216+0x2800] ;  /* 0x00280000d894783b */ /* 0x000fee0000000200 */
[C---:B------:R-:W-:Y:S08]  /*28c0*/  HMMA.16816.F32.BF16 R8, R156.reuse, R152, R8 ;  /* 0x000000989c08723c */ /* 0x040ff00000041808 */
[-C--:B------:R-:W-:Y:S08]  /*28d0*/  HMMA.16816.F32.BF16 R12, R156, R154.reuse, R12 ;  /* 0x0000009a9c0c723c */ /* 0x080ff0000004180c */
[C---:B------:R-:W-:Y:S01]  /*28e0*/  HMMA.16816.F32.BF16 R16, R132.reuse, R154, R16 ;  /* 0x0000009a8410723c */ /* 0x040fe20000041810 */
[----:B------:R-:W-:Y:S07]  /*28f0*/  LDSM.16.M88.4 R152, [R218+0xd400] ;  /* 0x00d40000da98783b */ /* 0x000fee0000000200 */
[-C--:B-1----:R-:W-:Y:S08]  /*2900*/  HMMA.16816.F32.BF16 R20, R132, R140.reuse, R20 ;  /* 0x0000008c8414723c */ /* 0x082ff00000041814 */
[C---:B------:R-:W-:Y:S08]  /*2910*/  HMMA.16816.F32.BF16 R24, R156.reuse, R140, R24 ;  /* 0x0000008c9c18723c */ /* 0x040ff00000041818 */
[-C--:B------:R-:W-:Y:S01]  /*2920*/  HMMA.16816.F32.BF16 R28, R156, R142.reuse, R28 ;  /* 0x0000008e9c1c723c */ /* 0x080fe2000004181c */
[----:B------:R-:W-:Y:S07]  /*2930*/  LDSM.16.M88.4 R156, [R0+0x2000] ;  /* 0x00200000009c783b */ /* 0x000fee0000000200 */
[----:B------:R-:W-:Y:S01]  /*2940*/  HMMA.16816.F32.BF16 R32, R132, R142, R32 ;  /* 0x0000008e8420723c */ /* 0x000fe20000041820 */
[----:B------:R-:W-:Y:S07]  /*2950*/  LDSM.16.M88.4 R132, [R216+0x2000] ;  /* 0x00200000d884783b */ /* 0x000fee0000000200 */
[-C--:B------:R-:W-:Y:S01]  /*2960*/  HMMA.16816.F32.BF16 R4, R144, R160.reuse, R4 ;  /* 0x000000a09004723c */ /* 0x080fe20000041804 */
[----:B------:R-:W1:Y:S07]  /*2970*/  LDSM.16.M88.4 R140, [R218+0xd000] ;  /* 0x00d00000da8c783b */ /* 0x000e6e0000000200 */
[C---:B------:R-:W-:Y:S08]  /*2980*/  HMMA.16816.F32.BF16 R8, R164.reuse, R160, R8 ;  /* 0x000000a0a408723c */ /* 0x040ff00000041808 */
[-C--:B------:R-:W-:Y:S03]  /*2990*/  HMMA.16816.F32.BF16 R12, R164, R162.reuse, R12 ;  /* 0x000000a2a40c723c */ /* 0x080fe6000004180c */
[----:B-----5:R-:W-:Y:S05]  /*29a0*/  FSETP.NEU.FTZ.AND P1, PT, R241, -INF , PT ;  /* 0xff800000f100780b */ /* 0x020fea0003f3d000 */
[C---:B------:R-:W-:Y:S01]  /*29b0*/  HMMA.16816.F32.BF16 R16, R144.reuse, R162, R16 ;  /* 0x000000a29010723c */ /* 0x040fe20000041810 */
[----:B------:R-:W5:Y:S07]  /*29c0*/  LDSM.16.M88.4 R160, [R217+0xd000] ;  /* 0x00d00000d9a0783b */ /* 0x000f6e0000000200 */
[-C--:B--2---:R-:W-:Y:S08]  /*29d0*/  HMMA.16816.F32.BF16 R20, R144, R136.reuse, R20 ;  /* 0x000000889014723c */ /* 0x084ff00000041814 */
[C---:B------:R-:W-:Y:S07]  /*29e0*/  HMMA.16816.F32.BF16 R24, R164.reuse, R136, R24 ;  /* 0x00000088a418723c */ /* 0x040fee0000041818 */
[----:B------:R-:W-:Y:S01]  /*29f0*/  IMAD.U32 R137, RZ, RZ, UR29 ;  /* 0x0000001dff897e24 */ /* 0x000fe2000f8e00ff */
[-C--:B------:R-:W-:Y:S04]  /*2a00*/  HMMA.16816.F32.BF16 R28, R164, R138.reuse, R28 ;  /* 0x0000008aa41c723c */ /* 0x080fe8000004181c */
[----:B---3--:R-:W-:Y:S04]  /*2a10*/  @!P0 IADD3 R137, R137, UR37, R243 ;  /* 0x0000002589898c10 */ /* 0x008fe8000fffe0f3 */
[----:B------:R-:W-:Y:S01]  /*2a20*/  HMMA.16816.F32.BF16 R32, R144, R138, R32 ;  /* 0x0000008a9020723c */ /* 0x000fe20000041820 */
[----:B------:R-:W2:Y:S03]  /*2a30*/  LDL R144, [R1+0x28] ;  /* 0x0000280001907983 */ /* 0x000ea60000100800 */
[----:B------:R-:W-:Y:S03]  /*2a40*/  @!P0 IADD3 R136, R137, 0x20, RZ ;  /* 0x0000002089888810 */ /* 0x000fe60007ffe0ff */
[----:B------:R-:W-:Y:S01]  /*2a50*/  FMUL.FTZ R138, R239, 1.4426950216293334961 ;  /* 0x3fb8aa3bef8a7820 */ /* 0x000fe20000410000 */
[-C--:B-1----:R-:W-:Y:S05]  /*2a60*/  HMMA.16816.F32.BF16 R4, R132, R140.reuse, R4 ;  /* 0x0000008c8404723c */ /* 0x082fea0000041804 */
[----:B------:R-:W-:Y:S01]  /*2a70*/  @!P0 IMNMX R136, R136, UR37, PT ;  /* 0x0000002588888c17 */ /* 0x000fe2000b800200 */
[----:B----4-:R-:W-:Y:S02]  /*2a80*/  FMUL.FTZ R139, R240, 1.4426950216293334961 ;  /* 0x3fb8aa3bf08b7820 */ /* 0x010fe40000410000 */
[C---:B------:R-:W-:Y:S07]  /*2a90*/  HMMA.16816.F32.BF16 R8, R148.reuse, R140, R8 ;  /* 0x0000008c9408723c */ /* 0x040fee0000041808 */
[----:B------:R-:W-:Y:S01]  /*2aa0*/  FMUL.FTZ R141, R241, 1.4426950216293334961 ;  /* 0x3fb8aa3bf18d7820 */ /* 0x000fe20000410000 */
[-C--:B------:R-:W-:Y:S04]  /*2ab0*/  HMMA.16816.F32.BF16 R12, R148, R142.reuse, R12 ;  /* 0x0000008e940c723c */ /* 0x080fe8000004180c */
[----:B------:R-:W-:Y:S02]  /*2ac0*/  FSEL R141, R141, RZ, P1 ;  /* 0x000000ff8d8d7208 */ /* 0x000fe40000800000 */
[C---:B------:R-:W-:Y:S02]  /*2ad0*/  @!P0 IADD3 R140, R137.reuse, 0x8, RZ ;  /* 0x00000008898c8810 */ /* 0x040fe40007ffe0ff */
[C---:B------:R-:W-:Y:S04]  /*2ae0*/  HMMA.16816.F32.BF16 R16, R132.reuse, R142, R16 ;  /* 0x0000008e8410723c */ /* 0x040fe80000041810 */
[----:B------:R-:W-:Y:S03]  /*2af0*/  @!P0 IMNMX R140, R140, UR37, PT ;  /* 0x000000258c8c8c17 */ /* 0x000fe6000b800200 */
[C---:B------:R-:W-:Y:S01]  /*2b00*/  @!P0 IMNMX R142, R137.reuse, UR37, PT ;  /* 0x00000025898e8c17 */ /* 0x040fe2000b800200 */
[-C--:B------:R-:W-:Y:S04]  /*2b10*/  HMMA.16816.F32.BF16 R20, R132, R152.reuse, R20 ;  /* 0x000000988414723c */ /* 0x080fe80000041814 */
[----:B------:R-:W-:Y:S04]  /*2b20*/  @!P0 IADD3 R137, R137, 0x28, RZ ;  /* 0x0000002889898810 */ /* 0x000fe80007ffe0ff */
[C---:B------:R-:W-:Y:S04]  /*2b30*/  HMMA.16816.F32.BF16 R24, R148.reuse, R152, R24 ;  /* 0x000000989418723c */ /* 0x040fe80000041818 */
[----:B------:R-:W-:Y:S04]  /*2b40*/  @!P0 IMNMX R137, R137, UR37, PT ;  /* 0x0000002589898c17 */ /* 0x000fe8000b800200 */
[-C--:B------:R-:W-:Y:S08]  /*2b50*/  HMMA.16816.F32.BF16 R28, R148, R154.reuse, R28 ;  /* 0x0000009a941c723c */ /* 0x080ff0000004181c */
[----:B------:R-:W-:Y:S01]  /*2b60*/  HMMA.16816.F32.BF16 R32, R132, R154, R32 ;  /* 0x0000009a8420723c */ /* 0x000fe20000041820 */
[----:B------:R1:W3:Y:S07]  /*2b70*/  LDSM.16.M88.4 R132, [R0+0x2800] ;  /* 0x002800000084783b */ /* 0x0002ee0000000200 */
[-C--:B-----5:R-:W-:Y:S01]  /*2b80*/  HMMA.16816.F32.BF16 R4, R156, R160.reuse, R4 ;  /* 0x000000a09c04723c */ /* 0x0a0fe20000041804 */
[----:B-1----:R-:W-:Y:S04]  /*2b90*/  IMAD.U32 R0, RZ, RZ, UR23 ;  /* 0x00000017ff007e24 */ /* 0x002fe8000f8e00ff */
[----:B------:R-:W-:Y:S05]  /*2ba0*/  @!P0 IMAD R0, R0, 0x80, R242 ;  /* 0x0000008000008824 */ /* 0x000fea00078e02f2 */
[CC--:B------:R-:W-:Y:S02]  /*2bb0*/  @!P0 ISETP.GE.AND P2, PT, R0.reuse, R142.reuse, PT ;  /* 0x0000008e0000820c */ /* 0x0c0fe40003f46270 */
[----:B------:R-:W-:Y:S11]  /*2bc0*/  @!P0 IADD3 R143, R0, 0x1, RZ ;  /* 0x00000001008f8810 */ /* 0x000ff60007ffe0ff */
[----:B------:R-:W-:Y:S01]  /*2bd0*/  @!UPT UIADD3 URZ, URZ, URZ, URZ ;  /* 0x0000003f3f3ff290 */ /* 0x000fe2000fffe03f */
[----:B------:R-:W-:Y:S02]  /*2be0*/  @!P0 FSEL R4, R4, -INF , !P2 ;  /* 0xff80000004048808 */ /* 0x000fe40005000000 */
[----:B------:R-:W-:Y:S01]  /*2bf0*/  @!P0 ISETP.GE.AND P1, PT, R143, R142, PT ;  /* 0x0000008e8f00820c */ /* 0x000fe20003f26270 */
[C---:B---3--:R-:W-:Y:S04]  /*2c00*/  HMMA.16816.F32.BF16 R8, R132.reuse, R160, R8 ;  /* 0x000000a08408723c */ /* 0x048fe80000041808 */
[----:B------:R-:W-:Y:S01]  /*2c10*/  @!P0 FSEL R5, R5, -INF , !P1 ;  /* 0xff80000005058808 */ /* 0x000fe20004800000 */
[--C-:B------:R-:W-:Y:S01]  /*2c20*/  FFMA.FTZ R4, R4, c[0x0][0x23c], -R141.reuse ;  /* 0x00008f0004047a23 */ /* 0x100fe2000001088d */
[----:B------:R-:W-:Y:S02]  /*2c30*/  FSETP.NEU.FTZ.AND P1, PT, R240, -INF , PT ;  /* 0xff800000f000780b */ /* 0x000fe40003f3d000 */
[-C--:B------:R-:W-:Y:S01]  /*2c40*/  HMMA.16816.F32.BF16 R12, R132, R162.reuse, R12 ;  /* 0x000000a2840c723c */ /* 0x080fe2000004180c */
[----:B------:R-:W-:Y:S02]  /*2c50*/  MUFU.EX2 R241, R4 ;  /* 0x0000000400f17308 */ /* 0x000fe40000000800 */
[-C--:B------:R-:W-:Y:S01]  /*2c60*/  @!P0 ISETP.GE.AND P2, PT, R0, R140.reuse, PT ;  /* 0x0000008c0000820c */ /* 0x080fe20003f46270 */
[----:B------:R-:W-:Y:S01]  /*2c70*/  FFMA.FTZ R5, R5, c[0x0][0x23c], -R141 ;  /* 0x00008f0005057a23 */ /* 0x000fe2000001088d */
[----:B------:R-:W-:Y:S02]  /*2c80*/  FSEL R139, R139, RZ, P1 ;  /* 0x000000ff8b8b7208 */ /* 0x000fe40000800000 */
[----:B------:R-:W-:Y:S01]  /*2c90*/  @!P0 ISETP.GE.AND P1, PT, R143, R140, PT ;  /* 0x0000008c8f00820c */ /* 0x000fe20003f26270 */
[C---:B------:R-:W-:Y:S03]  /*2ca0*/  HMMA.16816.F32.BF16 R16, R156.reuse, R162, R16 ;  /* 0x000000a29c10723c */ /* 0x040fe60000041810 */
[----:B------:R-:W-:Y:S01]  /*2cb0*/  MUFU.EX2 R165, R5 ;  /* 0x0000000500a57308 */ /* 0x000fe20000000800 */
[----:B------:R-:W-:Y:S02]  /*2cc0*/  @!P0 FSEL R6, R6, -INF , !P2 ;  /* 0xff80000006068808 */ /* 0x000fe40005000000 */
[-C--:B------:R-:W-:Y:S02]  /*2cd0*/  @!P0 ISETP.GE.AND P2, PT, R0, R136.reuse, PT ;  /* 0x000000880000820c */ /* 0x080fe40003f46270 */
[----:B------:R-:W-:Y:S01]  /*2ce0*/  @!P0 FSEL R7, R7, -INF , !P1 ;  /* 0xff80000007078808 */ /* 0x000fe20004800000 */
[--C-:B------:R-:W-:Y:S01]  /*2cf0*/  FFMA.FTZ R6, R6, c[0x0][0x23c], -R139.reuse ;  /* 0x00008f0006067a23 */ /* 0x100fe2000001088b */
[----:B------:R-:W-:Y:S02]  /*2d00*/  FSETP.NEU.FTZ.AND P1, PT, R239, -INF , PT ;  /* 0xff800000ef00780b */ /* 0x000fe40003f3d000 */
[----:B------:R-:W-:Y:S01]  /*2d10*/  @!P0 FSEL R8, R8, -INF , !P2 ;  /* 0xff80000008088808 */ /* 0x000fe20005000000 */
[----:B------:R-:W-:Y:S01]  /*2d20*/  FFMA.FTZ R7, R7, c[0x0][0x23c], -R139 ;  /* 0x00008f0007077a23 */ /* 0x000fe2000001088b */
[----:B------:R-:W-:Y:S01]  /*2d30*/  FSEL R138, R138, RZ, P1 ;  /* 0x000000ff8a8a7208 */ /* 0x000fe20000800000 */
[----:B------:R-:W-:Y:S01]  /*2d40*/  MUFU.EX2 R146, R6 ;  /* 0x0000000600927308 */ /* 0x000fe20000000800 */
[-C--:B------:R-:W-:Y:S02]  /*2d50*/  @!P0 ISETP.GE.AND P1, PT, R143, R136.reuse, PT ;  /* 0x000000888f00820c */ /* 0x080fe40003f26270 */
[-C--:B------:R-:W-:Y:S01]  /*2d60*/  @!P0 ISETP.GE.AND P2, PT, R0, R137.reuse, PT ;  /* 0x000000890000820c */ /* 0x080fe20003f46270 */
[--C-:B------:R-:W-:Y:S01]  /*2d70*/  FFMA.FTZ R8, R8, c[0x0][0x23c], -R138.reuse ;  /* 0x00008f0008087a23 */ /* 0x100fe2000001088a */
[----:B------:R-:W-:Y:S02]  /*2d80*/  @!P0 FSEL R9, R9, -INF , !P1 ;  /* 0xff80000009098808 */ /* 0x000fe40004800000 */
[----:B------:R-:W-:Y:S02]  /*2d90*/  FSETP.NEU.FTZ.AND P1, PT, R252, -INF , PT ;  /* 0xff800000fc00780b */ /* 0x000fe40003f3d000 */
[----:B------:R-:W-:Y:S01]  /*2da0*/  @!P0 FSEL R10, R10, -INF , !P2 ;  /* 0xff8000000a0a8808 */ /* 0x000fe20005000000 */
[----:B------:R1:W-:Y:S01]  /*2db0*/  MUFU.EX2 R249, R8 ;  /* 0x0000000800f97308 */ /* 0x0003e20000000800 */
[----:B------:R-:W-:Y:S09]  /*2dc0*/  FFMA.FTZ R9, R9, c[0x0][0x23c], -R138 ;  /* 0x00008f0009097a23 */ /* 0x000ff2000001088a */
[----:B------:R3:W4:Y:S10]  /*2dd0*/  MUFU.EX2 R245, R7 ;  /* 0x0000000700f57308 */ /* 0x0007340000000800 */
[----:B------:R5:W4:Y:S01]  /*2de0*/  MUFU.EX2 R248, R9 ;  /* 0x0000000900f87308 */ /* 0x000b220000000800 */
[----:B-1----:R-:W-:Y:S05]  /*2df0*/  FMUL.FTZ R8, R252, 1.4426950216293334961 ;  /* 0x3fb8aa3bfc087820 */ /* 0x002fea0000410000 */
[----:B------:R-:W-:Y:S02]  /*2e00*/  FSEL R8, R8, RZ, P1 ;  /* 0x000000ff08087208 */ /* 0x000fe40000800000 */
[-C--:B------:R-:W-:Y:S01]  /*2e10*/  @!P0 ISETP.GE.AND P1, PT, R143, R137.reuse, PT ;  /* 0x000000898f00820c */ /* 0x080fe20003f26270 */
[----:B---3--:R-:W1:Y:S02]  /*2e20*/  LDSM.16.M88.4 R4, [R217+0xd400] ;  /* 0x00d40000d904783b */ /* 0x008e640000000200 */
[--C-:B------:R-:W-:Y:S01]  /*2e30*/  FFMA.FTZ R10, R10, c[0x0][0x23c], -R8.reuse ;  /* 0x00008f000a0a7a23 */ /* 0x100fe20000010808 */
[----:B------:R-:W-:Y:S03]  /*2e40*/  @!P0 FSEL R11, R11, -INF , !P1 ;  /* 0xff8000000b0b8808 */ /* 0x000fe60004800000 */
[----:B------:R3:W-:Y:S02]  /*2e50*/  MUFU.EX2 R250, R10 ;  /* 0x0000000a00fa7308 */ /* 0x0007e40000000800 */
[----:B------:R-:W-:Y:S01]  /*2e60*/  FFMA.FTZ R11, R11, c[0x0][0x23c], -R8 ;  /* 0x00008f000b0b7a23 */ /* 0x000fe20000010808 */
[----:B-----5:R-:W-:Y:S04]  /*2e70*/  @!P0 IADD3 R9, R0, 0x8, RZ ;  /* 0x0000000800098810 */ /* 0x020fe80007ffe0ff */
[-C--:B------:R-:W-:Y:S03]  /*2e80*/  @!P0 ISETP.GE.AND P1, PT, R9, R136.reuse, PT ;  /* 0x000000880900820c */ /* 0x080fe60003f26270 */
[----:B------:R-:W5:Y:S01]  /*2e90*/  MUFU.EX2 R251, R11 ;  /* 0x0000000b00fb7308 */ /* 0x000f620000000800 */
[----:B------:R-:W-:Y:S05]  /*2ea0*/  @!P0 FSEL R12, R12, -INF , !P1 ;  /* 0xff8000000c0c8808 */ /* 0x000fea0004800000 */
[--C-:B------:R-:W-:Y:S04]  /*2eb0*/  FFMA.FTZ R12, R12, c[0x0][0x23c], -R138.reuse ;  /* 0x00008f000c0c7a23 */ /* 0x100fe8000001088a */
[----:B------:R-:W-:Y:S01]  /*2ec0*/  MUFU.EX2 R244, R12 ;  /* 0x0000000c00f47308 */ /* 0x000fe20000000800 */
[----:B---3--:R-:W-:Y:S04]  /*2ed0*/  @!P0 IADD3 R10, R0, 0x9, RZ ;  /* 0x00000009000a8810 */ /* 0x008fe80007ffe0ff */
[----:B------:R-:W-:Y:S04]  /*2ee0*/  @!P0 ISETP.GE.AND P1, PT, R10, R136, PT ;  /* 0x000000880a00820c */ /* 0x000fe80003f26270 */
[----:B------:R-:W-:Y:S02]  /*2ef0*/  @!P0 FSEL R13, R13, -INF , !P1 ;  /* 0xff8000000d0d8808 */ /* 0x000fe40004800000 */
[-C--:B------:R-:W-:Y:S01]  /*2f00*/  @!P0 ISETP.GE.AND P1, PT, R9, R137.reuse, PT ;  /* 0x000000890900820c */ /* 0x080fe20003f26270 */
[-C--:B-1----:R-:W-:Y:S03]  /*2f10*/  HMMA.16816.F32.BF16 R20, R156, R4.reuse, R20 ;  /* 0x000000049c14723c */ /* 0x082fe60000041814 */
[----:B------:R-:W-:Y:S01]  /*2f20*/  @!P0 FSEL R14, R14, -INF , !P1 ;  /* 0xff8000000e0e8808 */ /* 0x000fe20004800000 */
[----:B------:R-:W-:Y:S01]  /*2f30*/  FFMA.FTZ R13, R13, c[0x0][0x23c], -R138 ;  /* 0x00008f000d0d7a23 */ /* 0x000fe2000001088a */
[----:B------:R-:W-:Y:S03]  /*2f40*/  @!P0 ISETP.GE.AND P1, PT, R10, R137, PT ;  /* 0x000000890a00820c */ /* 0x000fe60003f26270 */
[C---:B------:R-:W-:Y:S01]  /*2f50*/  HMMA.16816.F32.BF16 R24, R132.reuse, R4, R24 ;  /* 0x000000048418723c */ /* 0x040fe20000041818 */
[----:B------:R-:W1:Y:S03]  /*2f60*/  MUFU.EX2 R243, R13 ;  /* 0x0000000d00f37308 */ /* 0x000e660000000800 */
[----:B------:R-:W-:Y:S01]  /*2f70*/  @!P0 FSEL R15, R15, -INF , !P1 ;  /* 0xff8000000f0f8808 */ /* 0x000fe20004800000 */
[--C-:B------:R-:W-:Y:S01]  /*2f80*/  FFMA.FTZ R14, R14, c[0x0][0x23c], -R8.reuse ;  /* 0x00008f000e0e7a23 */ /* 0x100fe20000010808 */
[-C--:B------:R-:W-:Y:S02]  /*2f90*/  @!P0 ISETP.GE.AND P1, PT, R9, R142.reuse, PT ;  /* 0x0000008e0900820c */ /* 0x080fe40003f26270 */
[-C--:B------:R-:W-:Y:S03]  /*2fa0*/  HMMA.16816.F32.BF16 R28, R132, R6.reuse, R28 ;  /* 0x00000006841c723c */ /* 0x080fe6000004181c */
[----:B------:R-:W-:Y:S01]  /*2fb0*/  MUFU.EX2 R247, R14 ;  /* 0x0000000e00f77308 */ /* 0x000fe20000000800 */
[----:B------:R-:W-:Y:S01]  /*2fc0*/  @!P0 FSEL R16, R16, -INF , !P1 ;  /* 0xff80000010108808 */ /* 0x000fe20004800000 */
[----:B------:R-:W-:Y:S01]  /*2fd0*/  FFMA.FTZ R15, R15, c[0x0][0x23c], -R8 ;  /* 0x00008f000f0f7a23 */ /* 0x000fe20000010808 */
[----:B------:R-:W-:Y:S02]  /*2fe0*/  @!P0 ISETP.GE.AND P1, PT, R10, R142, PT ;  /* 0x0000008e0a00820c */ /* 0x000fe40003f26270 */
[----:B------:R-:W-:Y:S01]  /*2ff0*/  HMMA.16816.F32.BF16 R32, R156, R6, R32 ;  /* 0x000000069c20723c */ /* 0x000fe20000041820 */
[----:B------:R-:W3:Y:S03]  /*3000*/  LDL R159, [R1+0x2c] ;  /* 0x00002c00019f7983 */ /* 0x000ee60000100800 */
[----:B------:R-:W-:Y:S01]  /*3010*/  @!P0 FSEL R17, R17, -INF , !P1 ;  /* 0xff80000011118808 */ /* 0x000fe20004800000 */
[--C-:B------:R-:W-:Y:S01]  /*3020*/  FFMA.FTZ R16, R16, c[0x0][0x23c], -R141.reuse ;  /* 0x00008f0010107a23 */ /* 0x100fe2000001088d */
[-C--:B------:R-:W-:Y:S01]  /*3030*/  @!P0 ISETP.GE.AND P1, PT, R9, R140.reuse, PT ;  /* 0x0000008c0900820c */ /* 0x080fe20003f26270 */
[----:B------:R-:W-:Y:S01]  /*3040*/  MUFU.EX2 R246, R15 ;  /* 0x0000000f00f67308 */ /* 0x000fe20000000800 */
[----:B------:R-:W-:Y:S01]  /*3050*/  @!P0 IADD3 R9, R0, 0x10, RZ ;  /* 0x0000001000098810 */ /* 0x000fe20007ffe0ff */
[----:B------:R-:W-:Y:S03]  /*3060*/  FFMA.FTZ R17, R17, c[0x0][0x23c], -R141 ;  /* 0x00008f0011117a23 */ /* 0x000fe6000001088d */
[----:B------:R-:W-:Y:S02]  /*3070*/  @!P0 FSEL R18, R18, -INF , !P1 ;  /* 0xff80000012128808 */ /* 0x000fe40004800000 */
[----:B------:R-:W-:Y:S02]  /*3080*/  @!P0 ISETP.GE.AND P1, PT, R10, R140, PT ;  /* 0x0000008c0a00820c */ /* 0x000fe40003f26270 */
[----:B------:R-:W-:Y:S01]  /*3090*/  @!P0 IADD3 R10, R0, 0x11, RZ ;  /* 0x00000011000a8810 */ /* 0x000fe20007ffe0ff */
[--C-:B------:R-:W-:Y:S01]  /*30a0*/  FFMA.FTZ R18, R18, c[0x0][0x23c], -R139.reuse ;  /* 0x00008f0012127a23 */ /* 0x100fe2000001088b */
[----:B------:R-:W-:Y:S01]  /*30b0*/  @!P0 FSEL R19, R19, -INF , !P1 ;  /* 0xff80000013138808 */ /* 0x000fe20004800000 */
[----:B------:R-:W-:Y:S01]  /*30c0*/  MUFU.EX2 R164, R16 ;  /* 0x0000001000a47308 */ /* 0x000fe20000000800 */
[-C--:B------:R-:W-:Y:S02]  /*30d0*/  @!P0 ISETP.GE.AND P1, PT, R9, R142.reuse, PT ;  /* 0x0000008e0900820c */ /* 0x080fe40003f26270 */
[----:B------:R-:W-:Y:S01]  /*30e0*/  @!P0 IADD3 R4, R0, 0x18, RZ ;  /* 0x0000001800048810 */ /* 0x000fe20007ffe0ff */
[----:B------:R-:W-:Y:S01]  /*30f0*/  FFMA.FTZ R19, R19, c[0x0][0x23c], -R139 ;  /* 0x00008f0013137a23 */ /* 0x000fe2000001088b */
[----:B------:R-:W-:Y:S02]  /*3100*/  @!P0 FSEL R20, R20, -INF , !P1 ;  /* 0xff80000014148808 */ /* 0x000fe40004800000 */
[----:B------:R-:W-:Y:S02]  /*3110*/  @!P0 ISETP.GE.AND P1, PT, R10, R142, PT ;  /* 0x0000008e0a00820c */ /* 0x000fe40003f26270 */
[----:B------:R-:W-:Y:S01]  /*3120*/  @!P0 IADD3 R0, R0, 0x19, RZ ;  /* 0x0000001900008810 */ /* 0x000fe20007ffe0ff */
[----:B------:R-:W1:Y:S01]  /*3130*/  MUFU.EX2 R162, R17 ;  /* 0x0000001100a27308 */ /* 0x000e620000000800 */
[----:B------:R-:W-:Y:S01]  /*3140*/  @!P0 FSEL R21, R21, -INF , !P1 ;  /* 0xff80000015158808 */ /* 0x000fe20004800000 */
[--C-:B------:R-:W-:Y:S01]  /*3150*/  FFMA.FTZ R20, R20, c[0x0][0x23c], -R141.reuse ;  /* 0x00008f0014147a23 */ /* 0x100fe2000001088d */
[----:B------:R-:W-:Y:S02]  /*3160*/  @!P0 ISETP.GE.AND P1, PT, R9, R140, PT ;  /* 0x0000008c0900820c */ /* 0x000fe40003f26270 */
[----:B----4-:R-:W-:Y:S01]  /*3170*/  F2FP.BF16.PACK_AB R7, R245, R146 ;  /* 0x00000092f507723e */ /* 0x010fe200000010ff */
[----:B------:R-:W-:Y:S01]  /*3180*/  FFMA.FTZ R21, R21, c[0x0][0x23c], -R141 ;  /* 0x00008f0015157a23 */ /* 0x000fe2000001088d */
[----:B------:R-:W-:Y:S02]  /*3190*/  @!P0 FSEL R22, R22, -INF , !P1 ;  /* 0xff80000016168808 */ /* 0x000fe40004800000 */
[----:B------:R-:W-:Y:S01]  /*31a0*/  @!P0 ISETP.GE.AND P1, PT, R10, R140, PT ;  /* 0x0000008c0a00820c */ /* 0x000fe20003f26270 */
[----:B------:R-:W-:Y:S01]  /*31b0*/  MUFU.EX2 R167, R18 ;  /* 0x0000001200a77308 */ /* 0x000fe20000000800 */
[----:B------:R1:W-:Y:S01]  /*31c0*/  STS [R233+0x13400], R7 ;  /* 0x01340007e9007388 */ /* 0x0003e20000000800 */
[----:B------:R-:W-:Y:S01]  /*31d0*/  F2FP.BF16.PACK_AB R6, R248, R249 ;  /* 0x000000f9f806723e */ /* 0x000fe200000010ff */
[--C-:B------:R-:W-:Y:S01]  /*31e0*/  FFMA.FTZ R22, R22, c[0x0][0x23c], -R139.reuse ;  /* 0x00008f0016167a23 */ /* 0x100fe2000001088b */
[----:B------:R-:W-:Y:S02]  /*31f0*/  @!P0 FSEL R23, R23, -INF , !P1 ;  /* 0xff80000017178808 */ /* 0x000fe40004800000 */
[----:B------:R-:W-:Y:S02]  /*3200*/  @!P0 ISETP.GE.AND P1, PT, R9, R136, PT ;  /* 0x000000880900820c */ /* 0x000fe40003f26270 */
[----:B-----5:R-:W-:Y:S01]  /*3210*/  F2FP.BF16.PACK_AB R5, R251, R250 ;  /* 0x000000fafb05723e */ /* 0x020fe200000010ff */
[----:B------:R-:W-:Y:S01]  /*3220*/  FFMA.FTZ R23, R23, c[0x0][0x23c], -R139 ;  /* 0x00008f0017177a23 */ /* 0x000fe2000001088b */
[----:B------:R-:W-:Y:S01]  /*3230*/  @!P0 FSEL R24, R24, -INF , !P1 ;  /* 0xff80000018188808 */ /* 0x000fe20004800000 */
[----:B------:R-:W4:Y:S01]  /*3240*/  MUFU.EX2 R166, R19 ;  /* 0x0000001300a67308 */ /* 0x000f220000000800 */
[----:B------:R-:W-:Y:S03]  /*3250*/  @!P0 ISETP.GE.AND P1, PT, R10, R136, PT ;  /* 0x000000880a00820c */ /* 0x000fe60003f26270 */
[--C-:B------:R-:W-:Y:S01]  /*3260*/  FFMA.FTZ R24, R24, c[0x0][0x23c], -R138.reuse ;  /* 0x00008f0018187a23 */ /* 0x100fe2000001088a */
[----:B------:R-:W-:Y:S02]  /*3270*/  @!P0 FSEL R25, R25, -INF , !P1 ;  /* 0xff80000019198808 */ /* 0x000fe40004800000 */
[-C--:B------:R-:W-:Y:S03]  /*3280*/  @!P0 ISETP.GE.AND P1, PT, R9, R137.reuse, PT ;  /* 0x000000890900820c */ /* 0x080fe60003f26270 */
[----:B------:R-:W-:Y:S01]  /*3290*/  MUFU.EX2 R143, R20 ;  /* 0x00000014008f7308 */ /* 0x000fe20000000800 */
[----:B------:R-:W-:Y:S01]  /*32a0*/  @!P0 FSEL R26, R26, -INF , !P1 ;  /* 0xff8000001a1a8808 */ /* 0x000fe20004800000 */
[----:B------:R-:W-:Y:S01]  /*32b0*/  FFMA.FTZ R25, R25, c[0x0][0x23c], -R138 ;  /* 0x00008f0019197a23 */ /* 0x000fe2000001088a */
[-C--:B------:R-:W-:Y:S02]  /*32c0*/  @!P0 ISETP.GE.AND P1, PT, R10, R137.reuse, PT ;  /* 0x000000890a00820c */ /* 0x080fe40003f26270 */
[----:B-1----:R-:W-:Y:S01]  /*32d0*/  F2FP.BF16.PACK_AB R7, R243, R244 ;  /* 0x000000f4f307723e */ /* 0x002fe200000010ff */
[--C-:B------:R-:W-:Y:S01]  /*32e0*/  FFMA.FTZ R26, R26, c[0x0][0x23c], -R8.reuse ;  /* 0x00008f001a1a7a23 */ /* 0x100fe20000010808 */
[----:B------:R-:W-:Y:S02]  /*32f0*/  @!P0 FSEL R27, R27, -INF , !P1 ;  /* 0xff8000001b1b8808 */ /* 0x000fe40004800000 */
[-C--:B------:R-:W-:Y:S01]  /*3300*/  @!P0 ISETP.GE.AND P1, PT, R4, R136.reuse, PT ;  /* 0x000000880400820c */ /* 0x080fe20003f26270 */
[----:B------:R-:W-:Y:S02]  /*3310*/  MUFU.EX2 R154, R21 ;  /* 0x00000015009a7308 */ /* 0x000fe40000000800 */
[----:B------:R-:W-:Y:S01]  /*3320*/  FFMA.FTZ R27, R27, c[0x0][0x23c], -R8 ;  /* 0x00008f001b1b7a23 */ /* 0x000fe20000010808 */
[----:B------:R-:W-:Y:S02]  /*3330*/  @!P0 FSEL R28, R28, -INF , !P1 ;  /* 0xff8000001c1c8808 */ /* 0x000fe40004800000 */
[----:B------:R-:W-:Y:S03]  /*3340*/  @!P0 ISETP.GE.AND P1, PT, R0, R136, PT ;  /* 0x000000880000820c */ /* 0x000fe60003f26270 */
[--C-:B------:R-:W-:Y:S01]  /*3350*/  FFMA.FTZ R28, R28, c[0x0][0x23c], -R138.reuse ;  /* 0x00008f001c1c7a23 */ /* 0x100fe2000001088a */
[----:B------:R-:W-:Y:S01]  /*3360*/  @!P0 FSEL R29, R29, -INF , !P1 ;  /* 0xff8000001d1d8808 */ /* 0x000fe20004800000 */
[----:B------:R-:W-:Y:S01]  /*3370*/  MUFU.EX2 R161, R22 ;  /* 0x0000001600a17308 */ /* 0x000fe20000000800 */
[-C--:B------:R-:W-:Y:S03]  /*3380*/  @!P0 ISETP.GE.AND P1, PT, R4, R137.reuse, PT ;  /* 0x000000890400820c */ /* 0x080fe60003f26270 */
[----:B------:R-:W-:Y:S01]  /*3390*/  FFMA.FTZ R138, R29, c[0x0][0x23c], -R138 ;  /* 0x00008f001d8a7a23 */ /* 0x000fe2000001088a */
[----:B------:R-:W-:Y:S02]  /*33a0*/  @!P0 FSEL R30, R30, -INF , !P1 ;  /* 0xff8000001e1e8808 */ /* 0x000fe40004800000 */
[-C--:B------:R-:W-:Y:S03]  /*33b0*/  @!P0 ISETP.GE.AND P1, PT, R4, R142.reuse, PT ;  /* 0x0000008e0400820c */ /* 0x080fe60003f26270 */
[----:B------:R-:W1:Y:S01]  /*33c0*/  MUFU.EX2 R160, R23 ;  /* 0x0000001700a07308 */ /* 0x000e620000000800 */
[----:B------:R-:W-:Y:S01]  /*33d0*/  @!P0 FSEL R32, R32, -INF , !P1 ;  /* 0xff80000020208808 */ /* 0x000fe20004800000 */
[--C-:B------:R-:W-:Y:S01]  /*33e0*/  FFMA.FTZ R30, R30, c[0x0][0x23c], -R8.reuse ;  /* 0x00008f001e1e7a23 */ /* 0x100fe20000010808 */
[----:B------:R-:W-:Y:S03]  /*33f0*/  @!P0 ISETP.GE.AND P1, PT, R0, R142, PT ;  /* 0x0000008e0000820c */ /* 0x000fe60003f26270 */
[--C-:B------:R-:W-:Y:S01]  /*3400*/  FFMA.FTZ R32, R32, c[0x0][0x23c], -R141.reuse ;  /* 0x00008f0020207a23 */ /* 0x100fe2000001088d */
[----:B------:R-:W-:Y:S02]  /*3410*/  @!P0 FSEL R33, R33, -INF , !P1 ;  /* 0xff80000021218808 */ /* 0x000fe40004800000 */
[----:B------:R-:W-:Y:S01]  /*3420*/  @!P0 ISETP.GE.AND P1, PT, R4, R140, PT ;  /* 0x0000008c0400820c */ /* 0x000fe20003f26270 */
[----:B------:R-:W-:Y:S01]  /*3430*/  MUFU.EX2 R148, R32 ;  /* 0x0000002000947308 */ /* 0x000fe20000000800 */
[----:B------:R-:W-:Y:S01]  /*3440*/  F2FP.BF16.PACK_AB R4, R162, R164 ;  /* 0x000000a4a204723e */ /* 0x000fe200000010ff */
[----:B------:R-:W-:Y:S01]  /*3450*/  FFMA.FTZ R141, R33, c[0x0][0x23c], -R141 ;  /* 0x00008f00218d7a23 */ /* 0x000fe2000001088d */
[----:B------:R-:W-:Y:S02]  /*3460*/  @!P0 FSEL R34, R34, -INF , !P1 ;  /* 0xff80000022228808 */ /* 0x000fe40004800000 */
[----:B------:R-:W-:Y:S03]  /*3470*/  @!P0 ISETP.GE.AND P1, PT, R0, R140, PT ;  /* 0x0000008c0000820c */ /* 0x000fe60003f26270 */
[--C-:B------:R-:W-:Y:S01]  /*3480*/  FFMA.FTZ R34, R34, c[0x0][0x23c], -R139.reuse ;  /* 0x00008f0022227a23 */ /* 0x100fe2000001088b */
[----:B------:R-:W-:Y:S01]  /*3490*/  @!P0 FSEL R35, R35, -INF , !P1 ;  /* 0xff80000023238808 */ /* 0x000fe20004800000 */
[----:B------:R-:W5:Y:S01]  /*34a0*/  MUFU.EX2 R147, R141 ;  /* 0x0000008d00937308 */ /* 0x000f620000000800 */
[----:B------:R-:W-:Y:S02]  /*34b0*/  @!P0 ISETP.GE.AND P1, PT, R0, R137, PT ;  /* 0x000000890000820c */ /* 0x000fe40003f26270 */
[----:B------:R-:W-:Y:S01]  /*34c0*/  F2FP.BF16.PACK_AB R0, R165, R241 ;  /* 0x000000f1a500723e */ /* 0x000fe200000010ff */
[----:B------:R-:W-:Y:S01]  /*34d0*/  FFMA.FTZ R139, R35, c[0x0][0x23c], -R139 ;  /* 0x00008f00238b7a23 */ /* 0x000fe2000001088b */
[----:B------:R-:W-:Y:S02]  /*34e0*/  @!P0 FSEL R31, R31, -INF , !P1 ;  /* 0xff8000001f1f8808 */ /* 0x000fe40004800000 */
[----:B--2---:R-:W-:Y:S01]  /*34f0*/  IADD3 R144, P0, R144, UR38, RZ ;  /* 0x0000002690907c10 */ /* 0x004fe2000ff1e0ff */
[----:B------:R4:W-:Y:S02]  /*3500*/  STS [R233+0x13000], R0 ;  /* 0x01300000e9007388 */ /* 0x0009e40000000800 */
[----:B------:R-:W-:Y:S01]  /*3510*/  MUFU.EX2 R150, R34 ;  /* 0x0000002200967308 */ /* 0x000fe20000000800 */
[----:B------:R-:W-:Y:S01]  /*3520*/  FFMA.FTZ R8, R31, c[0x0][0x23c], -R8 ;  /* 0x00008f001f087a23 */ /* 0x000fe20000010808 */
[----:B------:R1:W-:Y:S08]  /*3530*/  STS [R231+0x13000], R4 ;  /* 0x01300004e7007388 */ /* 0x0003f00000000800 */
[----:B------:R-:W-:Y:S10]  /*3540*/  MUFU.EX2 R149, R139 ;  /* 0x0000008b00957308 */ /* 0x000ff40000000800 */
[----:B------:R-:W-:Y:S01]  /*3550*/  MUFU.EX2 R240, R24 ;  /* 0x0000001800f07308 */ /* 0x000fe20000000800 */
[----:B----4-:R-:W-:Y:S02]  /*3560*/  F2FP.BF16.PACK_AB R0, R166, R167 ;  /* 0x000000a7a600723e */ /* 0x010fe400000010ff */
[----:B-1----:R-:W-:Y:S03]  /*3570*/  F2FP.BF16.PACK_AB R4, R160, R161 ;  /* 0x000000a1a004723e */ /* 0x002fe600000010ff */
[----:B------:R5:W-:Y:S04]  /*3580*/  STS [R231+0x13400], R0 ;  /* 0x01340000e7007388 */ /* 0x000be80000000800 */
[----:B------:R-:W1:Y:S01]  /*3590*/  MUFU.EX2 R163, R25 ;  /* 0x0000001900a37308 */ /* 0x000e620000000800 */
[----:B------:R2:W-:Y:S04]  /*35a0*/  STS [R233+0x14000], R6 ;  /* 0x01400006e9007388 */ /* 0x0005e80000000800 */
[----:B------:R4:W-:Y:S04]  /*35b0*/  STS [R233+0x14400], R5 ;  /* 0x01440005e9007388 */ /* 0x0009e80000000800 */
[----:B------:R1:W-:Y:S01]  /*35c0*/  STS [R231+0x14000], R7 ;  /* 0x01400007e7007388 */ /* 0x0003e20000000800 */
[----:B------:R-:W-:Y:S10]  /*35d0*/  MUFU.EX2 R242, R26 ;  /* 0x0000001a00f27308 */ /* 0x000ff40000000800 */
[----:B------:R-:W1:Y:S01]  /*35e0*/  MUFU.EX2 R239, R27 ;  /* 0x0000001b00ef7308 */ /* 0x000e620000000800 */
[----:B-----5:R-:W-:Y:S02]  /*35f0*/  F2FP.BF16.PACK_AB R0, R147, R148 ;  /* 0x000000949300723e */ /* 0x020fe400000010ff */
[----:B--2---:R-:W-:Y:S02]  /*3600*/  F2FP.BF16.PACK_AB R6, R246, R247 ;  /* 0x000000f7f606723e */ /* 0x004fe400000010ff */
[----:B----4-:R-:W-:Y:S03]  /*3610*/  F2FP.BF16.PACK_AB R5, R154, R143 ;  /* 0x0000008f9a05723e */ /* 0x010fe600000010ff */
[----:B------:R2:W-:Y:S02]  /*3620*/  STS [R231+0x14400], R6 ;  /* 0x01440006e7007388 */ /* 0x0005e40000000800 */
[----:B------:R-:W-:Y:S01]  /*3630*/  MUFU.EX2 R153, R28 ;  /* 0x0000001c00997308 */ /* 0x000fe20000000800 */
[----:B-1----:R-:W-:Y:S01]  /*3640*/  F2FP.BF16.PACK_AB R7, R163, R240 ;  /* 0x000000f0a307723e */ /* 0x002fe200000010ff */
[----:B------:R1:W-:Y:S04]  /*3650*/  STS [R232+0x13000], R5 ;  /* 0x01300005e8007388 */ /* 0x0003e80000000800 */
[----:B------:R4:W-:Y:S04]  /*3660*/  STS [R232+0x13400], R4 ;  /* 0x01340004e8007388 */ /* 0x0009e80000000800 */
[----:B------:R-:W4:Y:S01]  /*3670*/  MUFU.EX2 R152, R138 ;  /* 0x0000008a00987308 */ /* 0x000f220000000800 */
[----:B------:R5:W-:Y:S09]  /*3680*/  STS [R230+0x13000], R0 ;  /* 0x01300000e6007388 */ /* 0x000bf20000000800 */
[----:B------:R-:W-:Y:S01]  /*3690*/  MUFU.EX2 R155, R30 ;  /* 0x0000001e009b7308 */ /* 0x000fe20000000800 */
[----:B--2---:R-:W-:Y:S02]  /*36a0*/  F2FP.BF16.PACK_AB R6, R239, R242 ;  /* 0x000000f2ef06723e */ /* 0x004fe400000010ff */
[----:B-1----:R-:W-:Y:S07]  /*36b0*/  F2FP.BF16.PACK_AB R5, R149, R150 ;  /* 0x000000969505723e */ /* 0x002fee00000010ff */
[----:B------:R-:W5:Y:S01]  /*36c0*/  MUFU.EX2 R151, R8 ;  /* 0x0000000800977308 */ /* 0x000f620000000800 */
[----:B------:R-:W-:Y:S01]  /*36d0*/  STS [R230+0x13400], R5 ;  /* 0x01340005e6007388 */ /* 0x000fe20000000800 */
[----:B----4-:R-:W-:Y:S03]  /*36e0*/  F2FP.BF16.PACK_AB R4, R152, R153 ;  /* 0x000000999804723e */ /* 0x010fe600000010ff */
[----:B------:R-:W-:Y:S04]  /*36f0*/  STS [R232+0x14000], R7 ;  /* 0x01400007e8007388 */ /* 0x000fe80000000800 */
[----:B------:R-:W-:Y:S04]  /*3700*/  STS [R232+0x14400], R6 ;  /* 0x01440006e8007388 */ /* 0x000fe80000000800 */
[----:B------:R-:W-:Y:S01]  /*3710*/  STS [R230+0x14000], R4 ;  /* 0x01400004e6007388 */ /* 0x000fe20000000800 */
[----:B-----5:R-:W-:Y:S05]  /*3720*/  F2FP.BF16.PACK_AB R0, R151, R155 ;  /* 0x0000009b9700723e */ /* 0x020fea00000010ff */
[----:B------:R-:W-:Y:S04]  /*3730*/  STS [R230+0x14400], R0 ;  /* 0x01440000e6007388 */ /* 0x000fe80000000800 */
[----:B------:R-:W1:Y:S08]  /*3740*/  LDSM.16.M88.4 R32, [R219+0x6000] ;  /* 0x00600000db20783b */ /* 0x000e700000000200 */
[----:B------:R-:W2:Y:S08]  /*3750*/  LDSM.16.M88.4 R28, [R219+0x6800] ;  /* 0x00680000db1c783b */ /* 0x000eb00000000200 */
[----:B------:R-:W4:Y:S08]  /*3760*/  LDSM.16.M88.4 R132, [R220+0x6000] ;  /* 0x00600000dc84783b */ /* 0x000f300000000200 */
[----:B------:R-:W5:Y:S01]  /*3770*/  LDSM.16.M88.4 R136, [R220+0x6800] ;  /* 0x00680000dc88783b */ /* 0x000f620000000200 */
[-C--:B-1----:R-:W-:Y:S08]  /*3780*/  HMMA.16816.F32.BF16 R4, R32, R168.reuse, RZ ;  /* 0x000000a82004723c */ /* 0x082ff000000418ff */
[C---:B--2---:R-:W-:Y:S04]  /*3790*/  HMMA.16816.F32.BF16 R8, R28.reuse, R168, RZ ;  /* 0x000000a81c08723c */ /* 0x044fe800000418ff */
[----:B---3--:R-:W-:Y:S04]  /*37a0*/  IADD3.X R145, R159, UR39, RZ, P0, !PT ;  /* 0x000000279f917c10 */ /* 0x008fe800087fe4ff */
[-C--:B------:R-:W-:Y:S01]  /*37b0*/  HMMA.16816.F32.BF16 R12, R28, R170.reuse, RZ ;  /* 0x000000aa1c0c723c */ /* 0x080fe200000418ff */
[----:B------:R-:W-:Y:S01]  /*37c0*/  IMAD.MOV.U32 R159, RZ, RZ, c[0x0][0x1c0] ;  /* 0x00007000ff9f7624 */ /* 0x000fe200078e00ff */
[----:B------:R-:W2:Y:S03]  /*37d0*/  LDG.E R142, [R144.64] ;  /* 0x00000022908e7981 */ /* 0x000ea6000c1e1900 */
[----:B------:R-:W-:Y:S03]  /*37e0*/  IMAD R159, R159, c[0x0][0x22c], RZ ;  /* 0x00008b009f9f7a24 */ /* 0x000fe600078e02ff */
[C---:B------:R-:W-:Y:S01]  /*37f0*/  HMMA.16816.F32.BF16 R16, R32.reuse, R170, RZ ;  /* 0x000000aa2010723c */ /* 0x040fe200000418ff */
[----:B------:R-:W3:Y:S03]  /*3800*/  LDG.E R141, [R144.64+0x20] ;  /* 0x00002022908d7981 */ /* 0x000ee6000c1e1900 */
[----:B------:R-:W-:Y:S01]  /*3810*/  IMAD.U32 R159, R159, -0x40, RZ ;  /* 0xffffffc09f9f7824 */ /* 0x000fe200078e00ff */
[----:B------:R1:W2:Y:S03]  /*3820*/  LDG.E R140, [R144.64+0x80] ;  /* 0x00008022908c7981 */ /* 0x0002a6000c1e1900 */
[-C--:B------:R-:W-:Y:S01]  /*3830*/  HMMA.16816.F32.BF16 R20, R32, R172.reuse, RZ ;  /* 0x000000ac2014723c */ /* 0x080fe200000418ff */
[----:B------:R1:W2:Y:S03]  /*3840*/  LDG.E R0, [R144.64+0xa0] ;  /* 0x0000a02290007981 */ /* 0x0002a6000c1e1900 */
[C---:B------:R-:W-:Y:S04]  /*3850*/  LEA R228, P0, R159.reuse, R228, 0x2 ;  /* 0x000000e49fe47211 */ /* 0x040fe800078010ff */
[C---:B------:R-:W-:Y:S04]  /*3860*/  HMMA.16816.F32.BF16 R24, R28.reuse, R172, RZ ;  /* 0x000000ac1c18723c */ /* 0x040fe800000418ff */
[----:B------:R-:W-:Y:S02]  /*3870*/  LEA.HI.X.SX32 R229, R159, R229, 0x2, P0 ;  /* 0x000000e59fe57211 */ /* 0x000fe400000f16ff */
[----:B------:R-:W-:Y:S02]  /*3880*/  PLOP3.LUT P0, PT, PT, PT, UP3, 0x80, 0x0 ;  /* 0x000000000000781c */ /* 0x000fe40003f0f038 */
[-C--:B------:R-:W-:Y:S08]  /*3890*/  HMMA.16816.F32.BF16 R28, R28, R174.reuse, RZ ;  /* 0x000000ae1c1c723c */ /* 0x080ff000000418ff */
[----:B------:R-:W-:Y:S08]  /*38a0*/  HMMA.16816.F32.BF16 R32, R32, R174, RZ ;  /* 0x000000ae2020723c */ /* 0x000ff000000418ff */
[-C--:B----4-:R-:W-:Y:S08]  /*38b0*/  HMMA.16816.F32.BF16 R4, R132, R176.reuse, R4 ;  /* 0x000000b08404723c */ /* 0x090ff00000041804 */
[C---:B-----5:R-:W-:Y:S08]  /*38c0*/  HMMA.16816.F32.BF16 R8, R136.reuse, R176, R8 ;  /* 0x000000b08808723c */ /* 0x060ff00000041808 */
[-C--:B------:R-:W-:Y:S08]  /*38d0*/  HMMA.16816.F32.BF16 R12, R136, R178.reuse, R12 ;  /* 0x000000b2880c723c */ /* 0x080ff0000004180c */
[C---:B------:R-:W-:Y:S08]  /*38e0*/  HMMA.16816.F32.BF16 R16, R132.reuse, R178, R16 ;  /* 0x000000b28410723c */ /* 0x040ff00000041810 */
[-C--:B------:R-:W-:Y:S08]  /*38f0*/  HMMA.16816.F32.BF16 R20, R132, R180.reuse, R20 ;  /* 0x000000b48414723c */ /* 0x080ff00000041814 */
[C---:B------:R-:W-:Y:S08]  /*3900*/  HMMA.16816.F32.BF16 R24, R136.reuse, R180, R24 ;  /* 0x000000b48818723c */ /* 0x040ff00000041818 */
[-C--:B------:R-:W-:Y:S01]  /*3910*/  HMMA.16816.F32.BF16 R28, R136, R182.reuse, R28 ;  /* 0x000000b6881c723c */ /* 0x080fe2000004181c */
[----:B------:R-:W4:Y:S07]  /*3920*/  LDSM.16.M88.4 R136, [R219+0x7000] ;  /* 0x00700000db88783b */ /* 0x000f2e0000000200 */
[----:B------:R-:W-:Y:S01]  /*3930*/  HMMA.16816.F32.BF16 R32, R132, R182, R32 ;  /* 0x000000b68420723c */ /* 0x000fe20000041820 */
[----:B------:R-:W5:Y:S07]  /*3940*/  LDSM.16.M88.4 R132, [R219+0x7800] ;  /* 0x00780000db84783b */ /* 0x000f6e0000000200 */
        /* <DEDUP_REMOVED lines=33> */
[C---:B--2---:R-:W-:Y:S01]  /*3b60*/  FADD.FTZ R5, -R142.reuse, R5 ;  /* 0x000000058e057221 */ /* 0x044fe20000010100 */
[C---:B------:R-:W-:Y:S04]  /*3b70*/  HMMA.16816.F32.BF16 R16, R132.reuse, R210, R16 ;  /* 0x000000d28410723c */ /* 0x040fe80000041810 */
[C---:B---3--:R-:W-:Y:S02]  /*3b80*/  FADD.FTZ R6, -R141.reuse, R6 ;  /* 0x000000068d067221 */ /* 0x048fe40000010100 */
[----:B------:R-:W-:Y:S02]  /*3b90*/  FADD.FTZ R7, -R141, R7 ;  /* 0x000000078d077221 */ /* 0x000fe40000010100 */
[----:B------:R-:W-:Y:S01]  /*3ba0*/  FADD.FTZ R4, -R142, R4 ;  /* 0x000000048e047221 */ /* 0x000fe20000010100 */
[-C--:B------:R-:W-:Y:S03]  /*3bb0*/  HMMA.16816.F32.BF16 R20, R132, R212.reuse, R20 ;  /* 0x000000d48414723c */ /* 0x080fe60000041814 */
[----:B-1----:R-:W-:Y:S02]  /*3bc0*/  FMUL.FTZ R144, R165, R5 ;  /* 0x00000005a5907220 */ /* 0x002fe40000410000 */
[----:B------:R-:W-:Y:S02]  /*3bd0*/  FMUL.FTZ R146, R146, R6 ;  /* 0x0000000692927220 */ /* 0x000fe40000410000 */
[C---:B------:R-:W-:Y:S01]  /*3be0*/  FADD.FTZ R8, -R140.reuse, R8 ;  /* 0x000000088c087221 */ /* 0x040fe20000010100 */
        /* <DEDUP_REMOVED lines=11> */
[----:B------:R-:W-:Y:S04]  /*3ca0*/  FADD.FTZ R21, -R142, R21 ;  /* 0x000000158e157221 */ /* 0x000fe80000010100 */
[----:B------:R-:W-:Y:S02]  /*3cb0*/  FMUL.FTZ R135, R162, R17 ;  /* 0x00000011a2877220 */ /* 0x000fe40000410000 */
[----:B------:R-:W-:Y:S02]  /*3cc0*/  FMUL.FTZ R143, R143, R20 ;  /* 0x000000148f8f7220 */ /* 0x000fe40000410000 */
[----:B------:R-:W-:Y:S02]  /*3cd0*/  FMUL.FTZ R132, R167, R18 ;  /* 0x00000012a7847220 */ /* 0x000fe40000410000 */
[----:B------:R-:W-:Y:S02]  /*3ce0*/  FADD.FTZ R22, -R141, R22 ;  /* 0x000000168d167221 */ /* 0x000fe40000010100 */
[C---:B------:R-:W-:Y:S02]  /*3cf0*/  FADD.FTZ R24, -R140.reuse, R24 ;  /* 0x000000188c187221 */ /* 0x040fe40000010100 */
[----:B------:R-:W-:Y:S02]  /*3d00*/  FADD.FTZ R28, -R140, R28 ;  /* 0x0000001c8c1c7221 */ /* 0x000fe40000010100 */
[C---:B------:R-:W-:Y:S02]  /*3d10*/  FADD.FTZ R32, -R142.reuse, R32 ;  /* 0x000000208e207221 */ /* 0x040fe40000010100 */
[----:B------:R-:W-:Y:S02]  /*3d20*/  FADD.FTZ R33, -R142, R33 ;  /* 0x000000218e217221 */ /* 0x000fe40000010100 */
[----:B------:R-:W-:Y:S02]  /*3d30*/  FMUL.FTZ R138, R148, R32 ;  /* 0x00000020948a7220 */ /* 0x000fe40000410000 */
[----:B------:R-:W-:Y:S02]  /*3d40*/  FMUL.FTZ R136, R147, R33 ;  /* 0x0000002193887220 */ /* 0x000fe40000410000 */
[----:B------:R-:W-:Y:S02]  /*3d50*/  FMUL.FTZ R32, R245, R7 ;  /* 0x00000007f5207220 */ /* 0x000fe40000410000 */
[----:B------:R-:W-:Y:S02]  /*3d60*/  FMUL.FTZ R33, R166, R19 ;  /* 0x00000013a6217220 */ /* 0x000fe40000410000 */
[C---:B------:R-:W-:Y:S02]  /*3d70*/  FADD.FTZ R134, -R141.reuse, R34 ;  /* 0x000000228d867221 */ /* 0x040fe40000010100 */
[----:B------:R-:W-:Y:S02]  /*3d80*/  FADD.FTZ R133, -R141, R35 ;  /* 0x000000238d857221 */ /* 0x000fe40000010100 */
[----:B------:R-:W-:Y:S02]  /*3d90*/  FMUL.FTZ R34, R160, R23 ;  /* 0x00000017a0227220 */ /* 0x000fe40000410000 */
[C---:B------:R-:W-:Y:S02]  /*3da0*/  FADD.FTZ R7, -R140.reuse, R9 ;  /* 0x000000098c077221 */ /* 0x040fe40000010100 */
[C---:B------:R-:W-:Y:S02]  /*3db0*/  FADD.FTZ R23, -R140.reuse, R25 ;  /* 0x000000198c177221 */ /* 0x040fe40000010100 */
[----:B------:R-:W-:Y:S02]  /*3dc0*/  FADD.FTZ R25, -R140, R29 ;  /* 0x0000001d8c197221 */ /* 0x000fe40000010100 */
        /* <DEDUP_REMOVED lines=29> */
[----:B------:R-:W-:Y:S01]  /*3fa0*/  FMUL.FTZ R19, R151, R19 ;  /* 0x0000001397137220 */ /* 0x000fe20000410000 */
[----:B------:R-:W-:-:S05]  /*3fb0*/  @!P0 BRA `(.L_x_47) ;  /* 0x0000012000008947 */ /* 0x000fca0003800000 */
[----:B------:R-:W-:Y:S01]  /*3fc0*/  IMAD.MOV.U32 R0, RZ, RZ, c[0x0][0x190] ;  /* 0x00006400ff007624 */ /* 0x000fe200078e00ff */
[----:B------:R-:W-:Y:S03]  /*3fd0*/  ULOP3.LUT UR29, UR4, 0x1, URZ, 0xc0, !UPT ;  /* 0x00000001041d7892 */ /* 0x000fe6000f8ec03f */
[----:B------:R-:W-:Y:S01]  /*3fe0*/  IMAD.U32 R0, R0, -0x40, RZ ;  /* 0xffffffc000007824 */ /* 0x000fe200078e00ff */
[----:B------:R-:W-:Y:S04]  /*3ff0*/  UISETP.NE.U32.AND UP0, UPT, UR29, 0x1, UPT ;  /* 0x000000011d00788c */ /* 0x000fe8000bf05070 */
[C---:B------:R-:W-:Y:S01]  /*4000*/  LEA R4, P1, R0.reuse, R236, 0x1 ;  /* 0x000000ec00047211 */ /* 0x040fe200078208ff */
[----:B------:R-:W-:Y:S03]  /*4010*/  USEL UR29, UR16, 0x3000, !UP0 ;  /* 0x00003000101d7887 */ /* 0x000fe6000c000000 */
[----:B------:R-:W-:Y:S01]  /*4020*/  LEA.HI.X.SX32 R0, R0, R237, 0x1, P1 ;  /* 0x000000ed00007211 */ /* 0x000fe200008f0eff */
[----:B------:R-:W-:Y:S02]  /*4030*/  IMAD.MOV.U32 R236, RZ, RZ, R4 ;  /* 0x000000ffffec7224 */ /* 0x000fe400078e0004 */
[----:B------:R-:W-:Y:S02]  /*4040*/  IADD3 R238, R238, UR29, RZ ;  /* 0x0000001deeee7c10 */ /* 0x000fe4000fffe0ff */
[----:B------:R-:W-:Y:S01]  /*4050*/  IMAD.MOV.U32 R237, RZ, RZ, R0 ;  /* 0x000000ffffed7224 */ /* 0x000fe200078e0000 */
[----:B------:R-:W-:Y:S04]  /*4060*/  IADD3 R216, R216, UR29, RZ ;  /* 0x0000001dd8d87c10 */ /* 0x000fe8000fffe0ff */
[----:B------:R-:W-:Y:S01]  /*4070*/  @!PT LDS RZ, [RZ] ;  /* 0x00000000fffff984 */ /* 0x000fe20000000800 */
[----:B------:R-:W-:Y:S01]  /*4080*/  @!PT LDS RZ, [RZ] ;  /* 0x00000000fffff984 */ /* 0x000fe20000000800 */
[----:B------:R-:W-:Y:S01]  /*4090*/  @!PT LDS RZ, [RZ] ;  /* 0x00000000fffff984 */ /* 0x000fe20000000800 */
[----:B------:R1:W-:Y:S04]  /*40a0*/  LDGSTS.E.BYPASS.LTC128B.128 [R238], [R236.64] ;  /* 0x00000000ecee7fae */ /* 0x0003e8000b901d62 */
[----:B------:R1:W-:Y:S04]  /*40b0*/  LDGSTS.E.BYPASS.LTC128B.128 [R238+0x1000], [R236.64+0x40] ;  /* 0x01000040ecee7fae */ /* 0x0003e8000b901d62 */
[----:B------:R1:W-:Y:S04]  /*40c0*/  LDGSTS.E.BYPASS.LTC128B.128 [R238+0x2000], [R236.64+0x80] ;  /* 0x02000080ecee7fae */ /* 0x0003e8000b901d62 */
[----:B------:R-:W0:Y:S02]  /*40d0*/  LDGDEPBAR ;  /* 0x00000000000079af */ /* 0x000e240000000000 */
.L_x_47:
[----:B------:R-:W-:Y:S02]  /*40e0*/  F2FP.BF16.PACK_AB R16, R144, R145 ;  /* 0x000000919010723e */ /* 0x000fe400000010ff */
        /* <DEDUP_REMOVED lines=37> */
[----:B------:R-:W5:Y:S04]  /*4340*/  LDSM.16.MT88.4 R20, [R0+0x8000] ;  /* 0x008000000014783b */ /* 0x000f680000004200 */
        /* <DEDUP_REMOVED lines=15> */
[-C--:B-----5:R-:W-:Y:S08]  /*4440*/  HMMA.16816.F32.BF16 R68, R4, R20.reuse, R68 ;  /* 0x000000140444723c */ /* 0x0a0ff00000041844 */
[C---:B------:R-:W-:Y:S08]  /*4450*/  HMMA.16816.F32.BF16 R72, R12.reuse, R20, R72 ;  /* 0x000000140c48723c */ /* 0x040ff00000041848 */
[-C--:B------:R-:W-:Y:S01]  /*4460*/  HMMA.16816.F32.BF16 R76, R12, R22.reuse, R76 ;  /* 0x000000160c4c723c */ /* 0x080fe2000004184c */
[----:B------:R-:W-:Y:S07]  /*4470*/  LDSM.16.MT88.4 R12, [R0+0x6800] ;  /* 0x00680000000c783b */ /* 0x000fee0000004200 */
[----:B------:R-:W-:Y:S01]  /*4480*/  HMMA.16816.F32.BF16 R80, R4, R22, R80 ;  /* 0x000000160450723c */ /* 0x000fe20000041850 */
[----:B------:R-:W3:Y:S04]  /*4490*/  LDSM.16.MT88.4 R4, [R2+0x14000] ;  /* 0x014000000204783b */ /* 0x000ee80000004200 */
[----:B------:R-:W4:Y:S03]  /*44a0*/  LDSM.16.MT88.4 R20, [R0+0x7800] ;  /* 0x007800000014783b */ /* 0x000f260000004200 */
        /* <DEDUP_REMOVED lines=15> */
[----:B------:R-:W5:Y:S04]  /*45a0*/  LDSM.16.MT88.4 R8, [R0+0x7c00] ;  /* 0x007c00000008783b */ /* 0x000f680000004200 */
[----:B------:R-:W1:Y:S03]  /*45b0*/  LDSM.16.MT88.4 R24, [R0+0x8c00] ;  /* 0x008c00000018783b */ /* 0x000e660000004200 */
[-C--:B---3--:R-:W-:Y:S01]  /*45c0*/  HMMA.16816.F32.BF16 R36, R4, R12.reuse, R36 ;  /* 0x0000000c0424723c */ /* 0x088fe20000041824 */
[----:B------:R-:W-:Y:S07]  /*45d0*/  BAR.SYNC.DEFER_BLOCKING 0x0 ;  /* 0x0000000000007b1d */ /* 0x000fee0000010000 */
[C---:B------:R-:W-:Y:S08]  /*45e0*/  HMMA.16816.F32.BF16 R40, R16.reuse, R12, R40 ;  /* 0x0000000c1028723c */ /* 0x040ff00000041828 */
[-C--:B------:R-:W-:Y:S08]  /*45f0*/  HMMA.16816.F32.BF16 R44, R16, R14.reuse, R44 ;  /* 0x0000000e102c723c */ /* 0x080ff0000004182c */
[C---:B------:R-:W-:Y:S08]  /*4600*/  HMMA.16816.F32.BF16 R48, R4.reuse, R14, R48 ;  /* 0x0000000e0430723c */ /* 0x040ff00000041830 */
[-C--:B----4-:R-:W-:Y:S08]  /*4610*/  HMMA.16816.F32.BF16 R52, R4, R20.reuse, R52 ;  /* 0x000000140434723c */ /* 0x090ff00000041834 */
[C---:B------:R-:W-:Y:S08]  /*4620*/  HMMA.16816.F32.BF16 R56, R16.reuse, R20, R56 ;  /* 0x000000141038723c */ /* 0x040ff00000041838 */
[-C--:B------:R-:W-:Y:S08]  /*4630*/  HMMA.16816.F32.BF16 R60, R16, R22.reuse, R60 ;  /* 0x00000016103c723c */ /* 0x080ff0000004183c */
[C---:B------:R-:W-:Y:S08]  /*4640*/  HMMA.16816.F32.BF16 R64, R4.reuse, R22, R64 ;  /* 0x000000160440723c */ /* 0x040ff00000041840 */
[-C--:B-1----:R-:W-:Y:S08]  /*4650*/  HMMA.16816.F32.BF16 R68, R4, R28.reuse, R68 ;  /* 0x0000001c0444723c */ /* 0x082ff00000041844 */
[C---:B------:R-:W-:Y:S08]  /*4660*/  HMMA.16816.F32.BF16 R72, R16.reuse, R28, R72 ;  /* 0x0000001c1048723c */ /* 0x040ff00000041848 */
[-C--:B------:R-:W-:Y:S08]  /*4670*/  HMMA.16816.F32.BF16 R76, R16, R30.reuse, R76 ;  /* 0x0000001e104c723c */ /* 0x080ff0000004184c */
[----:B------:R-:W-:Y:S08]  /*4680*/  HMMA.16816.F32.BF16 R80, R4, R30, R80 ;  /* 0x0000001e0450723c */ /* 0x000ff00000041850 */
[-C--:B--2---:R-:W-:Y:S08]  /*4690*/  HMMA.16816.F32.BF16 R36, R32, R132.reuse, R36 ;  /* 0x000000842024723c */ /* 0x084ff00000041824 */
[C---:B------:R-:W-:Y:S08]  /*46a0*/  HMMA.16816.F32.BF16 R40, R136.reuse, R132, R40 ;  /* 0x000000848828723c */ /* 0x040ff00000041828 */
[-C--:B------:R-:W-:Y:S08]  /*46b0*/  HMMA.16816.F32.BF16 R44, R136, R134.reuse, R44 ;  /* 0x00000086882c723c */ /* 0x080ff0000004182c */
[C---:B------:R-:W-:Y:S08]  /*46c0*/  HMMA.16816.F32.BF16 R48, R32.reuse, R134, R48 ;  /* 0x000000862030723c */ /* 0x040ff00000041830 */
[-C--:B-----5:R-:W-:Y:S08]  /*46d0*/  HMMA.16816.F32.BF16 R52, R32, R8.reuse, R52 ;  /* 0x000000082034723c */ /* 0x0a0ff00000041834 */
        /* <DEDUP_REMOVED lines=8> */
[----:B------:R-:W2:Y:S01]  /*4760*/  LDL R140, [R1+0x24] ;  /* 0x00002400018c7983 */ /* 0x000ea20000100800 */
[----:B------:R-:W-:Y:S05]  /*4770*/  IMAD.MOV.U32 R5, RZ, RZ, c[0x0][0x370] ;  /* 0x0000dc00ff057624 */ /* 0x000fea00078e00ff */
[----:B------:R-:W-:Y:S04]  /*4780*/  LEA R5, -R5, RZ, 0x6 ;  /* 0x000000ff05057211 */ /* 0x000fe800078e31ff */
[C---:B------:R-:W-:Y:S04]  /*4790*/  LEA R6, P1, R5.reuse, R234, 0x1 ;  /* 0x000000ea05067211 */ /* 0x040fe800078208ff */
[----:B------:R-:W-:Y:S02]  /*47a0*/  LEA.HI.X.SX32 R5, R5, R235, 0x1, P1 ;  /* 0x000000eb05057211 */ /* 0x000fe400008f0eff */
[----:B------:R-:W-:Y:S03]  /*47b0*/  MOV R234, R6 ;  /* 0x0000000600ea7202 */ /* 0x000fe60000000f00 */
[----:B------:R-:W-:Y:S02]  /*47c0*/  IMAD.MOV.U32 R235, RZ, RZ, R5 ;  /* 0x000000ffffeb7224 */ /* 0x000fe400078e0005 */
[----:B--2---:R-:W-:Y:S05]  /*47d0*/  IMAD.SHL.U32 R4, R140, 0x2, RZ ;  /* 0x000000028c047824 */ /* 0x004fea00078e00ff */
[----:B------:R-:W-:Y:S01]  /*47e0*/  @!PT LDS RZ, [RZ] ;  /* 0x00000000fffff984 */ /* 0x000fe20000000800 */
[----:B------:R-:W-:Y:S01]  /*47f0*/  @!PT LDS RZ, [RZ] ;  /* 0x00000000fffff984 */ /* 0x000fe20000000800 */
[----:B------:R-:W-:Y:S01]  /*4800*/  @!PT LDS RZ, [RZ] ;  /* 0x00000000fffff984 */ /* 0x000fe20000000800 */
[----:B------:R1:W-:Y:S04]  /*4810*/  LDGSTS.E.BYPASS.LTC128B.128 [R4+0x6000], [R234.64] ;  /* 0x06000000ea047fae */ /* 0x0003e8000b901d62 */
[----:B------:R1:W-:Y:S04]  /*4820*/  LDGSTS.E.BYPASS.LTC128B.128 [R4+0x7000], [R234.64+0x40] ;  /* 0x07000040ea047fae */ /* 0x0003e8000b901d62 */
[----:B------:R1:W-:Y:S04]  /*4830*/  LDGSTS.E.BYPASS.LTC128B.128 [R4+0x8000], [R234.64+0x80] ;  /* 0x08000080ea047fae */ /* 0x0003e8000b901d62 */
[----:B------:R-:W0:Y:S02]  /*4840*/  LDGDEPBAR ;  /* 0x00000000000079af */ /* 0x000e240000000000 */
.L_x_48:
[----:B------:R-:W-:Y:S01]  /*4850*/  LDSM.16.M88.4 R24, [R221] ;  /* 0x00000000dd18783b */ /* 0x000fe20000000200 */
[----:B------:R-:W-:Y:S01]  /*4860*/  IMAD.MOV.U32 R144, RZ, RZ, c[0x0][0x1c0] ;  /* 0x00007000ff907624 */ /* 0x000fe200078e00ff */
[----:B------:R-:W-:Y:S02]  /*4870*/  ULOP3.LUT UR29, UR4, 0x1, URZ, 0xc0, !UPT ;  /* 0x00000001041d7892 */ /* 0x000fe4000f8ec03f */
[----:B------:R-:W2:Y:S01]  /*4880*/  LDSM.16.MT88.4 R8, [R0+0x9000] ;  /* 0x009000000008783b */ /* 0x000ea20000004200 */
[----:B------:R-:W-:Y:S01]  /*4890*/  IMAD R144, R144, c[0x0][0x22c], RZ ;  /* 0x00008b0090907a24 */ /* 0x000fe200078e02ff */
[----:B------:R-:W-:Y:S02]  /*48a0*/  UISETP.NE.U32.AND UP0, UPT, UR29, 0x1, UPT ;  /* 0x000000011d00788c */ /* 0x000fe4000bf05070 */
[----:B------:R-:W3:Y:S01]  /*48b0*/  LDSM.16.MT88.4 R16, [R0+0xb000] ;  /* 0x00b000000010783b */ /* 0x000ee20000004200 */
[----:B------:R-:W-:Y:S01]  /*48c0*/  IMAD.SHL.U32 R144, R144, 0x8, RZ ;  /* 0x0000000890907824 */ /* 0x000fe200078e00ff */
[----:B------:R-:W-:Y:S02]  /*48d0*/  UISETP.GT.AND UP2, UPT, UR4, UR7, UPT ;  /* 0x000000070400728c */ /* 0x000fe4000bf44270 */
[----:B------:R-:W3:Y:S01]  /*48e0*/  LDSM.16.MT88.4 R28, [R0+0xd000] ;  /* 0x00d00000001c783b */ /* 0x000ee20000004200 */
[----:B------:R-:W-:Y:S03]  /*48f0*/  UIADD3 UR4, UR4, -0x1, URZ ;  /* 0xffffffff04047890 */ /* 0x000fe6000fffe03f */
[----:B------:R-:W4:Y:S04]  /*4900*/  LDL R149, [R1+0x30] ;  /* 0x0000300001957983 */ /* 0x000f280000100800 */
[----:B------:R-:W-:Y:S04]  /*4910*/  LDSM.16.M88.4 R32, [R222] ;  /* 0x00000000de20783b */ /* 0x000fe80000000200 */
[----:B------:R-:W4:Y:S04]  /*4920*/  LDL R148, [R1+0x34] ;  /* 0x0000340001947983 */ /* 0x000f280000100800 */
[----:B------:R-:W1:Y:S04]  /*4930*/  LDSM.16.MT88.4 R132, [R0+0x9400] ;  /* 0x009400000084783b */ /* 0x000e680000004200 */
[----:B------:R1:W4:Y:S04]  /*4940*/  LDL R145, [R1+0x8] ;  /* 0x0000080001917983 */ /* 0x0003280000100800 */
[----:B------:R-:W1:Y:S04]  /*4950*/  LDSM.16.MT88.4 R136, [R0+0xb400] ;  /* 0x00b400000088783b */ /* 0x000e680000004200 */
[----:B------:R1:W4:Y:S02]  /*4960*/  LDL R146, [R1] ;  /* 0x0000000001927983 */ /* 0x0003240000100800 */
[C---:B-12---:R-:W-:Y:S02]  /*4970*/  HMMA.16816.F32.BF16 R4, R24.reuse, R8, RZ ;  /* 0x000000081804723c */ /* 0x046fe400000418ff */
[----:B------:R-:W1:Y:S04]  /*4980*/  LDSM.16.MT88.4 R140, [R0+0xd400] ;  /* 0x00d40000008c783b */ /* 0x000e680000004200 */
[----:B------:R2:W2:Y:S02]  /*4990*/  LDL R147, [R1+0x4] ;  /* 0x0000040001937983 */ /* 0x0004a40000100800 */
[C---:B------:R-:W-:Y:S08]  /*49a0*/  HMMA.16816.F32.BF16 R8, R24.reuse, R10, RZ ;  /* 0x0000000a1808723c */ /* 0x040ff000000418ff */
[C---:B---3--:R-:W-:Y:S08]  /*49b0*/  HMMA.16816.F32.BF16 R12, R24.reuse, R16, RZ ;  /* 0x00000010180c723c */ /* 0x048ff000000418ff */
[C---:B------:R-:W-:Y:S08]  /*49c0*/  HMMA.16816.F32.BF16 R16, R24.reuse, R18, RZ ;  /* 0x000000121810723c */ /* 0x040ff000000418ff */
[C---:B------:R-:W-:Y:S08]  /*49d0*/  HMMA.16816.F32.BF16 R20, R24.reuse, R28, RZ ;  /* 0x0000001c1814723c */ /* 0x040ff000000418ff */
[----:B------:R-:W-:Y:S01]  /*49e0*/  HMMA.16816.F32.BF16 R24, R24, R30, RZ ;  /* 0x0000001e1818723c */ /* 0x000fe200000418ff */
[----:B------:R-:W-:Y:S07]  /*49f0*/  LDSM.16.M88.4 R28, [R224] ;  /* 0x00000000e01c783b */ /* 0x000fee0000000200 */
[C---:B------:R-:W-:Y:S08]  /*4a00*/  HMMA.16816.F32.BF16 R4, R32.reuse, R132, R4 ;  /* 0x000000842004723c */ /* 0x040ff00000041804 */
[C---:B------:R-:W-:Y:S01]  /*4a10*/  HMMA.16816.F32.BF16 R8, R32.reuse, R134, R8 ;  /* 0x000000862008723c */ /* 0x040fe20000041808 */
[----:B------:R-:W3:Y:S07]  /*4a20*/  LDSM.16.MT88.4 R132, [R0+0x9800] ;  /* 0x009800000084783b */ /* 0x000eee0000004200 */
[C---:B------:R-:W-:Y:S08]  /*4a30*/  HMMA.16816.F32.BF16 R12, R32.reuse, R136, R12 ;  /* 0x00000088200c723c */ /* 0x040ff0000004180c */
[C---:B------:R-:W-:Y:S01]  /*4a40*/  HMMA.16816.F32.BF16 R16, R32.reuse, R138, R16 ;  /* 0x0000008a2010723c */ /* 0x040fe20000041810 */
[----:B------:R-:W3:Y:S07]  /*4a50*/  LDSM.16.MT88.4 R136, [R0+0xb800] ;  /* 0x00b800000088783b */ /* 0x000eee0000004200 */
[C---:B-1----:R-:W-:Y:S08]  /*4a60*/  HMMA.16816.F32.BF16 R20, R32.reuse, R140, R20 ;  /* 0x0000008c2014723c */ /* 0x042ff00000041814 */
[----:B------:R-:W-:Y:S01]  /*4a70*/  HMMA.16816.F32.BF16 R24, R32, R142, R24 ;  /* 0x0000008e2018723c */ /* 0x000fe20000041818 */
[----:B------:R-:W1:Y:S04]  /*4a80*/  LDSM.16.MT88.4 R32, [R0+0xd800] ;  /* 0x00d800000020783b */ /* 0x000e680000004200 */
[----:B------:R-:W-:Y:S03]  /*4a90*/  LDSM.16.MT88.4 R140, [R0+0xbc00] ;  /* 0x00bc0000008c783b */ /* 0x000fe60000004200 */
[C---:B---3--:R-:W-:Y:S08]  /*4aa0*/  HMMA.16816.F32.BF16 R4, R28.reuse, R132, R4 ;  /* 0x000000841c04723c */ /* 0x048ff00000041804 */
[C---:B------:R-:W-:Y:S01]  /*4ab0*/  HMMA.16816.F32.BF16 R8, R28.reuse, R134, R8 ;  /* 0x000000861c08723c */ /* 0x040fe20000041808 */
[----:B------:R-:W-:Y:S07]  /*4ac0*/  LDSM.16.M88.4 R132, [R223] ;  /* 0x00000000df84783b */ /* 0x000fee0000000200 */
[C---:B------:R-:W-:Y:S08]  /*4ad0*/  HMMA.16816.F32.BF16 R12, R28.reuse, R136, R12 ;  /* 0x000000881c0c723c */ /* 0x040ff0000004180c */
[C---:B------:R-:W-:Y:S01]  /*4ae0*/  HMMA.16816.F32.BF16 R16, R28.reuse, R138, R16 ;  /* 0x0000008a1c10723c */ /* 0x040fe20000041810 */
[----:B------:R-:W3:Y:S07]  /*4af0*/  LDSM.16.MT88.4 R136, [R0+0x9c00] ;  /* 0x009c00000088783b */ /* 0x000eee0000004200 */
[C---:B-1----:R-:W-:Y:S08]  /*4b00*/  HMMA.16816.F32.BF16 R20, R28.reuse, R32, R20 ;  /* 0x000000201c14723c */ /* 0x042ff00000041814 */
[----:B------:R-:W-:Y:S01]  /*4b10*/  HMMA.16816.F32.BF16 R24, R28, R34, R24 ;  /* 0x000000221c18723c */ /* 0x000fe20000041818 */
[----:B------:R-:W1:Y:S04]  /*4b20*/  LDSM.16.MT88.4 R28, [R0+0xdc00] ;  /* 0x00dc0000001c783b */ /* 0x000e680000004200 */
[----:B------:R-:W-:Y:S03]  /*4b30*/  LDSM.16.M88.4 R32, [R221+0x2000] ;  /* 0x00200000dd20783b */ /* 0x000fe60000000200 */
[C---:B---3--:R-:W-:Y:S08]  /*4b40*/  HMMA.16816.F32.BF16 R4, R132.reuse, R136, R4 ;  /* 0x000000888404723c */ /* 0x048ff00000041804 */
        /* <DEDUP_REMOVED lines=24> */
[----:B------:R-:W2:Y:S07]  /*4cd0*/  LDSM.16.MT88.4 R140, [R0+0xc800] ;  /* 0x00c80000008c783b */ /* 0x000eae0000004200 */
[C---:B-1----:R-:W-:Y:S08]  /*4ce0*/  HMMA.16816.F32.BF16 R20, R132.reuse, R28, R20 ;  /* 0x0000001c8414723c */ /* 0x042ff00000041814 */
[----:B------:R-:W-:Y:S01]  /*4cf0*/  HMMA.16816.F32.BF16 R24, R132, R30, R24 ;  /* 0x0000001e8418723c */ /* 0x000fe20000041818 */
[----:B------:R-:W1:Y:S04]  /*4d00*/  LDSM.16.MT88.4 R28, [R0+0xe800] ;  /* 0x00e80000001c783b */ /* 0x000e680000004200 */
[----:B------:R-:W-:Y:S03]  /*4d10*/  LDSM.16.M88.4 R132, [R223+0x2000] ;  /* 0x00200000df84783b */ /* 0x000fe60000000200 */
[C---:B---3--:R-:W-:Y:S08]  /*4d20*/  HMMA.16816.F32.BF16 R4, R32.reuse, R136, R4 ;  /* 0x000000882004723c */ /* 0x048ff00000041804 */
[C---:B------:R-:W-:Y:S01]  /*4d30*/  HMMA.16816.F32.BF16 R8, R32.reuse, R138, R8 ;  /* 0x0000008a2008723c */ /* 0x040fe20000041808 */
[----:B------:R-:W3:Y:S07]  /*4d40*/  LDSM.16.MT88.4 R136, [R0+0xac00] ;  /* 0x00ac00000088783b */ /* 0x000eee0000004200 */
[C---:B--2---:R-:W-:Y:S08]  /*4d50*/  HMMA.16816.F32.BF16 R12, R32.reuse, R140, R12 ;  /* 0x0000008c200c723c */ /* 0x044ff0000004180c */
[C---:B------:R-:W-:Y:S01]  /*4d60*/  HMMA.16816.F32.BF16 R16, R32.reuse, R142, R16 ;  /* 0x0000008e2010723c */ /* 0x040fe20000041810 */
[----:B------:R-:W2:Y:S07]  /*4d70*/  LDSM.16.MT88.4 R140, [R0+0xcc00] ;  /* 0x00cc0000008c783b */ /* 0x000eae0000004200 */
[C---:B-1----:R-:W-:Y:S08]  /*4d80*/  HMMA.16816.F32.BF16 R20, R32.reuse, R28, R20 ;  /* 0x0000001c2014723c */ /* 0x042ff00000041814 */
[----:B------:R-:W-:Y:S01]  /*4d90*/  HMMA.16816.F32.BF16 R24, R32, R30, R24 ;  /* 0x0000001e2018723c */ /* 0x000fe20000041818 */
[----:B------:R-:W1:Y:S06]  /*4da0*/  LDSM.16.MT88.4 R28, [R0+0xec00] ;  /* 0x00ec0000001c783b */ /* 0x000e6c0000004200 */
[----:B----4-:R-:W-:Y:S01]  /*4db0*/  @P0 IADD3 R32, P1, R149, UR6, RZ ;  /* 0x0000000695200c10 */ /* 0x010fe2000ff3e0ff */
[----:B------:R-:W-:Y:S01]  /*4dc0*/  IMAD.MOV.U32 R149, RZ, RZ, c[0x0][0x1c0] ;  /* 0x00007000ff957624 */ /* 0x000fe200078e00ff */
[C---:B---3--:R-:W-:Y:S01]  /*4dd0*/  HMMA.16816.F32.BF16 R4, R132.reuse, R136, R4 ;  /* 0x000000888404723c */ /* 0x048fe20000041804 */
[----:B------:R-:W-:Y:S04]  /*4de0*/  @UP3 UIADD3 UR6, UP1, UR6, -0x100, URZ ;  /* 0xffffff0006063890 */ /* 0x000fe8000ff3e03f */
[----:B------:R-:W-:Y:S01]  /*4df0*/  @P0 IADD3.X R33, R148, UR5, RZ, P1, !PT ;  /* 0x0000000594210c10 */ /* 0x000fe20008ffe4ff */
[----:B------:R-:W-:Y:S01]  /*4e00*/  IMAD R149, R149, c[0x0][0x22c], RZ ;  /* 0x00008b0095957a24 */ /* 0x000fe200078e02ff */
[CC--:B------:R-:W-:Y:S01]  /*4e10*/  LEA R34, P1, R144.reuse, R228.reuse, 0x2 ;  /* 0x000000e490227211 */ /* 0x0c0fe200078210ff */
[C---:B------:R-:W-:Y:S01]  /*4e20*/  HMMA.16816.F32.BF16 R8, R132.reuse, R138, R8 ;  /* 0x0000008a8408723c */ /* 0x040fe20000041808 */
[----:B------:R-:W-:Y:S01]  /*4e30*/  IMAD.MOV.U32 R148, RZ, RZ, c[0x0][0x1c0] ;  /* 0x00007000ff947624 */ /* 0x000fe200078e00ff */
[----:B------:R-:W3:Y:S01]  /*4e40*/  @P0 LDG.E R145, [R32.64] ;  /* 0x0000002220910981 */ /* 0x000ee2000c1e1900 */
[----:B------:R-:W-:Y:S01]  /*4e50*/  @UP3 UIADD3.X UR5, UR5, -0x1, URZ, UP1, !UPT ;  /* 0xffffffff05053890 */ /* 0x000fe20008ffe43f */
[-C--:B------:R-:W-:Y:S01]  /*4e60*/  LEA.HI.X.SX32 R35, R144, R229.reuse, 0x2, P1 ;  /* 0x000000e590237211 */ /* 0x080fe200008f16ff */
[----:B------:R-:W-:Y:S01]  /*4e70*/  IMAD.SHL.U32 R149, R149, 0x20, RZ ;  /* 0x0000002095957824 */ /* 0x000fe200078e00ff */
[----:B------:R-:W4:Y:S01]  /*4e80*/  @P0 LDG.E R146, [R32.64+0x80] ;  /* 0x0000802220920981 */ /* 0x000f22000c1e1900 */
[----:B------:R-:W-:Y:S01]  /*4e90*/  IMAD R148, R148, c[0x0][0x22c], RZ ;  /* 0x00008b0094947a24 */ /* 0x000fe200078e02ff */
[C---:B--2---:R-:W-:Y:S02]  /*4ea0*/  HMMA.16816.F32.BF16 R12, R132.reuse, R140, R12 ;  /* 0x0000008c840c723c */ /* 0x044fe4000004180c */
[----:B------:R-:W2:Y:S02]  /*4eb0*/  @P0 LDG.E R147, [R32.64+0x20] ;  /* 0x0000202220930981 */ /* 0x000ea4000c1e1900 */
[----:B------:R-:W-:Y:S02]  /*4ec0*/  IMAD R148, R148, 0x28, RZ ;  /* 0x0000002894947824 */ /* 0x000fe400078e02ff */
[----:B------:R2:W5:Y:S02]  /*4ed0*/  @P0 LDG.E R252, [R32.64+0xa0] ;  /* 0x0000a02220fc0981 */ /* 0x000564000c1e1900 */
[C---:B------:R-:W-:Y:S02]  /*4ee0*/  HMMA.16816.F32.BF16 R16, R132.reuse, R142, R16 ;  /* 0x0000008e8410723c */ /* 0x040fe40000041810 */
[----:B------:R-:W-:Y:S04]  /*4ef0*/  RED.E.ADD.F32.FTZ.RN.STRONG.GPU [R228.64], R4 ;  /* 0x00000004e400798e */ /* 0x000fe8000c10e7a2 */
[----:B------:R-:W-:Y:S02]  /*4f00*/  RED.E.ADD.F32.FTZ.RN.STRONG.GPU [R34.64], R5 ;  /* 0x000000052200798e */ /* 0x000fe4000c10e7a2 */
[C---:B-1----:R-:W-:Y:S08]  /*4f10*/  HMMA.16816.F32.BF16 R20, R132.reuse, R28, R20 ;  /* 0x0000001c8414723c */ /* 0x042ff00000041814 */
[----:B------:R-:W-:Y:S01]  /*4f20*/  HMMA.16816.F32.BF16 R24, R132, R30, R24 ;  /* 0x0000001e8418723c */ /* 0x000fe20000041818 */
[----:B------:R-:W-:Y:S04]  /*4f30*/  LDSM.16.MT88.4 R132, [R3+0x1400] ;  /* 0x001400000384783b */ /* 0x000fe80000004200 */
[----:B---3--:R1:W-:Y:S04]  /*4f40*/  @P0 STL [R1+0x8], R145 ;  /* 0x0000089101000387 */ /* 0x0083e80000100800 */
[----:B------:R-:W3:Y:S04]  /*4f50*/  LDL R137, [R1+0x10] ;  /* 0x0000100001897983 */ /* 0x000ee80000100800 */
[----:B------:R-:W3:Y:S04]  /*4f60*/  LDL R136, [R1+0x18] ;  /* 0x0000180001887983 */ /* 0x000ee80000100800 */
[----:B----4-:R4:W-:Y:S04]  /*4f70*/  @P0 STL [R1], R146 ;  /* 0x0000009201000387 */ /* 0x0109e80000100800 */
[----:B--2---:R2:W-:Y:S04]  /*4f80*/  @P0 STL [R1+0x4], R147 ;  /* 0x0000049301000387 */ /* 0x0045e80000100800 */
[----:B------:R-:W3:Y:S01]  /*4f90*/  LDL R0, [R1+0x14] ;  /* 0x0000140001007983 */ /* 0x000ee20000100800 */
[----:B-1----:R-:W-:Y:S04]  /*4fa0*/  IMAD.MOV.U32 R145, RZ, RZ, c[0x0][0x1c0] ;  /* 0x00007000ff917624 */ /* 0x002fe800078e00ff */
[----:B------:R-:W-:Y:S04]  /*4fb0*/  IMAD R145, R145, c[0x0][0x22c], RZ ;  /* 0x00008b0091917a24 */ /* 0x000fe800078e02ff */
[----:B------:R-:W-:Y:S02]  /*4fc0*/  IMAD.SHL.U32 R145, R145, 0x10, RZ ;  /* 0x0000001091917824 */ /* 0x000fe400078e00ff */
[----:B----4-:R-:W-:Y:S03]  /*4fd0*/  IMAD.MOV.U32 R146, RZ, RZ, c[0x0][0x1c0] ;  /* 0x00007000ff927624 */ /* 0x010fe600078e00ff */
[CC--:B------:R-:W-:Y:S02]  /*4fe0*/  LEA R28, P0, R145.reuse, R228.reuse, 0x2 ;  /* 0x000000e4911c7211 */ /* 0x0c0fe400078010ff */
[C---:B------:R-:W-:Y:S01]  /*4ff0*/  IADD3 R33, R145.reuse, 0x40, RZ ;  /* 0x0000004091217810 */ /* 0x040fe20007ffe0ff */
[----:B------:R-:W-:Y:S01]  /*5000*/  IMAD R146, R146, c[0x0][0x22c], RZ ;  /* 0x00008b0092927a24 */ /* 0x000fe200078e02ff */
[-C--:B------:R-:W-:Y:S01]  /*5010*/  LEA.HI.X.SX32 R29, R145, R229.reuse, 0x2, P0 ;  /* 0x000000e5911d7211 */ /* 0x080fe200000f16ff */
[----:B--2---:R-:W-:Y:S01]  /*5020*/  IMAD.MOV.U32 R147, RZ, RZ, c[0x0][0x1c0] ;  /* 0x00007000ff937624 */ /* 0x004fe200078e00ff */
[CC--:B------:R-:W-:Y:S01]  /*5030*/  LEA R30, P0, R149.reuse, R228.reuse, 0x2 ;  /* 0x000000e4951e7211 */ /* 0x0c0fe200078010ff */
[----:B------:R-:W-:Y:S02]  /*5040*/  IMAD R146, R146, 0x18, RZ ;  /* 0x0000001892927824 */ /* 0x000fe400078e02ff */
[----:B------:R1:W-:Y:S01]  /*5050*/  RED.E.ADD.F32.FTZ.RN.STRONG.GPU [R28.64], R6 ;  /* 0x000000061c00798e */ /* 0x0003e2000c10e7a2 */
[-C--:B------:R-:W-:Y:S01]  /*5060*/  LEA.HI.X.SX32 R31, R149, R229.reuse, 0x2, P0 ;  /* 0x000000e5951f7211 */ /* 0x080fe200000f16ff */
[----:B------:R-:W-:Y:S01]  /*5070*/  IMAD R147, R147, c[0x0][0x22c], RZ ;  /* 0x00008b0093937a24 */ /* 0x000fe200078e02ff */
[-C--:B------:R-:W-:Y:S01]  /*5080*/  LEA R4, P1, R146, R228.reuse, 0x2 ;  /* 0x000000e492047211 */ /* 0x080fe200078210ff */
[----:B------:R-:W-:Y:S02]  /*5090*/  IMAD.IADD R33, R144, 0x1, R33 ;  /* 0x0000000190217824 */ /* 0x000fe400078e0221 */
[----:B------:R-:W-:Y:S01]  /*50a0*/  IMAD R147, R147, 0x30, RZ ;  /* 0x0000003093937824 */ /* 0x000fe200078e02ff */
[-C--:B------:R-:W-:Y:S01]  /*50b0*/  LEA.HI.X.SX32 R5, R146, R229.reuse, 0x2, P1 ;  /* 0x000000e592057211 */ /* 0x080fe200008f16ff */
[----:B------:R-:W-:Y:S04]  /*50c0*/  IMAD.MOV.U32 R146, RZ, RZ, c[0x0][0x1c0] ;  /* 0x00007000ff927624 */ /* 0x000fe800078e00ff */
[----:B------:R2:W-:Y:S01]  /*50d0*/  RED.E.ADD.F32.FTZ.RN.STRONG.GPU [R4.64], R7 ;  /* 0x000000070400798e */ /* 0x0005e2000c10e7a2 */
[----:B------:R-:W-:Y:S03]  /*50e0*/  IMAD R146, R146, c[0x0][0x22c], RZ ;  /* 0x00008b0092927a24 */ /* 0x000fe600078e02ff */
[----:B------:R4:W-:Y:S01]  /*50f0*/  RED.E.ADD.F32.FTZ.RN.STRONG.GPU [R30.64], R8 ;  /* 0x000000081e00798e */ /* 0x0009e2000c10e7a2 */
[----:B------:R-:W-:Y:S01]  /*5100*/  IMAD R146, R146, 0x38, RZ ;  /* 0x0000003892927824 */ /* 0x000fe200078e02ff */
[CC--:B-1----:R-:W-:Y:S02]  /*5110*/  LEA R28, P2, R148.reuse, R228.reuse, 0x2 ;  /* 0x000000e4941c7211 */ /* 0x0c2fe400078410ff */
[CC--:B------:R-:W-:Y:S02]  /*5120*/  LEA R6, P1, R147.reuse, R228.reuse, 0x2 ;  /* 0x000000e493067211 */ /* 0x0c0fe400078210ff */
[-C--:B------:R-:W-:Y:S01]  /*5130*/  LEA.HI.X.SX32 R29, R148, R229.reuse, 0x2, P2 ;  /* 0x000000e5941d7211 */ /* 0x080fe200010f16ff */
[----:B------:R-:W-:Y:S04]  /*5140*/  IMAD.MOV.U32 R148, RZ, RZ, c[0x0][0x1c0] ;  /* 0x00007000ff947624 */ /* 0x000fe800078e00ff */
[----:B------:R1:W-:Y:S01]  /*5150*/  RED.E.ADD.F32.FTZ.RN.STRONG.GPU [R28.64], R9 ;  /* 0x000000091c00798e */ /* 0x0003e2000c10e7a2 */
[----:B------:R-:W-:Y:S01]  /*5160*/  IMAD R148, R148, c[0x0][0x22c], RZ ;  /* 0x00008b0094947a24 */ /* 0x000fe200078e02ff */
[-C--:B--2---:R-:W-:Y:S01]  /*5170*/  LEA.HI.X.SX32 R7, R147, R229.reuse, 0x2, P1 ;  /* 0x000000e593077211 */ /* 0x084fe200008f16ff */
[----:B------:R-:W-:Y:S01]  /*5180*/  IMAD.MOV.U32 R147, RZ, RZ, c[0x0][0x1c0] ;  /* 0x00007000ff937624 */ /* 0x000fe200078e00ff */
[-C--:B------:R-:W-:Y:S01]  /*5190*/  LEA R4, P0, R146, R228.reuse, 0x2 ;  /* 0x000000e492047211 */ /* 0x080fe200078010ff */
[----:B------:R-:W-:Y:S01]  /*51a0*/  IMAD.SHL.U32 R148, R148, 0x10, RZ ;  /* 0x0000001094947824 */ /* 0x000fe200078e00ff */
[----:B----4-:R-:W2:Y:S01]  /*51b0*/  LDL R30, [R1+0xc] ;  /* 0x00000c00011e7983 */ /* 0x010ea20000100800 */
[----:B------:R-:W-:Y:S01]  /*51c0*/  IMAD R147, R147, c[0x0][0x22c], RZ ;  /* 0x00008b0093937a24 */ /* 0x000fe200078e02ff */
[-C--:B------:R-:W-:Y:S01]  /*51d0*/  LEA.HI.X.SX32 R5, R146, R229.reuse, 0x2, P0 ;  /* 0x000000e592057211 */ /* 0x080fe200000f16ff */
[----:B------:R-:W-:Y:S01]  /*51e0*/  IMAD.MOV.U32 R146, RZ, RZ, c[0x0][0x1c0] ;  /* 0x00007000ff927624 */ /* 0x000fe200078e00ff */
[----:B------:R4:W-:Y:S01]  /*51f0*/  RED.E.ADD.F32.FTZ.RN.STRONG.GPU [R6.64], R10 ;  /* 0x0000000a0600798e */ /* 0x0009e2000c10e7a2 */
[C---:B------:R-:W-:Y:S01]  /*5200*/  IADD3 R140, R148.reuse, 0x20, RZ ;  /* 0x00000020948c7810 */ /* 0x040fe20007ffe0ff */
[----:B------:R-:W-:Y:S01]  /*5210*/  IMAD.SHL.U32 R147, R147, 0x8, RZ ;  /* 0x0000000893937824 */ /* 0x000fe200078e00ff */
[----:B------:R-:W-:Y:S01]  /*5220*/  IADD3 R139, R148, 0x20, RZ ;  /* 0x00000020948b7810 */ /* 0x000fe20007ffe0ff */
[----:B------:R-:W-:Y:S01]  /*5230*/  IMAD R146, R146, c[0x0][0x22c], RZ ;  /* 0x00008b0092927a24 */ /* 0x000fe200078e02ff */
[----:B------:R4:W-:Y:S01]  /*5240*/  RED.E.ADD.F32.FTZ.RN.STRONG.GPU [R4.64], R11 ;  /* 0x0000000b0400798e */ /* 0x0009e2000c10e7a2 */
[----:B------:R-:W-:Y:S01]  /*5250*/  IMAD.IADD R140, R147, 0x1, R140 ;  /* 0x00000001938c7824 */ /* 0x000fe200078e028c */
[----:B------:R-:W-:Y:S01]  /*5260*/  IADD3 R31, R145, 0x40, RZ ;  /* 0x00000040911f7810 */ /* 0x000fe20007ffe0ff */
[----:B------:R-:W-:Y:S01]  /*5270*/  IMAD.SHL.U32 R146, R146, 0x10, RZ ;  /* 0x0000001092927824 */ /* 0x000fe200078e00ff */
[----:B------:R-:W-:Y:S01]  /*5280*/  RED.E.ADD.F32.FTZ.RN.STRONG.GPU [R228.64+0x80], R12 ;  /* 0x0000800ce400798e */ /* 0x000fe2000c10e7a2 */
[C---:B------:R-:W-:Y:S02]  /*5290*/  IMAD.IADD R139, R147.reuse, 0x1, R139 ;  /* 0x00000001938b7824 */ /* 0x040fe400078e028b */
[----:B------:R-:W-:Y:S01]  /*52a0*/  IMAD.IADD R31, R144, 0x1, R31 ;  /* 0x00000001901f7824 */ /* 0x000fe200078e021f */
[----:B------:R-:W-:Y:S01]  /*52b0*/  IADD3 R138, R146, 0x20, RZ ;  /* 0x00000020928a7810 */ /* 0x000fe20007ffe0ff */
[----:B------:R-:W-:Y:S01]  /*52c0*/  IMAD.MOV.U32 R146, RZ, RZ, c[0x0][0x1c0] ;  /* 0x00007000ff927624 */ /* 0x000fe200078e00ff */
[----:B------:R-:W-:Y:S01]  /*52d0*/  RED.E.ADD.F32.FTZ.RN.STRONG.GPU [R34.64+0x80], R13 ;  /* 0x0000800d2200798e */ /* 0x000fe2000c10e7a2 */
[----:B------:R-:W-:Y:S01]  /*52e0*/  IMAD.IADD R139, R147, 0x1, R139 ;  /* 0x00000001938b7824 */ /* 0x000fe200078e028b */
[-C--:B------:R-:W-:Y:S01]  /*52f0*/  LEA R8, P0, R138, R228.reuse, 0x2 ;  /* 0x000000e48a087211 */ /* 0x080fe200078010ff */
[----:B------:R-:W-:Y:S02]  /*5300*/  IMAD R146, R146, c[0x0][0x22c], RZ ;  /* 0x00008b0092927a24 */ /* 0x000fe400078e02ff */
[----:B------:R-:W-:Y:S01]  /*5310*/  IMAD.IADD R31, R144, 0x1, R31 ;  /* 0x00000001901f7824 */ /* 0x000fe200078e021f */
[-C--:B-1----:R-:W-:Y:S01]  /*5320*/  LEA.HI.X.SX32 R9, R138, R229.reuse, 0x2, P0 ;  /* 0x000000e58a097211 */ /* 0x082fe200000f16ff */
[----:B------:R-:W-:Y:S02]  /*5330*/  IMAD.SHL.U32 R146, R146, 0x10, RZ ;  /* 0x0000001092927824 */ /* 0x000fe400078e00ff */
[----:B------:R-:W-:Y:S02]  /*5340*/  IMAD.IADD R31, R144, 0x1, R31 ;  /* 0x00000001901f7824 */ /* 0x000fe400078e021f */
[----:B------:R3:W-:Y:S01]  /*5350*/  RED.E.ADD.F32.FTZ.RN.STRONG.GPU [R8.64], R14 ;  /* 0x0000000e0800798e */ /* 0x0007e2000c10e7a2 */
[-C--:B----4-:R-:W-:Y:S02]  /*5360*/  LEA R6, P1, R140, R228.reuse, 0x2 ;  /* 0x000000e48c067211 */ /* 0x090fe400078210ff */
[----:B------:R-:W-:Y:S02]  /*5370*/  IADD3 R138, R146, 0x20, RZ ;  /* 0x00000020928a7810 */ /* 0x000fe40007ffe0ff */
[-C--:B------:R-:W-:Y:S02]  /*5380*/  LEA.HI.X.SX32 R7, R140, R229.reuse, 0x2, P1 ;  /* 0x000000e58c077211 */ /* 0x080fe400008f16ff */
[-C--:B------:R-:W-:Y:S01]  /*5390*/  LEA R4, P0, R139, R228.reuse, 0x2 ;  /* 0x000000e48b047211 */ /* 0x080fe200078010ff */
[----:B------:R-:W-:Y:S01]  /*53a0*/  IMAD.IADD R138, R147, 0x1, R138 ;  /* 0x00000001938a7824 */ /* 0x000fe200078e028a */
[----:B------:R-:W-:Y:S01]  /*53b0*/  IADD3 R32, R146, 0x40, RZ ;  /* 0x0000004092207810 */ /* 0x000fe20007ffe0ff */
[----:B------:R1:W-:Y:S01]  /*53c0*/  RED.E.ADD.F32.FTZ.RN.STRONG.GPU [R6.64], R15 ;  /* 0x0000000f0600798e */ /* 0x0003e2000c10e7a2 */
[-C--:B------:R-:W-:Y:S01]  /*53d0*/  LEA.HI.X.SX32 R5, R139, R229.reuse, 0x2, P0 ;  /* 0x000000e58b057211 */ /* 0x080fe200000f16ff */
[C---:B------:R-:W-:Y:S02]  /*53e0*/  IMAD.IADD R138, R147.reuse, 0x1, R138 ;  /* 0x00000001938a7824 */ /* 0x040fe400078e028a */
[----:B------:R-:W-:Y:S02]  /*53f0*/  LDSM.16.MT88.4 R140, [R3+0x1c00] ;  /* 0x001c0000038c783b */ /* 0x000fe40000004200 */
[----:B------:R-:W-:Y:S02]  /*5400*/  IMAD.IADD R138, R147, 0x1, R138 ;  /* 0x00000001938a7824 */ /* 0x000fe400078e028a */
[----:B------:R4:W-:Y:S03]  /*5410*/  RED.E.ADD.F32.FTZ.RN.STRONG.GPU [R4.64], R16 ;  /* 0x000000100400798e */ /* 0x0009e6000c10e7a2 */
[CC--:B------:R-:W-:Y:S04]  /*5420*/  LEA R10, P2, R138.reuse, R228.reuse, 0x2 ;  /* 0x000000e48a0a7211 */ /* 0x0c0fe800078410ff */
[-C--:B------:R-:W-:Y:S05]  /*5430*/  LEA.HI.X.SX32 R11, R138, R229.reuse, 0x2, P2 ;  /* 0x000000e58a0b7211 */ /* 0x080fea00010f16ff */
[----:B------:R1:W-:Y:S01]  /*5440*/  RED.E.ADD.F32.FTZ.RN.STRONG.GPU [R10.64], R17 ;  /* 0x000000110a00798e */ /* 0x0003e2000c10e7a2 */
[CC--:B---3--:R-:W-:Y:S02]  /*5450*/  LEA R8, P1, R137.reuse, R228.reuse, 0x2 ;  /* 0x000000e489087211 */ /* 0x0c8fe400078210ff */
[CC--:B-1----:R-:W-:Y:S02]  /*5460*/  LEA R6, P0, R136.reuse, R228.reuse, 0x2 ;  /* 0x000000e488067211 */ /* 0x0c2fe400078010ff */
[-C--:B------:R-:W-:Y:S02]  /*5470*/  LEA.HI.X.SX32 R9, R137, R229.reuse, 0x2, P1 ;  /* 0x000000e589097211 */ /* 0x080fe400008f16ff */
[-C--:B------:R-:W-:Y:S02]  /*5480*/  LEA.HI.X.SX32 R7, R136, R229.reuse, 0x2, P0 ;  /* 0x000000e588077211 */ /* 0x080fe400000f16ff */
[CC--:B----4-:R-:W-:Y:S01]  /*5490*/  LEA R4, P1, R32.reuse, R228.reuse, 0x2 ;  /* 0x000000e420047211 */ /* 0x0d0fe200078210ff */
[----:B------:R1:W-:Y:S01]  /*54a0*/  RED.E.ADD.F32.FTZ.RN.STRONG.GPU [R8.64], R18 ;  /* 0x000000120800798e */ /* 0x0003e2000c10e7a2 */
[-C--:B------:R-:W-:Y:S02]  /*54b0*/  LEA R12, P0, R33, R228.reuse, 0x2 ;  /* 0x000000e4210c7211 */ /* 0x080fe400078010ff */
[-C--:B------:R-:W-:Y:S01]  /*54c0*/  LEA.HI.X.SX32 R5, R32, R229.reuse, 0x2, P1 ;  /* 0x000000e520057211 */ /* 0x080fe200008f16ff */
[----:B------:R-:W-:Y:S01]  /*54d0*/  RED.E.ADD.F32.FTZ.RN.STRONG.GPU [R6.64], R19 ;  /* 0x000000130600798e */ /* 0x000fe2000c10e7a2 */
[----:B------:R-:W-:Y:S02]  /*54e0*/  IADD3 R32, R145, 0x40, RZ ;  /* 0x0000004091207810 */ /* 0x000fe40007ffe0ff */
[-C--:B------:R-:W-:Y:S01]  /*54f0*/  LEA.HI.X.SX32 R13, R33, R229.reuse, 0x2, P0 ;  /* 0x000000e5210d7211 */ /* 0x080fe200000f16ff */
[----:B------:R-:W-:Y:S02]  /*5500*/  RED.E.ADD.F32.FTZ.RN.STRONG.GPU [R228.64+0x100], R20 ;  /* 0x00010014e400798e */ /* 0x000fe4000c10e7a2 */
[C---:B------:R-:W-:Y:S02]  /*5510*/  IMAD.IADD R32, R144.reuse, 0x1, R32 ;  /* 0x0000000190207824 */ /* 0x040fe400078e0220 */
[----:B------:R-:W-:Y:S02]  /*5520*/  RED.E.ADD.F32.FTZ.RN.STRONG.GPU [R34.64+0x100], R21 ;  /* 0x000100152200798e */ /* 0x000fe4000c10e7a2 */
[----:B------:R-:W-:Y:S02]  /*5530*/  IMAD.IADD R32, R144, 0x1, R32 ;  /* 0x0000000190207824 */ /* 0x000fe400078e0220 */
[----:B------:R3:W-:Y:S03]  /*5540*/  RED.E.ADD.F32.FTZ.RN.STRONG.GPU [R4.64], R22 ;  /* 0x000000160400798e */ /* 0x0007e6000c10e7a2 */
[CC--:B------:R-:W-:Y:S01]  /*5550*/  LEA R10, P3, R32.reuse, R228.reuse, 0x2 ;  /* 0x000000e4200a7211 */ /* 0x0c0fe200078610ff */
[----:B------:R-:W-:Y:S03]  /*5560*/  RED.E.ADD.F32.FTZ.RN.STRONG.GPU [R12.64], R23 ;  /* 0x000000170c00798e */ /* 0x000fe6000c10e7a2 */
[-C--:B------:R-:W-:Y:S01]  /*5570*/  LEA.HI.X.SX32 R11, R32, R229.reuse, 0x2, P3 ;  /* 0x000000e5200b7211 */ /* 0x080fe200018f16ff */
[----:B------:R-:W-:Y:S01]  /*5580*/  LDSM.16.MT88.4 R12, [R2+0x11000] ;  /* 0x01100000020c783b */ /* 0x000fe20000004200 */
[CC--:B-1----:R-:W-:Y:S03]  /*5590*/  LEA R8, P2, R31.reuse, R228.reuse, 0x2 ;  /* 0x000000e41f087211 */ /* 0x0c2fe600078410ff */
[----:B------:R-:W-:Y:S01]  /*55a0*/  RED.E.ADD.F32.FTZ.RN.STRONG.GPU [R10.64], R24 ;  /* 0x000000180a00798e */ /* 0x000fe2000c10e7a2 */
[-C--:B------:R-:W-:Y:S03]  /*55b0*/  LEA.HI.X.SX32 R9, R31, R229.reuse, 0x2, P2 ;  /* 0x000000e51f097211 */ /* 0x080fe600010f16ff */
[----:B------:R-:W-:Y:S04]  /*55c0*/  LDSM.16.MT88.4 R16, [R3+0x1000] ;  /* 0x001000000310783b */ /* 0x000fe80000004200 */
[----:B------:R-:W-:Y:S04]  /*55d0*/  RED.E.ADD.F32.FTZ.RN.STRONG.GPU [R8.64], R25 ;  /* 0x000000190800798e */ /* 0x000fe8000c10e7a2 */
[----:B------:R-:W-:Y:S01]  /*55e0*/  LDSM.16.MT88.4 R8, [R3] ;  /* 0x000000000308783b */ /* 0x000fe20000004200 */
[CC--:B---3--:R-:W-:Y:S03]  /*55f0*/  LEA R4, P0, R0.reuse, R228.reuse, 0x2 ;  /* 0x000000e400047211 */ /* 0x0c8fe600078010ff */
[----:B------:R-:W-:Y:S01]  /*5600*/  LDSM.16.MT88.4 R20, [R3+0x2000] ;  /* 0x002000000314783b */ /* 0x000fe20000004200 */
[-C--:B------:R-:W-:Y:S03]  /*5610*/  LEA.HI.X.SX32 R5, R0, R229.reuse, 0x2, P0 ;  /* 0x000000e500057211 */ /* 0x080fe600000f16ff */
[----:B------:R-:W-:Y:S01]  /*5620*/  LDSM.16.MT88.4 R32, [R2+0x11800] ;  /* 0x011800000220783b */ /* 0x000fe20000004200 */
[----:B------:R-:W-:Y:S02]  /*5630*/  PLOP3.LUT P0, PT, PT, PT, UP2, 0x80, 0x0 ;  /* 0x000000000000781c */ /* 0x000fe40003f0f028 */
[C---:B------:R-:W-:Y:S01]  /*5640*/  IADD3 R0, R3.reuse, -0x3000, RZ ;  /* 0xffffd00003007810 */ /* 0x040fe20007ffe0ff */
[----:B------:R-:W-:Y:S01]  /*5650*/  LDSM.16.MT88.4 R136, [R2+0x12800] ;  /* 0x012800000288783b */ /* 0x000fe20000004200 */
[C---:B--2---:R-:W-:Y:S04]  /*5660*/  LEA R6, P1, R30.reuse, R228, 0x2 ;  /* 0x000000e41e067211 */ /* 0x044fe800078210ff */
        /* <DEDUP_REMOVED lines=9> */
[----:B------:R-:W2:Y:S01]  /*5700*/  LDSM.16.MT88.4 R24, [R3+0x400] ;  /* 0x000400000318783b */ /* 0x000ea20000004200 */
        /* <DEDUP_REMOVED lines=15> */
[----:B------:R-:W3:Y:S04]  /*5800*/  LDSM.16.MT88.4 R4, [R2+0x10000] ;  /* 0x010000000204783b */ /* 0x000ee80000004200 */
[----:B------:R-:W4:Y:S03]  /*5810*/  LDSM.16.MT88.4 R20, [R3+0x1800] ;  /* 0x001800000314783b */ /* 0x000f260000004200 */
[-C--:B--2---:R-:W-:Y:S08]  /*5820*/  HMMA.16816.F32.BF16 R84, R28, R24.reuse, R84 ;  /* 0x000000181c54723c */ /* 0x084ff00000041854 */
[C---:B------:R-:W-:Y:S08]  /*5830*/  HMMA.16816.F32.BF16 R88, R32.reuse, R24, R88 ;  /* 0x000000182058723c */ /* 0x040ff00000041858 */
[-C--:B------:R-:W-:Y:S08]  /*5840*/  HMMA.16816.F32.BF16 R92, R32, R26.reuse, R92 ;  /* 0x0000001a205c723c */ /* 0x080ff0000004185c */
[C---:B------:R-:W-:Y:S01]  /*5850*/  HMMA.16816.F32.BF16 R96, R28.reuse, R26, R96 ;  /* 0x0000001a1c60723c */ /* 0x040fe20000041860 */
[----:B------:R-:W2:Y:S07]  /*5860*/  LDSM.16.MT88.4 R24, [R3+0x2800] ;  /* 0x002800000318783b */ /* 0x000eae0000004200 */
[-C--:B------:R-:W-:Y:S08]  /*5870*/  HMMA.16816.F32.BF16 R100, R28, R132.reuse, R100 ;  /* 0x000000841c64723c */ /* 0x080ff00000041864 */
        /* <DEDUP_REMOVED lines=10> */
[-C--:B---3--:R-:W-:Y:S08]  /*5920*/  HMMA.16816.F32.BF16 R84, R4, R12.reuse, R84 ;  /* 0x0000000c0454723c */ /* 0x088ff00000041854 */
[C---:B------:R-:W-:Y:S08]  /*5930*/  HMMA.16816.F32.BF16 R88, R16.reuse, R12, R88 ;  /* 0x0000000c1058723c */ /* 0x040ff00000041858 */
[-C--:B------:R-:W-:Y:S04]  /*5940*/  HMMA.16816.F32.BF16 R92, R16, R14.reuse, R92 ;  /* 0x0000000e105c723c */ /* 0x080fe8000004185c */
[----:B--2---:R-:W-:Y:S04]  /*5950*/  IMAD.MOV.U32 R3, RZ, RZ, R0 ;  /* 0x000000ffff037224 */ /* 0x004fe800078e0000 */
[C---:B------:R-:W-:Y:S08]  /*5960*/  HMMA.16816.F32.BF16 R96, R4.reuse, R14, R96 ;  /* 0x0000000e0460723c */ /* 0x040ff00000041860 */
[-C--:B----4-:R-:W-:Y:S08]  /*5970*/  HMMA.16816.F32.BF16 R100, R4, R20.reuse, R100 ;  /* 0x000000140464723c */ /* 0x090ff00000041864 */
[C---:B------:R-:W-:Y:S08]  /*5980*/  HMMA.16816.F32.BF16 R104, R16.reuse, R20, R104 ;  /* 0x000000141068723c */ /* 0x040ff00000041868 */
[-C--:B------:R-:W-:Y:S08]  /*5990*/  HMMA.16816.F32.BF16 R108, R16, R22.reuse, R108 ;  /* 0x00000016106c723c */ /* 0x080ff0000004186c */
[C---:B------:R-:W-:Y:S08]  /*59a0*/  HMMA.16816.F32.BF16 R112, R4.reuse, R22, R112 ;  /* 0x000000160470723c */ /* 0x040ff00000041870 */
[-C--:B------:R-:W-:Y:S08]  /*59b0*/  HMMA.16816.F32.BF16 R116, R4, R24.reuse, R116 ;  /* 0x000000180474723c */ /* 0x080ff00000041874 */
        /* <DEDUP_REMOVED lines=16> */
.L_x_46:
[----:B--23--:R-:W2:Y:S04]  /*5ac0*/  LDL R30, [R1+0x1c] ;  /* 0x00001c00011e7983 */ /* 0x00cea80000100800 */
[----:B------:R-:W3:Y:S04]  /*5ad0*/  LDL R28, [R1+0x20] ;  /* 0x00002000011c7983 */ /* 0x000ee80000100800 */
[----:B----4-:R-:W4:Y:S04]  /*5ae0*/  LDL.64 R32, [R1+0x40] ;  /* 0x0000400001207983 */ /* 0x010f280000100a00 */
[----:B------:R-:W4:Y:S01]  /*5af0*/  LDL R7, [R1+0x24] ;  /* 0x0000240001077983 */ /* 0x000f220000100800 */
[----:B------:R-:W-:Y:S01]  /*5b00*/  FMUL.FTZ R84, R84, c[0x0][0x2e0] ;  /* 0x0000b80054547a20 */ /* 0x000fe20000410000 */
[----:B------:R-:W-:Y:S01]  /*5b10*/  F2FP.BF16.PACK_AB R36, R37, R36 ;  /* 0x000000242524723e */ /* 0x000fe200000010ff */
[----:B------:R-:W-:-:S02]  /*5b20*/  FMUL.FTZ R3, R85, c[0x0][0x2e0] ;  /* 0x0000b80055037a20 */ /* 0x000fc40000410000 */
[----:B------:R-:W-:Y:S02]  /*5b30*/  FMUL.FTZ R86, R86, c[0x0][0x2e0] ;  /* 0x0000b80056567a20 */ /* 0x000fe40000410000 */
[----:B------:R-:W-:Y:S02]  /*5b40*/  FMUL.FTZ R0, R87, c[0x0][0x2e0] ;  /* 0x0000b80057007a20 */ /* 0x000fe40000410000 */
[----:B------:R-:W-:Y:S02]  /*5b50*/  FMUL.FTZ R96, R96, c[0x0][0x2e0] ;  /* 0x0000b80060607a20 */ /* 0x000fe40000410000 */
[----:B-1----:R-:W-:Y:S02]  /*5b60*/  FMUL.FTZ R9, R97, c[0x0][0x2e0] ;  /* 0x0000b80061097a20 */ /* 0x002fe40000410000 */
[----:B------:R-:W-:Y:S02]  /*5b70*/  FMUL.FTZ R98, R98, c[0x0][0x2e0] ;  /* 0x0000b80062627a20 */ /* 0x000fe40000410000 */
[----:B-----5:R-:W-:Y:S01]  /*5b80*/  FMUL.FTZ R8, R99, c[0x0][0x2e0] ;  /* 0x0000b80063087a20 */ /* 0x020fe20000410000 */
[----:B------:R-:W-:Y:S01]  /*5b90*/  F2FP.BF16.PACK_AB R3, R3, R84 ;  /* 0x000000540303723e */ /* 0x000fe200000010ff */
[----:B------:R-:W-:Y:S01]  /*5ba0*/  BAR.SYNC.DEFER_BLOCKING 0x0 ;  /* 0x0000000000007b1d */ /* 0x000fe20000010000 */
[----:B------:R-:W-:-:S02]  /*5bb0*/  FMUL.FTZ R88, R88, c[0x0][0x2e0] ;  /* 0x0000b80058587a20 */ /* 0x000fc40000410000 */
[----:B------:R-:W-:Y:S01]  /*5bc0*/  FMUL.FTZ R13, R89, c[0x0][0x2e0] ;  /* 0x0000b800590d7a20 */ /* 0x000fe20000410000 */
[----:B------:R-:W-:Y:S01]  /*5bd0*/  F2FP.BF16.PACK_AB R0, R0, R86 ;  /* 0x000000560000723e */ /* 0x000fe200000010ff */
[----:B------:R-:W-:Y:S02]  /*5be0*/  FMUL.FTZ R90, R90, c[0x0][0x2e0] ;  /* 0x0000b8005a5a7a20 */ /* 0x000fe40000410000 */
[----:B------:R-:W-:Y:S01]  /*5bf0*/  FMUL.FTZ R12, R91, c[0x0][0x2e0] ;  /* 0x0000b8005b0c7a20 */ /* 0x000fe20000410000 */
[----:B------:R-:W-:Y:S01]  /*5c00*/  F2FP.BF16.PACK_AB R9, R9, R96 ;  /* 0x000000600909723e */ /* 0x000fe200000010ff */
[----:B------:R-:W-:Y:S02]  /*5c10*/  FMUL.FTZ R92, R92, c[0x0][0x2e0] ;  /* 0x0000b8005c5c7a20 */ /* 0x000fe40000410000 */
[----:B------:R-:W-:Y:S01]  /*5c20*/  FMUL.FTZ R11, R93, c[0x0][0x2e0] ;  /* 0x0000b8005d0b7a20 */ /* 0x000fe20000410000 */
[----:B------:R-:W-:Y:S01]  /*5c30*/  F2FP.BF16.PACK_AB R8, R8, R98 ;  /* 0x000000620808723e */ /* 0x000fe200000010ff */
        /* <DEDUP_REMOVED lines=50> */
[----:B------:R-:W-:Y:S02]  /*5f60*/  F2FP.BF16.PACK_AB R121, R121, R120 ;  /* 0x000000787979723e */ /* 0x000fe400000010ff */
[----:B------:R-:W-:Y:S02]  /*5f70*/  F2FP.BF16.PACK_AB R38, R39, R38 ;  /* 0x000000262726723e */ /* 0x000fe400000010ff */
[----:B------:R-:W-:Y:S02]  /*5f80*/  F2FP.BF16.PACK_AB R48, R49, R48 ;  /* 0x000000303130723e */ /* 0x000fe400000010ff */
[----:B------:R-:W-:Y:S01]  /*5f90*/  F2FP.BF16.PACK_AB R50, R51, R50 ;  /* 0x000000323332723e */ /* 0x000fe200000010ff */
[----:B------:R-:W1:Y:S01]  /*5fa0*/  S2R R25, SR_CTAID.Y ;  /* 0x0000000000197919 */ /* 0x000e620000002600 */
[----:B------:R-:W-:Y:S01]  /*5fb0*/  F2FP.BF16.PACK_AB R122, R123, R122 ;  /* 0x0000007a7b7a723e */ /* 0x000fe200000010ff */
[----:B------:R-:W-:Y:S01]  /*5fc0*/  ULDC.64 UR6, c[0x0][0x3a0] ;  /* 0x0000e80000067ab9 */ /* 0x000fe20000000a00 */
[----:B------:R-:W-:-:S02]  /*5fd0*/  F2FP.BF16.PACK_AB R124, R125, R124 ;  /* 0x0000007c7d7c723e */ /* 0x000fc400000010ff */
[----:B------:R-:W-:Y:S02]  /*5fe0*/  F2FP.BF16.PACK_AB R40, R41, R40 ;  /* 0x000000282928723e */ /* 0x000fe400000010ff */
[----:B------:R-:W-:Y:S02]  /*5ff0*/  F2FP.BF16.PACK_AB R42, R43, R42 ;  /* 0x0000002a2b2a723e */ /* 0x000fe400000010ff */
[----:B------:R-:W-:Y:S02]  /*6000*/  F2FP.BF16.PACK_AB R44, R45, R44 ;  /* 0x0000002c2d2c723e */ /* 0x000fe400000010ff */
[----:B------:R-:W-:Y:S02]  /*6010*/  F2FP.BF16.PACK_AB R46, R47, R46 ;  /* 0x0000002e2f2e723e */ /* 0x000fe400000010ff */
[----:B------:R-:W-:Y:S02]  /*6020*/  F2FP.BF16.PACK_AB R52, R53, R52 ;  /* 0x000000343534723e */ /* 0x000fe400000010ff */
        /* <DEDUP_REMOVED lines=10> */
[----:B------:R-:W-:Y:S01]  /*60d0*/  F2FP.BF16.PACK_AB R82, R83, R82 ;  /* 0x000000525352723e */ /* 0x000fe200000010ff */
[----:B------:R-:W1:Y:S01]  /*60e0*/  S2R R27, SR_TID.X ;  /* 0x00000000001b7919 */ /* 0x000e620000002100 */
[----:B------:R-:W-:Y:S01]  /*60f0*/  F2FP.BF16.PACK_AB R126, R127, R126 ;  /* 0x0000007e7f7e723e */ /* 0x000fe200000010ff */
[----:B------:R-:W-:Y:S02]  /*6100*/  ULDC.64 UR4, c[0x0][0x3a8] ;  /* 0x0000ea0000047ab9 */ /* 0x000fe40000000a00 */
[----:B------:R-:W2:Y:S01]  /*6110*/  S2R R26, SR_CTAID.Z ;  /* 0x00000000001a7919 */ /* 0x000ea20000002700 */
[----:B------:R-:W-:-:S02]  /*6120*/  F2FP.BF16.PACK_AB R72, R73, R72 ;  /* 0x000000484948723e */ /* 0x000fc400000010ff */
[----:B------:R-:W-:Y:S01]  /*6130*/  F2FP.BF16.PACK_AB R74, R75, R74 ;  /* 0x0000004a4b4a723e */ /* 0x000fe200000010ff */
[----:B------:R-:W-:Y:S01]  /*6140*/  UIMAD UR6, UR32, UR6, URZ ;  /* 0x00000006200672a4 */ /* 0x000fe2000f8e023f */
[----:B------:R-:W-:Y:S02]  /*6150*/  F2FP.BF16.PACK_AB R76, R77, R76 ;  /* 0x0000004c4d4c723e */ /* 0x000fe400000010ff */
[----:B------:R-:W-:Y:S02]  /*6160*/  MOV R6, UR28 ;  /* 0x0000001c00067c02 */ /* 0x000fe40008000f00 */
[----:B------:R-:W-:Y:S01]  /*6170*/  F2FP.BF16.PACK_AB R78, R79, R78 ;  /* 0x0000004e4f4e723e */ /* 0x000fe200000010ff */
[----:B------:R-:W-:Y:S02]  /*6180*/  UIMAD UR6, UR28, UR7, UR6 ;  /* 0x000000071c0672a4 */ /* 0x000fe4000f8e0206 */
[----:B------:R-:W-:-:S04]  /*6190*/  UIMAD UR4, UR32, UR4, URZ ;  /* 0x00000004200472a4 */ /* 0x000fc8000f8e023f */
[----:B------:R-:W-:Y:S01]  /*61a0*/  UIMAD UR4, UR28, UR5, UR4 ;  /* 0x000000051c0472a4 */ /* 0x000fe2000f8e0204 */
[----:B-1----:R-:W-:-:S04]  /*61b0*/  SHF.R.S32.HI R24, RZ, 0x1f, R27 ;  /* 0x0000001fff187819 */ /* 0x002fc8000001141b */
[----:B------:R-:W-:Y:S01]  /*61c0*/  LEA.HI R24, R24, R27, RZ, 0x2 ;  /* 0x0000001b18187211 */ /* 0x000fe200078f10ff */
[----:B--2---:R-:W-:Y:S04]  /*61d0*/  STS [R30], R3 ;  /* 0x000000031e007388 */ /* 0x004fe80000000800 */
[----:B------:R1:W-:Y:S04]  /*61e0*/  STS [R30+0x200], R0 ;  /* 0x000200001e007388 */ /* 0x0003e80000000800 */
[----:B---3--:R-:W-:Y:S04]  /*61f0*/  STS [R28], R9 ;  /* 0x000000091c007388 */ /* 0x008fe80000000800 */
[----:B------:R2:W-:Y:S04]  /*6200*/  STS [R28+0x200], R8 ;  /* 0x000200081c007388 */ /* 0x0005e80000000800 */
[----:B------:R-:W-:Y:S04]  /*6210*/  STS [R30+0x1000], R13 ;  /* 0x0010000d1e007388 */ /* 0x000fe80000000800 */
[----:B------:R3:W-:Y:S04]  /*6220*/  STS [R30+0x1200], R12 ;  /* 0x0012000c1e007388 */ /* 0x0007e80000000800 */
[----:B------:R-:W-:Y:S04]  /*6230*/  STS [R28+0x1000], R11 ;  /* 0x0010000b1c007388 */ /* 0x000fe80000000800 */
        /* <DEDUP_REMOVED lines=30> */
[----:B------:R-:W-:Y:S01]  /*6420*/  STS [R30+0x9200], R58 ;  /* 0x0092003a1e007388 */ /* 0x000fe20000000800 */
[----:B----4-:R-:W-:-:S03]  /*6430*/  SHF.R.S32.HI R5, RZ, 0x1f, R32 ;  /* 0x0000001fff057819 */ /* 0x010fc60000011420 */
[----:B------:R4:W-:Y:S01]  /*6440*/  STS [R28+0x9000], R60 ;  /* 0x0090003c1c007388 */ /* 0x0009e20000000800 */
[----:B------:R-:W-:-:S03]  /*6450*/  MOV R4, R32 ;  /* 0x0000002000047202 */ /* 0x000fc60000000f00 */
[----:B------:R-:W-:Y:S01]  /*6460*/  STS [R28+0x9200], R62 ;  /* 0x0092003e1c007388 */ /* 0x000fe20000000800 */
[----:B-1----:R-:W-:-:S03]  /*6470*/  IMAD.U32 R0, RZ, RZ, UR28 ;  /* 0x0000001cff007e24 */ /* 0x002fc6000f8e00ff */
[----:B------:R-:W-:Y:S04]  /*6480*/  STS [R30+0xa000], R68 ;  /* 0x00a000441e007388 */ /* 0x000fe80000000800 */
[----:B------:R-:W-:Y:S01]  /*6490*/  STS [R30+0xa200], R70 ;  /* 0x00a200461e007388 */ /* 0x000fe20000000800 */
[----:B------:R-:W-:-:S03]  /*64a0*/  IMAD.MOV.U32 R29, RZ, RZ, R7 ;  /* 0x000000ffff1d7224 */ /* 0x000fc600078e0007 */
[----:B------:R-:W-:Y:S01]  /*64b0*/  STS [R28+0xa000], R80 ;  /* 0x00a000501c007388 */ /* 0x000fe20000000800 */
[----:B------:R-:W-:-:S03]  /*64c0*/  IMAD.WIDE.U32 R6, R6, c[0x0][0x3a0], R4 ;  /* 0x0000e80006067a25 */ /* 0x000fc600078e0004 */
[----:B------:R-:W-:Y:S01]  /*64d0*/  STS [R28+0xa200], R82 ;  /* 0x00a200521c007388 */ /* 0x000fe20000000800 */
[----:B------:R-:W-:-:S03]  /*64e0*/  IMAD.WIDE.U32 R4, R0, c[0x0][0x3a8], R4 ;  /* 0x0000ea0000047a25 */ /* 0x000fc600078e0004 */
[----:B------:R-:W-:Y:S01]  /*64f0*/  STS [R30+0xb000], R72 ;  /* 0x00b000481e007388 */ /* 0x000fe20000000800 */
[----:B------:R-:W-:-:S03]  /*6500*/  SHF.R.S32.HI R0, RZ, 0x1f, R25 ;  /* 0x0000001fff007819 */ /* 0x000fc60000011419 */
[----:B------:R-:W-:Y:S04]  /*6510*/  STS [R30+0xb200], R74 ;  /* 0x00b2004a1e007388 */ /* 0x000fe80000000800 */
[----:B------:R-:W-:Y:S04]  /*6520*/  STS [R28+0xb000], R76 ;  /* 0x00b0004c1c007388 */ /* 0x000fe80000000800 */
[----:B------:R-:W-:Y:S01]  /*6530*/  STS [R28+0xb200], R78 ;  /* 0x00b2004e1c007388 */ /* 0x000fe20000000800 */
[----:B------:R-:W-:Y:S01]  /*6540*/  IADD3 R7, R7, UR6, RZ ;  /* 0x0000000607077c10 */ /* 0x000fe2000fffe0ff */
[----:B--2---:R-:W-:-:S02]  /*6550*/  IMAD R8, R0, c[0x0][0x388], RZ ;  /* 0x0000e20000087a24 */ /* 0x004fc400078e02ff */
[----:B------:R-:W-:Y:S02]  /*6560*/  IMAD R3, R0, c[0x0][0x390], RZ ;  /* 0x0000e40000037a24 */ /* 0x000fe400078e02ff */
[C---:B------:R-:W-:Y:S01]  /*6570*/  IMAD R0, R25.reuse, c[0x0][0x38c], R8 ;  /* 0x0000e30019007a24 */ /* 0x040fe200078e0208 */
[----:B------:R-:W-:Y:S01]  /*6580*/  SHF.R.S32.HI R8, RZ, 0x1f, R26 ;  /* 0x0000001fff087819 */ /* 0x000fe2000001141a */
[----:B------:R-:W-:Y:S01]  /*6590*/  IMAD.WIDE.U32 R6, R25, c[0x0][0x388], R6 ;  /* 0x0000e20019067a25 */ /* 0x000fe200078e0006 */
[----:B------:R-:W-:-:S04]  /*65a0*/  IADD3 R5, R5, UR4, RZ ;  /* 0x0000000405057c10 */ /* 0x000fc8000fffe0ff */
[----:B------:R-:W-:Y:S01]  /*65b0*/  IADD3 R7, R7, R0, RZ ;  /* 0x0000000007077210 */ /* 0x000fe20007ffe0ff */
[----:B------:R-:W-:Y:S02]  /*65c0*/  IMAD R0, R8, c[0x0][0x3b8], RZ ;  /* 0x0000ee0008007a24 */ /* 0x000fe400078e02ff */
[C---:B------:R-:W-:Y:S02]  /*65d0*/  IMAD R3, R25.reuse, c[0x0][0x394], R3 ;  /* 0x0000e50019037a24 */ /* 0x040fe400078e0203 */
[----:B------:R-:W-:Y:S01]  /*65e0*/  IMAD.WIDE.U32 R4, R25, c[0x0][0x390], R4 ;  /* 0x0000e40019047a25 */ /* 0x000fe200078e0004 */
[----:B---3--:R-:W-:Y:S01]  /*65f0*/  SHF.L.U32 R12, R29, 0x1, RZ ;  /* 0x000000011d0c7819 */ /* 0x008fe200000006ff */
[----:B------:R-:W-:Y:S02]  /*6600*/  BAR.SYNC.DEFER_BLOCKING 0x0 ;  /* 0x0000000000007b1d */ /* 0x000fe40000010000 */
[C---:B------:R-:W-:Y:S02]  /*6610*/  IMAD R0, R26.reuse, c[0x0][0x3bc], R0 ;  /* 0x0000ef001a007a24 */ /* 0x040fe400078e0200 */
[----:B------:R-:W-:-:S04]  /*6620*/  IMAD.WIDE.U32 R6, R26, c[0x0][0x3b8], R6 ;  /* 0x0000ee001a067a25 */ /* 0x000fc800078e0006 */
[----:B------:R-:W-:Y:S02]  /*6630*/  IMAD.IADD R5, R5, 0x1, R3 ;  /* 0x0000000105057824 */ /* 0x000fe400078e0203 */
[----:B------:R-:W-:Y:S01]  /*6640*/  IMAD R3, R8, c[0x0][0x3c0], RZ ;  /* 0x0000f00008037a24 */ /* 0x000fe200078e02ff */
[----:B------:R-:W-:Y:S01]  /*6650*/  IADD3 R7, R7, R0, RZ ;  /* 0x0000000007077210 */ /* 0x000fe20007ffe0ff */
[----:B------:R-:W-:Y:S01]  /*6660*/  IMAD.WIDE.U32 R4, R26, c[0x0][0x3c0], R4 ;  /* 0x0000f0001a047a25 */ /* 0x000fe200078e0004 */
[----:B------:R-:W-:-:S03]  /*6670*/  SHF.R.S32.HI R0, RZ, 0x2, R24 ;  /* 0x00000002ff007819 */ /* 0x000fc60000011418 */
[----:B------:R-:W-:Y:S01]  /*6680*/  IMAD R3, R26, c[0x0][0x3c4], R3 ;  /* 0x0000f1001a037a24 */ /* 0x000fe200078e0203 */
[----:B------:R-:W1:Y:S04]  /*6690*/  LDS.128 R56, [R12+0x9000] ;  /* 0x009000000c387984 */ /* 0x000e680000000c00 */
[----:B------:R-:W2:Y:S04]  /*66a0*/  LDS.128 R48, [R12+0xb000] ;  /* 0x00b000000c307984 */ /* 0x000ea80000000c00 */
[----:B------:R-:W3:Y:S04]  /*66b0*/  LDS.128 R40, [R12+0xd000] ;  /* 0x00d000000c287984 */ /* 0x000ee80000000c00 */
[----:B------:R-:W1:Y:S04]  /*66c0*/  LDS.128 R52, [R12+0xa000] ;  /* 0x00a000000c347984 */ /* 0x000e680000000c00 */
[----:B------:R-:W1:Y:S04]  /*66d0*/  LDS.128 R44, [R12+0xc000] ;  /* 0x00c000000c2c7984 */ /* 0x000e680000000c00 */
[----:B------:R-:W1:Y:S04]  /*66e0*/  LDS.128 R36, [R12+0xe000] ;  /* 0x00e000000c247984 */ /* 0x000e680000000c00 */
[----:B------:R-:W1:Y:S04]  /*66f0*/  LDS.128 R32, [R12+0xf000] ;  /* 0x00f000000c207984 */ /* 0x000e680000000c00 */
[----:B------:R-:W1:Y:S04]  /*6700*/  LDS.128 R24, [R12+0x11000] ;  /* 0x011000000c187984 */ /* 0x000e680000000c00 */
[----:B------:R-:W1:Y:S04]  /*6710*/  LDS.128 R16, [R12+0x13000] ;  /* 0x013000000c107984 */ /* 0x000e680000000c00 */
[----:B------:R-:W1:Y:S04]  /*6720*/  LDS.128 R28, [R12+0x10000] ;  /* 0x010000000c1c7984 */ /* 0x000e680000000c00 */
[----:B------:R-:W1:Y:S04]  /*6730*/  LDS.128 R20, [R12+0x12000] ;  /* 0x012000000c147984 */ /* 0x000e680000000c00 */
[----:B------:R-:W1:Y:S01]  /*6740*/  LDS.128 R12, [R12+0x14000] ;  /* 0x014000000c0c7984 */ /* 0x000e620000000c00 */
[----:B------:R-:W-:Y:S01]  /*6750*/  SHF.R.S32.HI R8, RZ, 0x1f, R0 ;  /* 0x0000001fff087819 */ /* 0x000fe20000011400 */
[----:B------:R-:W-:-:S04]  /*6760*/  IMAD.IADD R5, R5, 0x1, R3 ;  /* 0x0000000105057824 */ /* 0x000fc800078e0203 */
[C---:B------:R-:W-:Y:S02]  /*6770*/  IMAD R3, R8.reuse, c[0x0][0x3a0], RZ ;  /* 0x0000e80008037a24 */ /* 0x040fe400078e02ff */
[----:B------:R-:W-:Y:S02]  /*6780*/  IMAD R8, R8, c[0x0][0x3a8], RZ ;  /* 0x0000ea0008087a24 */ /* 0x000fe400078e02ff */
[C---:B----4-:R-:W-:Y:S02]  /*6790*/  IMAD R60, R0.reuse, c[0x0][0x3a4], R3 ;  /* 0x0000e900003c7a24 */ /* 0x050fe400078e0203 */
[C---:B------:R-:W-:Y:S02]  /*67a0*/  IMAD R3, R0.reuse, c[0x0][0x3ac], R8 ;  /* 0x0000eb0000037a24 */ /* 0x040fe400078e0208 */
[----:B------:R-:W-:-:S04]  /*67b0*/  IMAD.WIDE.U32 R10, R0, c[0x0][0x3a0], R6 ;  /* 0x0000e800000a7a25 */ /* 0x000fc800078e0006 */
[----:B------:R-:W-:Y:S01]  /*67c0*/  IMAD.WIDE.U32 R8, R0, c[0x0][0x3a8], R4 ;  /* 0x0000ea0000087a25 */ /* 0x000fe200078e0004 */
[----:B------:R-:W-:-:S03]  /*67d0*/  LEA R6, P1, R10, c[0x0][0x340], 0x1 ;  /* 0x0000d0000a067a11 */ /* 0x000fc600078208ff */
[----:B------:R-:W-:Y:S01]  /*67e0*/  IMAD.IADD R5, R11, 0x1, R60 ;  /* 0x000000010b057824 */ /* 0x000fe200078e023c */
[----:B------:R-:W-:Y:S02]  /*67f0*/  IADD3 R0, R9, R3, RZ ;  /* 0x0000000309007210 */ /* 0x000fe40007ffe0ff */
[----:B------:R-:W-:Y:S02]  /*6800*/  LEA R4, P0, R8, c[0x0][0x348], 0x1 ;  /* 0x0000d20008047a11 */ /* 0x000fe400078008ff */
[----:B------:R-:W-:Y:S02]  /*6810*/  LEA.HI.X R7, R10, c[0x0][0x344], R5, 0x1, P1 ;  /* 0x0000d1000a077a11 */ /* 0x000fe400008f0c05 */
[----:B------:R-:W-:Y:S01]  /*6820*/  LEA.HI.X R5, R8, c[0x0][0x34c], R0, 0x1, P0 ;  /* 0x0000d30008057a11 */ /* 0x000fe200000f0c00 */
[----:B------:R-:W-:Y:S01]  /*6830*/  IMAD.MOV.U32 R0, RZ, RZ, c[0x0][0x3a8] ;  /* 0x0000ea00ff007624 */ /* 0x000fe200078e00ff */
[----:B------:R-:W-:Y:S02]  /*6840*/  MOV R3, c[0x0][0x3a0] ;  /* 0x0000e80000037a02 */ /* 0x000fe40000000f00 */
[----:B------:R-:W-:-:S02]  /*6850*/  MOV R11, c[0x0][0x3a4] ;  /* 0x0000e900000b7a02 */ /* 0x000fc40000000f00 */
[C---:B------:R-:W-:Y:S02]  /*6860*/  LEA R10, P1, R3.reuse, R6, 0x7 ;  /* 0x00000006030a7211 */ /* 0x040fe400078238ff */
[----:B------:R-:W-:Y:S02]  /*6870*/  MOV R9, c[0x0][0x3ac] ;  /* 0x0000eb0000097a02 */ /* 0x000fe40000000f00 */
[C---:B------:R-:W-:Y:S02]  /*6880*/  LEA R8, P0, R0.reuse, R4, 0x7 ;  /* 0x0000000400087211 */ /* 0x040fe400078038ff */
[----:B------:R-:W-:Y:S02]  /*6890*/  LEA.HI.X R11, R3, R7, R11, 0x7, P1 ;  /* 0x00000007030b7211 */ /* 0x000fe400008f3c0b */
[----:B------:R-:W-:Y:S01]  /*68a0*/  LEA.HI.X R9, R0, R5, R9, 0x7, P0 ;  /* 0x0000000500097211 */ /* 0x000fe200000f3c09 */
[----:B-1----:R1:W-:Y:S04]  /*68b0*/  STG.E.128 [R6.64], R56 ;  /* 0x0000003806007986 */ /* 0x0023e8000c101d22 */
[----:B--2---:R1:W-:Y:S04]  /*68c0*/  STG.E.128 [R6.64+0x40], R48 ;  /* 0x0000403006007986 */ /* 0x0043e8000c101d22 */
[----:B---3--:R1:W-:Y:S04]  /*68d0*/  STG.E.128 [R6.64+0x80], R40 ;  /* 0x0000802806007986 */ /* 0x0083e8000c101d22 */
[----:B------:R1:W-:Y:S04]  /*68e0*/  STG.E.128 [R10.64], R52 ;  /* 0x000000340a007986 */ /* 0x0003e8000c101d22 */
[----:B------:R1:W-:Y:S04]  /*68f0*/  STG.E.128 [R10.64+0x40], R44 ;  /* 0x0000402c0a007986 */ /* 0x0003e8000c101d22 */
[----:B------:R1:W-:Y:S04]  /*6900*/  STG.E.128 [R10.64+0x80], R36 ;  /* 0x000080240a007986 */ /* 0x0003e8000c101d22 */
[----:B------:R1:W-:Y:S04]  /*6910*/  STG.E.128 [R4.64], R32 ;  /* 0x0000002004007986 */ /* 0x0003e8000c101d22 */
[----:B------:R1:W-:Y:S04]  /*6920*/  STG.E.128 [R4.64+0x40], R24 ;  /* 0x0000401804007986 */ /* 0x0003e8000c101d22 */
[----:B------:R1:W-:Y:S04]  /*6930*/  STG.E.128 [R4.64+0x80], R16 ;  /* 0x0000801004007986 */ /* 0x0003e8000c101d22 */
[----:B------:R1:W-:Y:S04]  /*6940*/  STG.E.128 [R8.64], R28 ;  /* 0x0000001c08007986 */ /* 0x0003e8000c101d22 */
[----:B------:R1:W-:Y:S04]  /*6950*/  STG.E.128 [R8.64+0x40], R20 ;  /* 0x0000401408007986 */ /* 0x0003e8000c101d22 */
[----:B------:R1:W-:Y:S02]  /*6960*/  STG.E.128 [R8.64+0x80], R12 ;  /* 0x0000800c08007986 */ /* 0x0003e4000c101d22 */
.L_x_43:
        /* <DEDUP_REMOVED lines=11> */
.L_x_50:
[----:B------:R-:W-:Y:S05]  /*6a20*/  EXIT ;  /* 0x000000000000794d */ /* 0x000fea0003800000 */
.L_x_52:
        /* <DEDUP_REMOVED lines=13> */
.L_x_665:


//--------------------- .text._ZN5flash44flash_bwd_dq_dk_dv_loop_seqk_parallel_kernelI23Flash_bwd_kernel_traitsILi96ELi64ELi128ELi8ELi2ELi4ELi4ELb1ELb0EN7cutlass10bfloat16_tE19Flash_kernel_traitsILi96ELi64ELi128ELi8ES3_EELb0ELb1ELb0ELb0ELb0ELb1ELb0EEEvNS_16Flash_bwd_paramsE --------------------------
	.section	.text._ZN5flash44flash_bwd_dq_dk_dv_loop_seqk_parallel_kernelI23Flash_bwd_kernel_traitsILi96ELi64ELi128ELi8ELi2ELi4ELi4ELb1ELb0EN7cutlass10bfloat16_tE19Flash_kernel_traitsILi96ELi64ELi128ELi8ES3_EELb0ELb1ELb0ELb0ELb0ELb1ELb0EEEvNS_16Flash_bwd_paramsE,"ax",@progbits
	.sectioninfo	@"SHI_REGISTERS=255"
	.align	128
        .global         _ZN5flash44flash_bwd_dq_dk_dv_loop_seqk_parallel_kernelI23Flash_bwd_kernel_traitsILi96ELi64ELi128ELi8ELi2ELi4ELi4ELb1ELb0EN7cutlass10bfloat16_tE19Flash_kernel_traitsILi96ELi64ELi128ELi8ES3_EELb0ELb1ELb0ELb0ELb0ELb1ELb0EEEvNS_16Flash_bwd_paramsE
        .type           _ZN5flash44flash_bwd_dq_dk_dv_loop_seqk_parallel_kernelI23Flash_bwd_kernel_traitsILi96ELi64ELi128ELi8ELi2ELi4ELi4ELb1ELb0EN7cutlass10bfloat16_tE19Flash_kernel_traitsILi96ELi64ELi128ELi8ES3_EELb0ELb1ELb0ELb0ELb0ELb1ELb0EEEvNS_16Flash_bwd_paramsE,@function
        .size           _ZN5flash44flash_bwd_dq_dk_dv_loop_seqk_parallel_kernelI23Flash_bwd_kernel_traitsILi96ELi64ELi128ELi8ELi2ELi4ELi4ELb1ELb0EN7cutlass10bfloat16_tE19Flash_kernel_traitsILi96ELi64ELi128ELi8ES3_EELb0ELb1ELb0ELb0ELb0ELb1ELb0EEEvNS_16Flash_bwd_paramsE,(.L_x_666 - _ZN5flash44flash_bwd_dq_dk_dv_loop_seqk_parallel_kernelI23Flash_bwd_kernel_traitsILi96ELi64ELi128ELi8ELi2ELi4ELi4ELb1ELb0EN7cutlass10bfloat16_tE19Flash_kernel_traitsILi96ELi64ELi128ELi8ES3_EELb0ELb1ELb0ELb0ELb0ELb1ELb0EEEvNS_16Flash_bwd_paramsE)
        .other          _ZN5flash44flash_bwd_dq_dk_dv_loop_seqk_parallel_kernelI23Flash_bwd_kernel_traitsILi96ELi64ELi128ELi8ELi2ELi4ELi4ELb1ELb0EN7cutlass10bfloat16_tE19Flash_kernel_traitsILi96ELi64ELi128ELi8ES3_EELb0ELb1ELb0ELb0ELb0ELb1ELb0EEEvNS_16Flash_bwd_paramsE,@"STO_CUDA_ENTRY STV_DEFAULT"
_ZN5flash44flash_bwd_dq_dk_dv_loop_seqk_parallel_kernelI23Flash_bwd_kernel_traitsILi96ELi64ELi128ELi8ELi2ELi4ELi4ELb1ELb0EN7cutlass10bfloat16_tE19Flash_kernel_traitsILi96ELi64ELi128ELi8ES3_EELb0ELb1ELb0ELb0ELb0ELb1ELb0EEEvNS_16Flash_bwd_paramsE:
.text._ZN5flash44flash_bwd_dq_dk_dv_loop_seqk_parallel_kernelI23Flash_bwd_kernel_traitsILi96ELi64ELi128ELi8ELi2ELi4ELi4ELb1ELb0EN7cutlass10bfloat16_tE19Flash_kernel_traitsILi96ELi64ELi128ELi8ES3_EELb0ELb1ELb0ELb0ELb0ELb1ELb0EEEvNS_16Flash_bwd_paramsE:
        /* <DEDUP_REMOVED lines=12> */
[----:B------:R-:W2:Y:S01]  /*00c0*/  S2UR UR36, SR_CTAID.Z ;  /* 0x00000000002479c3 */ /* 0x000ea20000002700 */
[----:B------:R-:W-:Y:S01]  /*00d0*/  ULDC.U8 UR7, c[0x0][0x328] ;  /* 0x0000ca0000077ab9 */ /* 0x000fe20000000000 */
[----:B------:R-:W-:Y:S01]  /*00e0*/  IMAD.MOV.U32 R230, RZ, RZ, 0x20 ;  /* 0x00000020ffe67424 */ /* 0x000fe200078e00ff */
[----:B------:R-:W-:Y:S01]  /*00f0*/  UISETP.NE.AND UP5, UPT, UR7, URZ, UPT ;  /* 0x0000003f0700728c */ /* 0x000fe2000bfa5270 */
[----:B------:R-:W-:Y:S01]  /*0100*/  IMAD.MOV.U32 R232, RZ, RZ, -0x10 ;  /* 0xfffffff0ffe87424 */ /* 0x000fe200078e00ff */
[----:B------:R-:W-:Y:S01]  /*0110*/  ULDC UR14, c[0x0][0x224] ;  /* 0x00008900000e7ab9 */ /* 0x000fe20000000800 */
[----:B------:R-:W-:Y:S01]  /*0120*/  IMAD.MOV.U32 R227, RZ, RZ, -0x40 ;  /* 0xffffffc0ffe37424 */ /* 0x000fe200078e00ff */
[----:B------:R-:W-:Y:S01]  /*0130*/  ULDC UR45, c[0x0][0x22c] ;  /* 0x00008b00002d7ab9 */ /* 0x000fe20000000800 */
[----:B------:R-:W3:Y:S01]  /*0140*/  S2UR UR29, SR_CTAID.Y ;  /* 0x00000000001d79c3 */ /* 0x000ee20000002600 */
[----:B------:R-:W-:-:S02]  /*0150*/  ULDC UR34, c[0x0][0x1c0] ;  /* 0x0000700000227ab9 */ /* 0x000fc40000000800 */
[----:B------:R-:W-:Y:S02]  /*0160*/  ULDC UR10, c[0x0][0x1c0] ;  /* 0x00007000000a7ab9 */ /* 0x000fe40000000800 */
[----:B------:R-:W-:Y:S02]  /*0170*/  USHF.R.S32.HI UR5, URZ, 0x1f, UR14 ;  /* 0x0000001f3f057899 */ /* 0x000fe4000801140e */
[----:B------:R-:W-:Y:S01]  /*0180*/  UIMAD.WIDE UR34, UR45, UR34, URZ ;  /* 0x000000222d2272a5 */ /* 0x000fe2000f8e023f */
[----:B------:R-:W4:Y:S01]  /*0190*/  S2UR UR59, SR_CTAID.X ;  /* 0x00000000003b79c3 */ /* 0x000f220000002500 */
[----:B------:R-:W-:Y:S02]  /*01a0*/  UMOV UR6, 0x80 ;  /* 0x0000008000067882 */ /* 0x000fe40000000000 */
[----:B------:R-:W-:Y:S02]  /*01b0*/  ULDC UR4, c[0x0][0x210] ;  /* 0x0000840000047ab9 */ /* 0x000fe40000000800 */
[----:B------:R-:W-:Y:S01]  /*01c0*/  ULDC UR54, c[0x0][0x234] ;  /* 0x00008d0000367ab9 */ /* 0x000fe20000000800 */
[----:B-1----:R-:W-:Y:S01]  /*01d0*/  SHF.R.S32.HI R20, RZ, 0x1f, R21 ;  /* 0x0000001fff147819 */ /* 0x002fe20000011415 */
[----:B--2---:R-:W-:-:S02]  /*01e0*/  UIMAD UR46, UR36, UR45, URZ ;  /* 0x0000002d242e72a4 */ /* 0x004fc4000f8e023f */
[----:B------:R-:W-:Y:S01]  /*01f0*/  UIMAD UR45, UR45, UR10, URZ ;  /* 0x0000000a2d2d72a4 */ /* 0x000fe2000f8e023f */
[CC--:B------:R-:W-:Y:S01]  /*0200*/  LEA.HI R13, R20.reuse, R21.reuse, RZ, 0x3 ;  /* 0x00000015140d7211 */ /* 0x0c0fe200078f18ff */
[----:B------:R-:W-:Y:S01]  /*0210*/  ULDC UR11, c[0x0][0x1c0] ;  /* 0x00007000000b7ab9 */ /* 0x000fe20000000800 */
[-C--:B------:R-:W-:Y:S01]  /*0220*/  LEA.HI R6, R20, R21.reuse, RZ, 0x2 ;  /* 0x0000001514067211 */ /* 0x080fe200078f10ff */
[----:B------:R-:W-:Y:S01]  /*0230*/  ULDC UR9, c[0x0][0x1c0] ;  /* 0x0000700000097ab9 */ /* 0x000fe20000000800 */
[----:B------:R-:W-:Y:S01]  /*0240*/  SHF.R.S32.HI R3, RZ, 0x3, R13 ;  /* 0x00000003ff037819 */ /* 0x000fe2000001140d */
[----:B------:R-:W-:Y:S01]  /*0250*/  UIMAD UR54, UR6, UR4, UR54 ;  /* 0x00000004063672a4 */ /* 0x000fe2000f8e0236 */
[--C-:B------:R-:W-:Y:S01]  /*0260*/  SHF.R.S32.HI R0, RZ, 0x2, R6.reuse ;  /* 0x00000002ff007819 */ /* 0x100fe20000011406 */
[----:B---3--:R-:W-:Y:S01]  /*0270*/  UIMAD UR51, UR5, UR29, URZ ;  /* 0x0000001d053372a4 */ /* 0x008fe2000f8e023f */
[----:B------:R-:W-:Y:S01]  /*0280*/  SHF.R.S32.HI R2, RZ, 0x1f, R6 ;  /* 0x0000001fff027819 */ /* 0x000fe20000011406 */
[----:B------:R-:W-:Y:S01]  /*0290*/  IMAD.SHL.U32 R5, R3, 0x40, RZ ;  /* 0x0000004003057824 */ /* 0x000fe200078e00ff */
[----:B------:R-:W-:Y:S01]  /*02a0*/  LOP3.LUT R4, R6, 0xfffffffc, RZ, 0xc0, !PT ;  /* 0xfffffffc06047812 */ /* 0x000fe200078ec0ff */
[----:B------:R-:W-:Y:S01]  /*02b0*/  UIMAD.WIDE.U32 UR42, UR29, UR14, URZ ;  /* 0x0000000e1d2a72a5 */ /* 0x000fe2000f8e003f */
[----:B------:R-:W-:Y:S01]  /*02c0*/  LEA.HI R10, R20, R21, RZ, 0x4 ;  /* 0x00000015140a7211 */ /* 0x000fe200078f20ff */
[----:B------:R-:W-:Y:S01]  /*02d0*/  UIMAD UR4, UR29, UR9, UR36 ;  /* 0x000000091d0472a4 */ /* 0x000fe2000f8e0224 */
[-C--:B------:R-:W-:Y:S01]  /*02e0*/  LEA.HI R3, R6, R0.reuse, RZ, 0x1 ;  /* 0x0000000006037211 */ /* 0x080fe200078f08ff */
[----:B------:R-:W-:Y:S01]  /*02f0*/  IMAD.IADD R18, R21, 0x1, -R4 ;  /* 0x0000000115127824 */ /* 0x000fe200078e0a04 */
[----:B------:R-:W-:Y:S01]  /*0300*/  LEA.HI R2, R2, R0, RZ, 0x3 ;  /* 0x0000000002027211 */ /* 0x000fe200078f18ff */
[----:B------:R-:W-:Y:S01]  /*0310*/  @!UP5 UIMAD UR5, UR29, UR11, UR36 ;  /* 0x0000000b1d05d2a4 */ /* 0x000fe2000f8e0224 */
[----:B------:R-:W-:Y:S01]  /*0320*/  SHF.R.S32.HI R7, RZ, 0x4, R10 ;  /* 0x00000004ff077819 */ /* 0x000fe2000001140a */
[----:B------:R-:W-:Y:S01]  /*0330*/  USHF.L.U32 UR44, UR45, 0x6, URZ ;  /* 0x000000062d2c7899 */ /* 0x000fe2000800063f */
[----:B------:R-:W-:Y:S01]  /*0340*/  LOP3.LUT R4, R3, 0x7fffffe, RZ, 0xc0, !PT ;  /* 0x07fffffe03047812 */ /* 0x000fe200078ec0ff */
[----:B------:R-:W-:Y:S01]  /*0350*/  ULDC UR48, c[0x0][0x214] ;  /* 0x0000850000307ab9 */ /* 0x000fe20000000800 */
[----:B------:R-:W-:Y:S01]  /*0360*/  LOP3.LUT R3, R2, 0xfffffff8, RZ, 0xc0, !PT ;  /* 0xfffffff802037812 */ /* 0x000fe200078ec0ff */
[----:B------:R-:W-:Y:S01]  /*0370*/  ULDC UR55, c[0x0][0x1c8] ;  /* 0x0000720000377ab9 */ /* 0x000fe20000000800 */
[----:B------:R-:W-:Y:S01]  /*0380*/  LEA.HI R6, R10, R7, RZ, 0x1 ;  /* 0x000000070a067211 */ /* 0x000fe200078f08ff */
[----:B------:R-:W-:Y:S01]  /*0390*/  IMAD.IADD R8, R0, 0x1, -R4 ;  /* 0x0000000100087824 */ /* 0x000fe200078e0a04 */
[----:B------:R-:W-:Y:S01]  /*03a0*/  LOP3.LUT R2, R5, 0xc0, RZ, 0xc0, !PT ;  /* 0x000000c005027812 */ /* 0x000fe200078ec0ff */
[----:B------:R-:W-:Y:S01]  /*03b0*/  IMAD.SHL.U32 R5, R18, 0x8, RZ ;  /* 0x0000000812057824 */ /* 0x000fe200078e00ff */
[----:B------:R-:W-:Y:S01]  /*03c0*/  ULDC.U8 UR8, c[0x0][0x3d0] ;  /* 0x0000f40000087ab9 */ /* 0x000fe20000000000 */
[----:B------:R-:W-:Y:S01]  /*03d0*/  IMAD.IADD R9, R0, 0x1, -R3 ;  /* 0x0000000100097824 */ /* 0x000fe200078e0a03 */
[----:B------:R-:W-:Y:S01]  /*03e0*/  LOP3.LUT R0, R6, 0xfffffffe, RZ, 0xc0, !PT ;  /* 0xfffffffe06007812 */ /* 0x000fe200078ec0ff */
[----:B------:R-:W-:Y:S01]  /*03f0*/  ULDC UR49, c[0x0][0x224] ;  /* 0x0000890000317ab9 */ /* 0x000fe20000000800 */
[----:B------:R-:W-:Y:S01]  /*0400*/  LOP3.LUT R4, R2, 0x18, R5, 0xf8, !PT ;  /* 0x0000001802047812 */ /* 0x000fe200078ef805 */
[----:B------:R-:W-:Y:S01]  /*0410*/  @UP5 UIMAD UR53, UR29, UR48, URZ ;  /* 0x000000301d3552a4 */ /* 0x000fe2000f8e023f */
[----:B------:R-:W-:Y:S01]  /*0420*/  SHF.R.U32.HI R3, RZ, 0x3, R2 ;  /* 0x00000003ff037819 */ /* 0x000fe20000011602 */
[----:B------:R-:W-:Y:S01]  /*0430*/  IMAD.IADD R14, R7, 0x1, -R0 ;  /* 0x00000001070e7824 */ /* 0x000fe200078e0a00 */
[----:B------:R-:W-:Y:S01]  /*0440*/  LEA.HI R6, R20, R21, RZ, 0x5 ;  /* 0x0000001514067211 */ /* 0x000fe200078f28ff */
[----:B------:R-:W-:Y:S01]  /*0450*/  ULDC.64 UR12, c[0x0][0x118] ;  /* 0x00004600000c7ab9 */ /* 0x000fe20000000a00 */
[----:B------:R-:W-:Y:S01]  /*0460*/  LOP3.LUT R7, R4, R3, RZ, 0x3c, !PT ;  /* 0x0000000304077212 */ /* 0x000fe200078e3cff */
[----:B------:R-:W-:Y:S01]  /*0470*/  UMOV UR60, 0x4 ;  /* 0x00000004003c7882 */ /* 0x000fe20000000000 */
[--C-:B------:R-:W-:Y:S01]  /*0480*/  SHF.R.S32.HI R0, RZ, 0x5, R6.reuse ;  /* 0x00000005ff007819 */ /* 0x100fe20000011406 */
[----:B------:R-:W-:Y:S01]  /*0490*/  ULOP3.LUT UR55, UR36, UR55, URZ, 0x3c, !UPT ;  /* 0x0000003724377292 */ /* 0x000fe2000f8e3c3f */
[----:B------:R-:W-:Y:S01]  /*04a0*/  SHF.R.S32.HI R2, RZ, 0x1f, R6 ;  /* 0x0000001fff027819 */ /* 0x000fe20000011406 */
[----:B------:R-:W-:Y:S01]  /*04b0*/  USHF.R.S32.HI UR56, URZ, 0x1f, UR36 ;  /* 0x0000001f3f387899 */ /* 0x000fe20008011424 */
[C---:B------:R-:W-:Y:S01]  /*04c0*/  LOP3.LUT R3, R6.reuse, 0xffffffe0, RZ, 0xc0, !PT ;  /* 0xffffffe006037812 */ /* 0x040fe200078ec0ff */
[----:B------:R-:W-:Y:S01]  /*04d0*/  USHF.L.U32 UR61, UR29, 0x7, URZ ;  /* 0x000000071d3d7899 */ /* 0x000fe2000800063f */
[-C--:B------:R-:W-:Y:S01]  /*04e0*/  LEA.HI R4, R6, R0.reuse, RZ, 0x1 ;  /* 0x0000000006047211 */ /* 0x080fe200078f08ff */
[----:B------:R-:W-:Y:S01]  /*04f0*/  UISETP.NE.AND UP6, UPT, UR8, URZ, UPT ;  /* 0x0000003f0800728c */ /* 0x000fe2000bfc5270 */
[----:B------:R-:W-:Y:S01]  /*0500*/  LEA.HI R2, R2, R0, RZ, 0x2 ;  /* 0x0000000002027211 */ /* 0x000fe200078f10ff */
[----:B------:R-:W-:Y:S01]  /*0510*/  IMAD.IADD R3, R21, 0x1, -R3 ;  /* 0x0000000115037824 */ /* 0x000fe200078e0a03 */
[----:B------:R-:W-:Y:S01]  /*0520*/  LOP3.LUT R5, R13, 0xfffffff8, RZ, 0xc0, !PT ;  /* 0xfffffff80d057812 */ /* 0x000fe200078ec0ff */
[----:B------:R-:W-:Y:S01]  /*0530*/  USHF.R.S32.HI UR58, URZ, 0x1f, UR29 ;  /* 0x0000001f3f3a7899 */ /* 0x000fe2000801141d */
[----:B------:R-:W-:Y:S01]  /*0540*/  LOP3.LUT R4, R4, 0xfffffffe, RZ, 0xc0, !PT ;  /* 0xfffffffe04047812 */ /* 0x000fe200078ec0ff */
[----:B------:R-:W-:Y:S01]  /*0550*/  USHF.R.S32.HI UR57, URZ, 0x1f, UR36 ;  /* 0x0000001f3f397899 */ /* 0x000fe20008011424 */
[----:B------:R-:W-:Y:S01]  /*0560*/  LOP3.LUT R2, R2, 0xfffffffc, RZ, 0xc0, !PT ;  /* 0xfffffffc02027812 */ /* 0x000fe200078ec0ff */
[----:B------:R-:W-:Y:S01]  /*0570*/  IMAD.IADD R5, R21, 0x1, -R5 ;  /* 0x0000000115057824 */ /* 0x000fe200078e0a05 */
[----:B------:R-:W-:Y:S01]  /*0580*/  SHF.R.S32.HI R6, RZ, 0x1f, R3 ;  /* 0x0000001fff067819 */ /* 0x000fe20000011403 */
[----:B------:R-:W-:Y:S01]  /*0590*/  IMAD.IADD R231, R0, 0x1, -R4 ;  /* 0x0000000100e77824 */ /* 0x000fe200078e0a04 */
[----:B------:R-:W-:Y:S01]  /*05a0*/  LOP3.LUT R4, R10, 0xfffffff0, RZ, 0xc0, !PT ;  /* 0xfffffff00a047812 */ /* 0x000fe200078ec0ff */
[----:B------:R-:W-:Y:S01]  /*05b0*/  IMAD.IADD R12, R0, 0x1, -R2 ;  /* 0x00000001000c7824 */ /* 0x000fe200078e0a02 */
[----:B------:R-:W-:Y:S01]  /*05c0*/  LEA.HI R22, R6, R3, RZ, 0x2 ;  /* 0x0000000306167211 */ /* 0x000fe200078f10ff */
[----:B------:R-:W-:Y:S01]  /*05d0*/  IMAD R0, R0, 0x8, R8 ;  /* 0x0000000800007824 */ /* 0x000fe200078e0208 */
[----:B------:R-:W-:Y:S01]  /*05e0*/  LEA.HI R6, R5, R5, RZ, 0x1 ;  /* 0x0000000505067211 */ /* 0x000fe200078f08ff */
[----:B------:R-:W-:Y:S01]  /*05f0*/  UIMAD.WIDE.U32 UR40, UR34, UR42, URZ ;  /* 0x0000002a222872a5 */ /* 0x000fe2000f8e003f */
[-C--:B------:R-:W-:Y:S01]  /*0600*/  LEA.HI R2, R20, R21.reuse, RZ, 0x6 ;  /* 0x0000001514027211 */ /* 0x080fe200078f30ff */
[----:B------:R-:W-:Y:S01]  /*0610*/  IMAD.U32 R3, R0, 0x20, R7 ;  /* 0x0000002000037824 */ /* 0x000fe200078e0007 */
[----:B------:R-:W-:Y:S01]  /*0620*/  LOP3.LUT R0, R6, 0x3fffffe, RZ, 0xc0, !PT ;  /* 0x03fffffe06007812 */ /* 0x000fe200078ec0ff */
[----:B------:R-:W-:Y:S01]  /*0630*/  UIMAD UR50, UR35, UR42, URZ ;  /* 0x0000002a233272a4 */ /* 0x000fe2000f8e023f */
[----:B------:R-:W-:Y:S01]  /*0640*/  SHF.R.S32.HI R11, RZ, 0x6, R2 ;  /* 0x00000006ff0b7819 */ /* 0x000fe20000011402 */
[----:B------:R-:W-:Y:S01]  /*0650*/  USHF.R.S32.HI UR52, URZ, 0x1f, UR46 ;  /* 0x0000001f3f347899 */ /* 0x000fe2000801142e */
[----:B------:R1:W-:Y:S01]  /*0660*/  STL [R1+0x28], R3 ;  /* 0x0000280301007387 */ /* 0x0003e20000100800 */
[----:B------:R-:W-:Y:S01]  /*0670*/  LEA.HI R8, R20, R21, RZ, 0x7 ;  /* 0x0000001514087211 */ /* 0x000fe200078f38ff */
[----:B------:R-:W-:Y:S01]  /*0680*/  UIMAD UR49, UR4, UR49, URZ ;  /* 0x00000031043172a4 */ /* 0x000fe2000f8e023f */
[----:B------:R-:W-:Y:S01]  /*0690*/  IMAD R2, R11, 0x4, R14 ;  /* 0x000000040b027824 */ /* 0x000fe200078e020e */
[----:B------:R-:W-:Y:S01]  /*06a0*/  LOP3.LUT P4, RZ, R9, 0x2, RZ, 0xc0, !PT ;  /* 0x0000000209ff7812 */ /* 0x000fe2000788c0ff */
[----:B------:R-:W-:-:S02]  /*06b0*/  @!UP5 UIMAD UR48, UR5, UR48, URZ ;  /* 0x000000300530d2a4 */ /* 0x000fc4000f8e023f */
[----:B------:R-:W-:Y:S02]  /*06c0*/  USHF.R.S32.HI UR47, URZ, 0x1f, UR44 ;  /* 0x0000001f3f2f7899 */ /* 0x000fe4000801142c */
[----:B------:R-:W-:Y:S01]  /*06d0*/  UMOV UR39, 0xffffd000 ;  /* 0xffffd00000277882 */ /* 0x000fe20000000000 */
[----:B-1----:R-:W-:Y:S02]  /*06e0*/  IMAD.IADD R3, R5, 0x1, -R0 ;  /* 0x0000000105037824 */ /* 0x002fe400078e0a00 */
[C---:B------:R-:W-:Y:S02]  /*06f0*/  IMAD.IADD R0, R21.reuse, 0x1, -R4 ;  /* 0x0000000115007824 */ /* 0x040fe400078e0a04 */
[----:B------:R-:W-:Y:S02]  /*0700*/  IMAD R19, R2, 0x8, R3 ;  /* 0x0000000802137824 */ /* 0x000fe400078e0203 */
[----:B------:R-:W-:Y:S01]  /*0710*/  IMAD.SHL.U32 R21, R21, 0x2, RZ ;  /* 0x0000000215157824 */ /* 0x000fe200078e00ff */
[----:B------:R-:W-:-:S02]  /*0720*/  SHF.R.S32.HI R3, RZ, 0x1f, R0 ;  /* 0x0000001fff037819 */ /* 0x000fc40000011400 */
[-C--:B------:R-:W-:Y:S02]  /*0730*/  LEA.HI R2, R0, R0.reuse, RZ, 0x1 ;  /* 0x0000000000027211 */ /* 0x080fe400078f08ff */
[----:B------:R-:W-:Y:S02]  /*0740*/  LEA.HI R10, R3, R0, RZ, 0x3 ;  /* 0x00000000030a7211 */ /* 0x000fe400078f18ff */
[----:B------:R-:W-:Y:S02]  /*0750*/  LOP3.LUT R4, R2, 0x7fffffe, RZ, 0xc0, !PT ;  /* 0x07fffffe02047812 */ /* 0x000fe400078ec0ff */
[----:B------:R-:W-:-:S03]  /*0760*/  LOP3.LUT R3, R10, 0xfffffff8, RZ, 0xc0, !PT ;  /* 0xfffffff80a037812 */ /* 0x000fc600078ec0ff */
[C---:B------:R-:W-:Y:S01]  /*0770*/  IMAD.IADD R17, R0.reuse, 0x1, -R4 ;  /* 0x0000000100117824 */ /* 0x040fe200078e0a04 */
[----:B------:R-:W-:Y:S01]  /*0780*/  LOP3.LUT R4, R9, 0x1, RZ, 0xc0, !PT ;  /* 0x0000000109047812 */ /* 0x000fe200078ec0ff */
[----:B------:R-:W-:Y:S01]  /*0790*/  IMAD.IADD R15, R0, 0x1, -R3 ;  /* 0x00000001000f7824 */ /* 0x000fe200078e0a03 */
[----:B------:R-:W-:Y:S01]  /*07a0*/  SHF.R.S32.HI R3, RZ, 0x1, R6 ;  /* 0x00000001ff037819 */ /* 0x000fe20000011406 */
[----:B------:R-:W-:Y:S01]  /*07b0*/  IMAD.SHL.U32 R0, R5, 0x40, RZ ;  /* 0x0000004005007824 */ /* 0x000fe200078e00ff */
[--C-:B------:R-:W-:Y:S02]  /*07c0*/  SHF.R.S32.HI R6, RZ, 0x1, R2.reuse ;  /* 0x00000001ff067819 */ /* 0x100fe40000011402 */
[----:B------:R-:W-:Y:S02]  /*07d0*/  SHF.R.S32.HI R2, RZ, 0x1f, R2 ;  /* 0x0000001fff027819 */ /* 0x000fe40000011402 */
[----:B------:R-:W-:Y:S01]  /*07e0*/  LOP3.LUT R5, R0, 0x1c0, RZ, 0xc0, !PT ;  /* 0x000001c000057812 */ /* 0x000fe200078ec0ff */
[----:B------:R-:W-:Y:S01]  /*07f0*/  IMAD.SHL.U32 R0, R12, 0x10, RZ ;  /* 0x000000100c007824 */ /* 0x000fe200078e00ff */
[C---:B------:R-:W-:Y:S01]  /*0800*/  LOP3.LUT P6, RZ, R3.reuse, 0x2, RZ, 0xc0, !PT ;  /* 0x0000000203ff7812 */ /* 0x040fe200078cc0ff */
[----:B------:R-:W-:Y:S01]  /*0810*/  IMAD.SHL.U32 R3, R3, 0x40, RZ ;  /* 0x0000004003037824 */ /* 0x000fe200078e00ff */
[----:B------:R-:W-:-:S02]  /*0820*/  ISETP.NE.U32.AND P5, PT, R4, 0x1, PT ;  /* 0x000000010400780c */ /* 0x000fc40003fa5070 */
[----:B------:R-:W-:Y:S02]  /*0830*/  LEA.HI R4, R2, R6, RZ, 0x2 ;  /* 0x0000000602047211 */ /* 0x000fe400078f10ff */
[----:B------:R-:W-:Y:S02]  /*0840*/  LOP3.LUT R2, R5, 0x30, R0, 0xf8, !PT ;  /* 0x0000003005027812 */ /* 0x000fe400078ef800 */
[----:B------:R-:W-:Y:S02]  /*0850*/  LOP3.LUT R0, R3, 0xc0, RZ, 0xc0, !PT ;  /* 0x000000c003007812 */ /* 0x000fe400078ec0ff */
[--C-:B------:R-:W-:Y:S02]  /*0860*/  LOP3.LUT R3, R2, 0x8, R13.reuse, 0xf8, !PT ;  /* 0x0000000802037812 */ /* 0x100fe400078ef80d */
[----:B------:R-:W-:Y:S02]  /*0870*/  LOP3.LUT R2, R0, 0x8, R13, 0xf8, !PT ;  /* 0x0000000800027812 */ /* 0x000fe400078ef80d */
[----:B------:R-:W-:-:S02]  /*0880*/  SHF.R.U32.HI R0, RZ, 0x3, R0 ;  /* 0x00000003ff007819 */ /* 0x000fc40000011600 */
[----:B------:R-:W-:Y:S02]  /*0890*/  LOP3.LUT R4, R4, 0xfffffffc, RZ, 0xc0, !PT ;  /* 0xfffffffc04047812 */ /* 0x000fe400078ec0ff */
[----:B------:R-:W-:Y:S01]  /*08a0*/  LOP3.LUT R222, R2, R0, RZ, 0x3c, !PT ;  /* 0x0000000002de7212 */ /* 0x000fe200078e3cff */
[C---:B------:R-:W-:Y:S01]  /*08b0*/  IMAD.SHL.U32 R2, R9.reuse, 0x40, RZ ;  /* 0x0000004009027824 */ /* 0x040fe200078e00ff */
[----:B------:R-:W-:Y:S01]  /*08c0*/  SHF.R.U32.HI R0, RZ, 0x3, R5 ;  /* 0x00000003ff007819 */ /* 0x000fe20000011605 */
[----:B------:R-:W-:Y:S01]  /*08d0*/  IMAD.IADD R13, R6, 0x1, -R4 ;  /* 0x00000001060d7824 */ /* 0x000fe200078e0a04 */
[----:B------:R-:W-:Y:S01]  /*08e0*/  LEA.HI R5, R9, R9, RZ, 0x1 ;  /* 0x0000000909057211 */ /* 0x000fe200078f08ff */
[----:B------:R-:W-:Y:S01]  /*08f0*/  IMAD.SHL.U32 R6, R18, 0x2, RZ ;  /* 0x0000000212067824 */ /* 0x000fe200078e00ff */
[----:B------:R-:W-:Y:S01]  /*0900*/  LOP3.LUT R16, R3, R0, RZ, 0x3c, !PT ;  /* 0x0000000003107212 */ /* 0x000fe200078e3cff */
[----:B------:R-:W-:Y:S01]  /*0910*/  IMAD.U32 R222, R19, 0x20, R222 ;  /* 0x0000002013de7824 */ /* 0x000fe200078e00de */
[----:B------:R-:W-:-:S02]  /*0920*/  LOP3.LUT R0, R5, 0x3fffffe, RZ, 0xc0, !PT ;  /* 0x03fffffe05007812 */ /* 0x000fc400078ec0ff */
[----:B------:R-:W-:Y:S02]  /*0930*/  LOP3.LUT R2, R2, 0x1c0, RZ, 0xc0, !PT ;  /* 0x000001c002027812 */ /* 0x000fe400078ec0ff */
[----:B------:R-:W-:Y:S01]  /*0940*/  SHF.R.S32.HI R3, RZ, 0x3, R10 ;  /* 0x00000003ff037819 */ /* 0x000fe2000001140a */
[----:B------:R-:W-:Y:S01]  /*0950*/  IMAD.IADD R7, R9, 0x1, -R0 ;  /* 0x0000000109077824 */ /* 0x000fe200078e0a00 */
[----:B------:R-:W-:Y:S01]  /*0960*/  SEL R221, R230, 0xffffffe0, !P6 ;  /* 0xffffffe0e6dd7807 */ /* 0x000fe20007000000 */
[----:B------:R-:W-:Y:S01]  /*0970*/  IMAD.SHL.U32 R0, R11, 0x20, RZ ;  /* 0x000000200b007824 */ /* 0x000fe200078e00ff */
[----:B------:R-:W-:Y:S01]  /*0980*/  SEL R232, R232, 0x10, !P5 ;  /* 0x00000010e8e87807 */ /* 0x000fe20006800000 */
[----:B------:R-:W-:Y:S02]  /*0990*/  IMAD R17, R3, 0x8, R17 ;  /* 0x0000000803117824 */ /* 0x000fe400078e0211 */
[----:B------:R-:W-:Y:S01]  /*09a0*/  IMAD R225, R12, 0x2, R3 ;  /* 0x000000020ce17824 */ /* 0x000fe200078e0203 */
[----:B------:R-:W-:Y:S01]  /*09b0*/  LOP3.LUT R9, R0, 0x6, R21, 0xf8, !PT ;  /* 0x0000000600097812 */ /* 0x000fe200078ef815 */
[----:B------:R-:W-:Y:S01]  /*09c0*/  IMAD R221, R222, 0x2, R221 ;  /* 0x00000002dedd7824 */ /* 0x000fe200078e02dd */
[----:B------:R-:W-:Y:S01]  /*09d0*/  LOP3.LUT R4, R2, 0x20, R0, 0xf8, !PT ;  /* 0x0000002002047812 */ /* 0x000fe200078ef800 */
[----:B------:R-:W-:Y:S01]  /*09e0*/  IMAD R0, R12, 0x200, R6 ;  /* 0x000002000c007824 */ /* 0x000fe200078e0206 */
[----:B------:R-:W-:Y:S01]  /*09f0*/  SHF.R.U32.HI R2, RZ, 0x3, R2 ;  /* 0x00000003ff027819 */ /* 0x000fe20000011602 */
[----:B------:R1:W-:Y:S01]  /*0a00*/  STL [R1+0x34], R9 ;  /* 0x0000340901007387 */ /* 0x0003e20000100800 */
[----:B------:R-:W-:-:S02]  /*0a10*/  IMAD.SHL.U32 R222, R222, 0x2, RZ ;  /* 0x00000002dede7824 */ /* 0x000fc400078e00ff */
[----:B------:R-:W-:Y:S01]  /*0a20*/  IMAD R10, R7, 0x20, R0 ;  /* 0x00000020070a7824 */ /* 0x000fe200078e0200 */
[----:B------:R-:W-:-:S04]  /*0a30*/  SHF.R.S32.HI R0, RZ, 0x1, R5 ;  /* 0x00000001ff007819 */ /* 0x000fc80000011405 */
        /* <DEDUP_REMOVED lines=40> */
[C---:B------:R-:W-:Y:S01]  /*0cc0*/  IMAD R11, R231.reuse, 0x10, R4 ;  /* 0x00000010e70b7824 */ /* 0x040fe200078e0204 */
[----:B------:R-:W-:Y:S01]  /*0cd0*/  LEA R4, R8, 0x9000, 0x1 ;  /* 0x0000900008047811 */ /* 0x000fe200078e08ff */
[----:B------:R-:W-:Y:S01]  /*0ce0*/  IMAD R231, R231, 0x200, R0 ;  /* 0x00000200e7e77824 */ /* 0x000fe200078e0200 */
[----:B------:R-:W-:Y:S01]  /*0cf0*/  @P4 IADD3 R234, R235, -0x20, RZ ;  /* 0xffffffe0ebea4810 */ /* 0x000fe20007ffe0ff */
[----:B------:R-:W-:Y:S01]  /*0d00*/  IMAD.IADD R226, R225, 0x1, R226 ;  /* 0x00000001e1e27824 */ /* 0x000fe200078e02e2 */
[----:B------:R-:W-:Y:S01]  /*0d10*/  IADD3 R0, R11, -0x40, RZ ;  /* 0xffffffc00b007810 */ /* 0x000fe20007ffe0ff */
[----:B------:R-:W-:Y:S01]  /*0d20*/  STL [R1+0x38], R11 ;  /* 0x0000380b01007387 */ /* 0x000fe20000100800 */
[----:B------:R-:W-:-:S02]  /*0d30*/  IMAD.IADD R228, R225, 0x1, R227 ;  /* 0x00000001e1e47824 */ /* 0x000fc400078e02e3 */
[----:B------:R-:W-:Y:S01]  /*0d40*/  SHF.R.S32.HI R2, RZ, 0x1f, R0 ;  /* 0x0000001fff027819 */ /* 0x000fe20000011400 */
[----:B------:R-:W-:Y:S02]  /*0d50*/  IMAD.IADD R231, R231, 0x1, R5 ;  /* 0x00000001e7e77824 */ /* 0x000fe400078e0205 */
[----:B------:R-:W-:Y:S01]  /*0d60*/  IMAD.IADD R232, R232, 0x1, R234 ;  /* 0x00000001e8e87824 */ /* 0x000fe200078e02ea */
[C---:B------:R-:W-:Y:S01]  /*0d70*/  SHF.L.U64.HI R2, R0.reuse, 0x2, R2 ;  /* 0x0000000200027819 */ /* 0x040fe20000010202 */
[----:B------:R-:W-:Y:S02]  /*0d80*/  IMAD.SHL.U32 R0, R0, 0x4, RZ ;  /* 0x0000000400007824 */ /* 0x000fe400078e00ff */
[----:B------:R-:W-:Y:S02]  /*0d90*/  IMAD.IADD R227, R226, 0x1, R227 ;  /* 0x00000001e2e37824 */ /* 0x000fe400078e02e3 */
[----:B------:R1:W-:Y:S04]  /*0da0*/  STL [R1+0x30], R2 ;  /* 0x0000300201007387 */ /* 0x0003e80000100800 */
[----:B------:R2:W-:Y:S04]  /*0db0*/  STL [R1+0x2c], R0 ;  /* 0x00002c0001007387 */ /* 0x0005e80000100800 */
[----:B------:R3:W-:Y:S01]  /*0dc0*/  STL [R1+0x14], R4 ;  /* 0x0000140401007387 */ /* 0x0007e20000100800 */
[----:B-1----:R-:W-:Y:S01]  /*0dd0*/  IMAD.SHL.U32 R2, R3, 0x2, RZ ;  /* 0x0000000203027824 */ /* 0x002fe200078e00ff */
[----:B--2---:R-:W-:-:S02]  /*0de0*/  IADD3 R0, R4, 0x20, RZ ;  /* 0x0000002004007810 */ /* 0x004fc40007ffe0ff */
[----:B------:R-:W-:-:S05]  /*0df0*/  @P3 IADD3 R0, R4, -0x20, RZ ;  /* 0xffffffe004003810 */ /* 0x000fca0007ffe0ff */
[----:B----4-:R3:W-:Y:S02]  /*0e00*/  STL [R1+0x18], R0 ;  /* 0x0000180001007387 */ /* 0x0107e40000100800 */
.L_x_81:
        /* <DEDUP_REMOVED lines=12> */
[----:B-1-3--:R-:W-:Y:S01]  /*0ed0*/  IMAD.U32 R4, RZ, RZ, UR4 ;  /* 0x00000004ff047e24 */ /* 0x00afe2000f8e00ff */
        /* <DEDUP_REMOVED lines=14> */
[----:B------:R-:W4:Y:S01]  /*0fc0*/  @P0 LDG.E R6, [R6.64] ;  /* 0x0000000c06060981 */ /* 0x000f22000c1e1900 */
[----:B------:R-:W-:Y:S01]  /*0fd0*/  PLOP3.LUT P1, PT, PT, PT, UP2, 0x80, 0x0 ;  /* 0x000000000000781c */ /* 0x000fe20003f2f028 */
[----:B------:R-:W-:Y:S01]  /*0fe0*/  UIADD3.X UR7, UR10, UR7, URZ, UP0, !UPT ;  /* 0x000000070a077290 */ /* 0x000fe200087fe43f */
[----:B-1----:R-:W-:-:S05]  /*0ff0*/  IMAD.U32 R4, RZ, RZ, UR6 ;  /* 0x00000006ff047e24 */ /* 0x002fca000f8e00ff */
[----:B------:R-:W-:-:S06]  /*1000*/  MOV R5, UR7 ;  /* 0x0000000700057c02 */ /* 0x000fcc0008000f00 */
[----:B------:R-:W5:Y:S01]  /*1010*/  @!P1 LDG.E R0, [R4.64] ;  /* 0x0000000c04009981 */ /* 0x000f62000c1e1900 */
        /* <DEDUP_REMOVED lines=20> */
.L_x_53:
        /* <DEDUP_REMOVED lines=21> */
[----:B-1----:R-:W-:Y:S02]  /*12b0*/  UISETP.NE.AND UP0, UPT, UR25, -0x1, UPT ;  /* 0xffffffff1900788c */ /* 0x002fe4000bf05270 */
[----:B------:R-:W-:Y:S02]  /*12c0*/  ULDC.64 UR4, c[0x0][0x190] ;  /* 0x0000640000047ab9 */ /* 0x000fe40000000a00 */
[----:B------:R-:W-:Y:S02]  /*12d0*/  UIMAD.WIDE.U32 UR6, UR15, UR4, URZ ;  /* 0x000000040f0672a5 */ /* 0x000fe4000f8e003f */
[----:B------:R-:W-:Y:S01]  /*12e0*/  UIADD3 UR4, UR26, 0x3f, URZ ;  /* 0x0000003f1a047890 */ /* 0x000fe2000fffe03f */
[----:B------:R-:W-:Y:S01]  /*12f0*/  PLOP3.LUT P1, PT, PT, PT, UP0, 0x80, 0x0 ;  /* 0x000000000000781c */ /* 0x000fe20003f2f008 */
[----:B------:R-:W-:Y:S02]  /*1300*/  UISETP.NE.AND UP2, UPT, UR15, -0x1, UPT ;  /* 0xffffffff0f00788c */ /* 0x000fe4000bf45270 */
[----:B------:R-:W-:-:S02]  /*1310*/  USHF.R.S32.HI UR10, URZ, 0x1f, UR4 ;  /* 0x0000001f3f0a7899 */ /* 0x000fc40008011404 */
[----:B------:R-:W-:Y:S02]  /*1320*/  @UP0 UIADD3 UR11, UR19, UR25, URZ ;  /* 0x00000019130b0290 */ /* 0x000fe4000fffe03f */
[----:B------:R-:W-:Y:S02]  /*1330*/  ULEA.HI UR10, UR10, UR4, URZ, 0x6 ;  /* 0x000000040a0a7291 */ /* 0x000fe4000f8f303f */
[----:B------:R-:W-:Y:S02]  /*1340*/  ULDC.64 UR16, c[0x0][0x178] ;  /* 0x00005e0000107ab9 */ /* 0x000fe40000000a00 */
[----:B------:R-:W-:Y:S02]  /*1350*/  ULDC.64 UR20, c[0x0][0x198] ;  /* 0x0000660000147ab9 */ /* 0x000fe40000000a00 */
[----:B------:R-:W-:Y:S02]  /*1360*/  UIMAD UR23, UR15, UR5, URZ ;  /* 0x000000050f1772a4 */ /* 0x000fe4000f8e023f */
[----:B------:R-:W-:-:S02]  /*1370*/  UIMAD UR22, UR38, UR16, URZ ;  /* 0x00000010261672a4 */ /* 0x000fc4000f8e023f */
[----:B------:R-:W-:Y:S02]  /*1380*/  @UP0 UIMAD.WIDE.U32 UR4, UR11, UR20, URZ ;  /* 0x000000140b0402a5 */ /* 0x000fe4000f8e003f */
[----:B------:R-:W-:Y:S02]  /*1390*/  USHF.R.S32.HI UR32, URZ, 0x6, UR10 ;  /* 0x000000063f207899 */ /* 0x000fe4000801140a */
[----:B------:R-:W-:Y:S02]  /*13a0*/  ULOP3.LUT UR10, UR10, 0xffffffc0, URZ, 0xc0, !UPT ;  /* 0xffffffc00a0a7892 */ /* 0x000fe4000f8ec03f */
[----:B------:R-:W-:Y:S02]  /*13b0*/  UIMAD.WIDE.U32 UR8, UR29, UR16, URZ ;  /* 0x000000101d0872a5 */ /* 0x000fe4000f8e003f */
[----:B------:R-:W-:Y:S02]  /*13c0*/  UIMAD UR17, UR29, UR17, UR22 ;  /* 0x000000111d1172a4 */ /* 0x000fe4000f8e0216 */
[----:B------:R-:W-:-:S02]  /*13d0*/  @UP0 UIMAD UR33, UR11, UR21, UR5 ;  /* 0x000000150b2102a4 */ /* 0x000fc4000f8e0205 */
[----:B------:R-:W-:Y:S02]  /*13e0*/  UIADD3 UR11, UR10, -0x40, URZ ;  /* 0xffffffc00a0b7890 */ /* 0x000fe4000fffe03f */
[----:B------:R-:W-:Y:S02]  /*13f0*/  UIADD3 UR30, UR9, UR17, URZ ;  /* 0x00000011091e7290 */ /* 0x000fe4000fffe03f */
[----:B------:R-:W-:Y:S02]  /*1400*/  @UP2 UIADD3 UR30, UR7, UR23, URZ ;  /* 0x00000017071e2290 */ /* 0x000fe4000fffe03f */
[----:B------:R-:W-:Y:S02]  /*1410*/  USEL UR37, UR8, UR6, !UP2 ;  /* 0x0000000608257287 */ /* 0x000fe4000d000000 */
        /* <DEDUP_REMOVED lines=15> */
.L_x_55:
        /* <DEDUP_REMOVED lines=18> */
.L_x_56:
[----:B------:R-:W-:Y:S01]  /*1630*/  IABS R6, c[0x0][0x1c8] ;  /* 0x0000720000067a13 */ /* 0x000fe20000000000 */
[----:B------:R-:W-:Y:S01]  /*1640*/  ULDC.64 UR6, c[0x0][0x370] ;  /* 0x0000dc0000067ab9 */ /* 0x000fe20000000a00 */
[----:B------:R-:W-:Y:S01]  /*1650*/  ISETP.NE.AND P2, PT, RZ, c[0x0][0x1c8], PT ;  /* 0x00007200ff007a0c */ /* 0x000fe20003f45270 */
[----:B------:R-:W-:Y:S01]  /*1660*/  @UP2 UIMAD.WIDE.U32 UR4, UR15, UR6, URZ ;  /* 0x000000060f0422a5 */ /* 0x000fe2000f8e003f */
[----:B------:R-:W1:Y:S01]  /*1670*/  I2F.RP R4, R6 ;  /* 0x0000000600047306 */ /* 0x000e620000209400 */
[----:B------:R-:W-:Y:S02]  /*1680*/  ULDC UR8, c[0x0][0x224] ;  /* 0x0000890000087ab9 */ /* 0x000fe40000000800 */
        /* <DEDUP_REMOVED lines=11> */
[----:B------:R-:W-:-:S03]  /*1740*/  UIMAD UR4, UR38, UR8, UR51 ;  /* 0x00000008260472a4 */ /* 0x000fc6000f8e0233 */
[----:B------:R-:W-:Y:S01]  /*1750*/  ULDC UR8, c[0x0][0x234] ;  /* 0x00008d0000087ab9 */ /* 0x000fe20000000800 */
[----:B-1----:R-:W-:Y:S01]  /*1760*/  IADD3 R4, R4, 0xffffffe, RZ ;  /* 0x0ffffffe04047810 */ /* 0x002fe20007ffe0ff */
[----:B------:R-:W-:-:S03]  /*1770*/  UIADD3 UR4, UR43, UR4, URZ ;  /* 0x000000042b047290 */ /* 0x000fc6000fffe03f */
[----:B------:R-:W1:Y:S01]  /*1780*/  F2I.FTZ.U32.TRUNC.NTZ R5, R4 ;  /* 0x0000000400057305 */ /* 0x000e62000021f000 */
[----:B------:R-:W-:-:S04]  /*1790*/  UIMAD UR4, UR34, UR4, UR50 ;  /* 0x00000004220472a4 */ /* 0x000fc8000f8e0232 */
[----:B------:R-:W-:Y:S02]  /*17a0*/  UIADD3 UR10, UR41, UR4, URZ ;  /* 0x00000004290a7290 */ /* 0x000fe4000fffe03f */
[----:B------:R-:W-:-:S04]  /*17b0*/  UIMAD.WIDE.U32 UR4, UR34, UR15, URZ ;  /* 0x0000000f220472a5 */ /* 0x000fc8000f8e003f */
[----:B------:R-:W-:Y:S02]  /*17c0*/  @UP2 UIADD3 UR10, UR5, UR6, URZ ;  /* 0x00000006050a2290 */ /* 0x000fe4000fffe03f */
[----:B------:R-:W-:Y:S02]  /*17d0*/  USEL UR17, UR40, UR4, !UP2 ;  /* 0x0000000428117287 */ /* 0x000fe4000d000000 */
[----:B------:R-:W-:Y:S01]  /*17e0*/  ULDC.64 UR6, c[0x0][0x3d8] ;  /* 0x0000f60000067ab9 */ /* 0x000fe20000000a00 */
[----:B-1----:R-:W-:Y:S01]  /*17f0*/  IMAD.MOV R0, RZ, RZ, -R5 ;  /* 0x000000ffff007224 */ /* 0x002fe200078e0a05 */
[----:B------:R-:W-:Y:S01]  /*1800*/  UIMAD.WIDE.U32 UR4, UR59, UR6, URZ ;  /* 0x000000063b0472a5 */ /* 0x000fe2000f8e003f */
[----:B------:R-:W-:Y:S02]  /*1810*/  IMAD.MOV.U32 R4, RZ, RZ, RZ ;  /* 0x000000ffff047224 */ /* 0x000fe400078e00ff */
[----:B------:R-:W-:Y:S01]  /*1820*/  IMAD R3, R0, R6, RZ ;  /* 0x0000000600037224 */ /* 0x000fe200078e02ff */
[----:B------:R-:W-:Y:S01]  /*1830*/  IABS R0, UR36 ;  /* 0x0000002400007c13 */ /* 0x000fe20008000000 */
[----:B------:R-:W-:-:S02]  /*1840*/  USEL UR16, UR4, URZ, UP6 ;  /* 0x0000003f04107287 */ /* 0x000fc4000b000000 */
[----:B------:R-:W-:Y:S01]  /*1850*/  IMAD.HI.U32 R3, R5, R3, R4 ;  /* 0x0000000305037227 */ /* 0x000fe200078e0004 */
[----:B------:R-:W-:Y:S02]  /*1860*/  USHF.L.U64.HI UR4, UR29, 0x7, UR38 ;  /* 0x000000071d047899 */ /* 0x000fe40008010226 */
[----:B------:R-:W-:Y:S02]  /*1870*/  UIMAD UR7, UR59, UR7, UR5 ;  /* 0x000000073b0772a4 */ /* 0x000fe4000f8e0205 */
[----:B------:R-:W-:Y:S01]  /*1880*/  USEL UR5, UR4, URZ, UP1 ;  /* 0x0000003f04057287 */ /* 0x000fe20008800000 */
[----:B------:R-:W-:Y:S01]  /*1890*/  IMAD.HI.U32 R3, R3, R0, RZ ;  /* 0x0000000003037227 */ /* 0x000fe200078e00ff */
[----:B------:R-:W-:-:S03]  /*18a0*/  USEL UR4, UR61, URZ, UP1 ;  /* 0x0000003f3d047287 */ /* 0x000fc60008800000 */
[----:B------:R-:W-:Y:S01]  /*18b0*/  IMAD.MOV R4, RZ, RZ, -R3 ;  /* 0x000000ffff047224 */ /* 0x000fe200078e0a03 */
[----:B------:R-:W-:-:S03]  /*18c0*/  UIADD3 UR4, UP1, UR11, UR4, URZ ;  /* 0x000000040b047290 */ /* 0x000fc6000ff3e03f */
[C---:B------:R-:W-:Y:S01]  /*18d0*/  IMAD R0, R6.reuse, R4, R0 ;  /* 0x0000000406007224 */ /* 0x040fe200078e0200 */
[----:B------:R-:W-:Y:S02]  /*18e0*/  UIADD3.X UR6, UR23, UR5, URZ, UP1, !UPT ;  /* 0x0000000517067290 */ /* 0x000fe40008ffe43f */
[----:B------:R-:W-:Y:S02]  /*18f0*/  UIMAD UR5, UR35, UR4, URZ ;  /* 0x00000004230572a4 */ /* 0x000fe4000f8e023f */
[----:B------:R-:W-:Y:S02]  /*1900*/  ISETP.GT.U32.AND P0, PT, R6, R0, PT ;  /* 0x000000000600720c */ /* 0x000fe40003f04070 */
[----:B------:R-:W-:Y:S02]  /*1910*/  UIMAD UR6, UR34, UR6, UR5 ;  /* 0x00000006220672a4 */ /* 0x000fe4000f8e0205 */
[----:B------:R-:W-:-:S04]  /*1920*/  @UP5 USEL UR5, UR53, UR15, !UP2 ;  /* 0x0000000f35055287 */ /* 0x000fc8000d000000 */
[----:B------:R-:W-:Y:S02]  /*1930*/  @UP5 UIMAD UR9, UR36, UR8, UR5 ;  /* 0x00000008240952a4 */ /* 0x000fe4000f8e0205 */
[----:B------:R-:W-:Y:S02]  /*1940*/  UIMAD.WIDE.U32 UR4, UR34, UR4, URZ ;  /* 0x00000004220472a5 */ /* 0x000fe4000f8e003f */
[----:B------:R-:W-:Y:S01]  /*1950*/  USEL UR8, UR7, URZ, UP6 ;  /* 0x0000003f07087287 */ /* 0x000fe2000b000000 */
[----:B------:R-:W-:Y:S01]  /*1960*/  @!P0 IMAD.IADD R0, R0, 0x1, -R6 ;  /* 0x0000000100008824 */ /* 0x000fe200078e0a06 */
[----:B------:R-:W-:Y:S01]  /*1970*/  @!P0 IADD3 R3, R3, 0x1, RZ ;  /* 0x0000000103038810 */ /* 0x000fe20007ffe0ff */
[----:B------:R-:W-:Y:S01]  /*1980*/  @!UP5 UMOV UR9, UR48 ;  /* 0x000000300009dc82 */ /* 0x000fe20008000000 */
[----:B------:R-:W-:Y:S01]  /*1990*/  ISETP.LE.AND P0, PT, RZ, UR55, PT ;  /* 0x00000037ff007c0c */ /* 0x000fe2000bf03270 */
[----:B------:R-:W-:Y:S01]  /*19a0*/  UIADD3 UR7, UR5, UR6, URZ ;  /* 0x0000000605077290 */ /* 0x000fe2000fffe03f */
[----:B------:R-:W-:-:S13]  /*19b0*/  ISETP.GE.U32.AND P3, PT, R0, R6, PT ;  /* 0x000000060000720c */ /* 0x000fda0003f66070 */
[----:B------:R-:W-:-:S05]  /*19c0*/  @P3 IADD3 R3, R3, 0x1, RZ ;  /* 0x0000000103033810 */ /* 0x000fca0007ffe0ff */
        /* <DEDUP_REMOVED lines=10> */
.L_x_57:
[----:B------:R-:W-:Y:S02]  /*1a70*/  UMOV UR6, UR49 ;  /* 0x0000003100067c82 */ /* 0x000fe40008000000 */
.L_x_58:
[----:B------:R-:W1:Y:S01]  /*1a80*/  S2R R14, SR_TID.X ;  /* 0x00000000000e7919 */ /* 0x000e620000002100 */
[----:B------:R-:W-:Y:S01]  /*1a90*/  UIADD3 UR4, UP4, UP3, UR4, UR44, UR46 ;  /* 0x0000002c04047290 */ /* 0x000fe2000fb9e02e */
[----:B------:R-:W-:Y:S01]  /*1aa0*/  IMAD.U32 R12, RZ, RZ, UR36 ;  /* 0x00000024ff0c7e24 */ /* 0x000fe2000f8e00ff */
[----:B------:R-:W-:Y:S01]  /*1ab0*/  ULDC UR15, c[0x0][0x2e8] ;  /* 0x0000ba00000f7ab9 */ /* 0x000fe20000000800 */
[----:B------:R-:W-:Y:S01]  /*1ac0*/  BSSY B1, `(.L_x_54) ;  /* 0x000064a000017945 */ /* 0x000fe20003800000 */
[----:B------:R-:W-:Y:S02]  /*1ad0*/  UIADD3 UR17, UP2, UP1, UR16, UR4, UR17 ;  /* 0x0000000410117290 */ /* 0x000fe4000f95e011 */
[----:B------:R-:W-:Y:S02]  /*1ae0*/  UIADD3.X UR4, UR7, UR47, UR52, UP4, UP3 ;  /* 0x0000002f07047290 */ /* 0x000fe4000a7e6434 */
[----:B------:R-:W-:-:S02]  /*1af0*/  UIADD3 UR16, UR11, UR6, URZ ;  /* 0x000000060b107290 */ /* 0x000fc4000fffe03f */
[----:B------:R-:W-:Y:S02]  /*1b00*/  UIADD3.X UR10, UR8, UR4, UR10, UP2, UP1 ;  /* 0x00000004080a7290 */ /* 0x000fe400097e240a */
[----:B------:R-:W-:Y:S02]  /*1b10*/  UIADD3 UR6, UR11, UR9, URZ ;  /* 0x000000090b067290 */ /* 0x000fe4000fffe03f */
[----:B------:R-:W-:Y:S02]  /*1b20*/  ULDC.64 UR4, c[0x0][0x1a8] ;  /* 0x00006a0000047ab9 */ /* 0x000fe40000000a00 */
[----:B------:R-:W-:-:S04]  /*1b30*/  UIMAD UR4, UR56, UR4, URZ ;  /* 0x00000004380472a4 */ /* 0x000fc8000f8e023f */
[----:B------:R-:W-:Y:S01]  /*1b40*/  UIMAD UR8, UR36, UR5, UR4 ;  /* 0x00000005240872a4 */ /* 0x000fe2000f8e0204 */
[----:B-1----:R-:W-:Y:S02]  /*1b50*/  SHF.R.S32.HI R11, RZ, 0x1f, R14 ;  /* 0x0000001fff0b7819 */ /* 0x002fe4000001140e */
[----:B------:R-:W-:Y:S02]  /*1b60*/  ULDC.64 UR4, c[0x0][0x378] ;  /* 0x0000de0000047ab9 */ /* 0x000fe40000000a00 */
[----:B------:R-:W-:Y:S01]  /*1b70*/  UIMAD UR4, UR56, UR4, URZ ;  /* 0x00000004380472a4 */ /* 0x000fe2000f8e023f */
[----:B------:R-:W-:-:S03]  /*1b80*/  LEA.HI R4, R11, R14, RZ, 0x2 ;  /* 0x0000000e0b047211 */ /* 0x000fc600078f10ff */
[----:B------:R-:W-:Y:S01]  /*1b90*/  UIMAD UR7, UR36, UR5, UR4 ;  /* 0x00000005240772a4 */ /* 0x000fe2000f8e0204 */
[----:B------:R-:W-:Y:S02]  /*1ba0*/  SHF.R.S32.HI R0, RZ, 0x2, R4 ;  /* 0x00000002ff007819 */ /* 0x000fe40000011404 */
[----:B------:R-:W-:Y:S01]  /*1bb0*/  LOP3.LUT R4, R4, 0xfffffffc, RZ, 0xc0, !PT ;  /* 0xfffffffc04047812 */ /* 0x000fe200078ec0ff */
[----:B------:R-:W-:Y:S01]  /*1bc0*/  ULDC.64 UR4, c[0x0][0x370] ;  /* 0x0000dc0000047ab9 */ /* 0x000fe20000000a00 */
[----:B------:R-:W-:Y:S01]  /*1bd0*/  SHF.R.S32.HI R18, RZ, 0x1f, R0 ;  /* 0x0000001fff127819 */ /* 0x000fe20000011400 */
[----:B------:R-:W-:Y:S01]  /*1be0*/  UIMAD UR4, UR23, UR4, URZ ;  /* 0x00000004170472a4 */ /* 0x000fe2000f8e023f */
[----:B------:R-:W-:Y:S01]  /*1bf0*/  IADD3 R9, P0, R0, UR11, RZ ;  /* 0x0000000b00097c10 */ /* 0x000fe2000ff1e0ff */
[----:B------:R-:W-:Y:S02]  /*1c00*/  IMAD.IADD R4, R14, 0x1, -R4 ;  /* 0x000000010e047824 */ /* 0x000fe400078e0a04 */
[----:B------:R-:W-:Y:S01]  /*1c10*/  UIMAD UR5, UR11, UR5, UR4 ;  /* 0x000000050b0572a4 */ /* 0x000fe2000f8e0204 */
[----:B------:R-:W-:Y:S01]  /*1c20*/  IADD3.X R10, R18, UR23, RZ, P0, !PT ;  /* 0x00000017120a7c10 */ /* 0x000fe200087fe4ff */
[----:B------:R-:W-:Y:S01]  /*1c30*/  IMAD.SHL.U32 R4, R4, 0x8, RZ ;  /* 0x0000000804047824 */ /* 0x000fe200078e00ff */
[----:B------:R-:W-:-:S03]  /*1c40*/  UIADD3 UR4, -UR14, UR26, UR24 ;  /* 0x0000001a0e047290 */ /* 0x000fc6000fffe118 */
[----:B------:R-:W-:Y:S01]  /*1c50*/  IMAD R10, R10, c[0x0][0x190], RZ ;  /* 0x000064000a0a7a24 */ /* 0x000fe200078e02ff */
[----:B------:R-:W-:Y:S01]  /*1c60*/  SHF.R.S32.HI R5, RZ, 0x1f, R4 ;  /* 0x0000001fff057819 */ /* 0x000fe20000011404 */
[----:B------:R-:W-:-:S04]  /*1c70*/  UIADD3 UR4, UR4, -UR15, URZ ;  /* 0x8000000f04047290 */ /* 0x000fc8000fffe03f */
[----:B------:R-:W-:-:S04]  /*1c80*/  IMAD.WIDE.U32 R6, R9, c[0x0][0x190], R4 ;  /* 0x0000640009067a25 */ /* 0x000fc800078e0004 */
[----:B------:R-:W-:Y:S01]  /*1c90*/  IMAD R9, R9, c[0x0][0x194], R10 ;  /* 0x0000650009097a24 */ /* 0x000fe200078e020a */
[----:B------:R-:W-:Y:S01]  /*1ca0*/  IADD3 R8, P0, R6, UR37, RZ ;  /* 0x0000002506087c10 */ /* 0x000fe2000ff1e0ff */
[----:B------:R-:W-:Y:S01]  /*1cb0*/  IMAD.U32 R10, RZ, RZ, UR11 ;  /* 0x0000000bff0a7e24 */ /* 0x000fe2000f8e00ff */
[----:B------:R-:W-:Y:S02]  /*1cc0*/  USHF.R.S32.HI UR11, URZ, 0x1f, UR4 ;  /* 0x0000001f3f0b7899 */ /* 0x000fe40008011404 */
[----:B------:R-:W-:Y:S02]  /*1cd0*/  IADD3.X R9, R7, UR30, R9, P0, !PT ;  /* 0x0000001e07097c10 */ /* 0x000fe400087fe409 */
[----:B------:R-:W-:Y:S01]  /*1ce0*/  IADD3 R6, P0, R4, UR21, RZ ;  /* 0x0000001504067c10 */ /* 0x000fe2000ff1e0ff */
[----:B------:R-:W-:-:S03]  /*1cf0*/  ULEA.HI UR11, UR11, UR4, URZ, 0x6 ;  /* 0x000000040b0b7291 */ /* 0x000fc6000f8f303f */
[----:B------:R-:W-:Y:S01]  /*1d00*/  IADD3.X R7, R5, UR22, RZ, P0, !PT ;  /* 0x0000001605077c10 */ /* 0x000fe200087fe4ff */
[----:B------:R-:W-:Y:S02]  /*1d10*/  USHF.R.S32.HI UR11, URZ, 0x6, UR11 ;  /* 0x000000063f0b7899 */ /* 0x000fe4000801140b */
[----:B------:R-:W-:Y:S02]  /*1d20*/  ULDC.64 UR22, c[0x0][0x200] ;  /* 0x0000800000167ab9 */ /* 0x000fe40000000a00 */
[----:B------:R-:W-:Y:S01]  /*1d30*/  IMAD.WIDE.U32 R6, R10, c[0x0][0x370], R6 ;  /* 0x0000dc000a067a25 */ /* 0x000fe200078e0006 */
[----:B------:R-:W-:Y:S01]  /*1d40*/  LEA.HI R10, R11, R14, RZ, 0x5 ;  /* 0x0000000e0b0a7211 */ /* 0x000fe200078f28ff */
[----:B------:R-:W-:-:S03]  /*1d50*/  UISETP.LT.AND UP1, UPT, URZ, UR11, UPT ;  /* 0x0000000b3f00728c */ /* 0x000fc6000bf21270 */
[----:B------:R-:W-:Y:S01]  /*1d60*/  LOP3.LUT R11, R10, 0xffffffe0, RZ, 0xc0, !PT ;  /* 0xffffffe00a0b7812 */ /* 0x000fe200078ec0ff */
[----:B------:R-:W-:Y:S01]  /*1d70*/  USEL UR11, URZ, UR11, !UP1 ;  /* 0x0000000b3f0b7287 */ /* 0x000fe2000c800000 */
[----:B------:R-:W-:Y:S01]  /*1d80*/  IADD3 R7, R7, UR5, RZ ;  /* 0x0000000507077c10 */ /* 0x000fe2000fffe0ff */
[----:B------:R-:W-:Y:S01]  /*1d90*/  UIADD3 UR5, UR32, -0x1, URZ ;  /* 0xffffffff20057890 */ /* 0x000fe2000fffe03f */
[----:B------:R-:W-:Y:S01]  /*1da0*/  SHF.R.S32.HI R10, RZ, 0x5, R10 ;  /* 0x00000005ff0a7819 */ /* 0x000fe2000001140a */
[----:B------:R-:W-:Y:S01]  /*1db0*/  IMAD.IADD R11, R14, 0x1, -R11 ;  /* 0x000000010e0b7824 */ /* 0x000fe200078e0a0b */
[----:B------:R-:W-:Y:S01]  /*1dc0*/  UISETP.GT.AND UP1, UPT, UR32, UR11, UPT ;  /* 0x0000000b2000728c */ /* 0x000fe2000bf24270 */
[----:B------:R-:W-:Y:S02]  /*1dd0*/  IMAD.U32 R14, RZ, RZ, UR36 ;  /* 0x00000024ff0e7e24 */ /* 0x000fe4000f8e00ff */
[----:B------:R-:W-:-:S04]  /*1de0*/  IMAD.WIDE.U32 R6, R12, c[0x0][0x378], R6 ;  /* 0x0000de000c067a25 */ /* 0x000fc800078e0006 */
[----:B------:R-:W-:Y:S01]  /*1df0*/  IMAD.WIDE.U32 R8, R14, c[0x0][0x1a8], R8 ;  /* 0x00006a000e087a25 */ /* 0x000fe200078e0008 */
[----:B------:R-:W-:Y:S01]  /*1e00*/  IADD3 R7, R7, UR7, RZ ;  /* 0x0000000707077c10 */ /* 0x000fe2000fffe0ff */
[----:B------:R-:W-:Y:S02]  /*1e10*/  UIMAD.WIDE UR6, UR6, UR60, UR22 ;  /* 0x0000003c060672a5 */ /* 0x000fe4000f8e0216 */
[----:B------:R-:W-:Y:S01]  /*1e20*/  IMAD R10, R10, UR45, R11 ;  /* 0x0000002d0a0a7c24 */ /* 0x000fe2000f8e020b */
[----:B------:R-:W-:Y:S01]  /*1e30*/  IADD3 R12, R9, UR8, RZ ;  /* 0x00000008090c7c10 */ /* 0x000fe2000fffe0ff */
[----:B------:R-:W-:Y:S01]  /*1e40*/  IMAD R11, R18, c[0x0][0x370], RZ ;  /* 0x0000dc00120b7a24 */ /* 0x000fe200078e02ff */
[----:B------:R-:W-:Y:S01]  /*1e50*/  LEA R238, P0, R8, c[0x0][0x160], 0x1 ;  /* 0x0000580008ee7a11 */ /* 0x000fe200078008ff */
[----:B------:R-:W-:Y:S01]  /*1e60*/  ULDC.64 UR22, c[0x0][0x3c8] ;  /* 0x0000f20000167ab9 */ /* 0x000fe20000000a00 */
[----:B------:R-:W-:Y:S01]  /*1e70*/  IADD3 R9, P3, R10, UR17, RZ ;  /* 0x000000110a097c10 */ /* 0x000fe2000ff7e0ff */
[----:B------:R-:W-:Y:S01]  /*1e80*/  UIMAD.WIDE UR16, UR16, UR60, UR22 ;  /* 0x0000003c101072a5 */ /* 0x000fe2000f8e0216 */
[----:B------:R-:W-:Y:S01]  /*1e90*/  LEA.HI.X R239, R8, c[0x0][0x164], R12, 0x1, P0 ;  /* 0x0000590008ef7a11 */ /* 0x000fe200000f0c0c */
[C---:B------:R-:W-:Y:S01]  /*1ea0*/  IMAD R11, R0.reuse, c[0x0][0x374], R11 ;  /* 0x0000dd00000b7a24 */ /* 0x040fe200078e020b */
[----:B------:R-:W-:Y:S01]  /*1eb0*/  PLOP3.LUT P0, PT, PT, PT, UP1, 0x80, 0x0 ;  /* 0x000000000000781c */ /* 0x000fe20003f0f018 */
[----:B------:R-:W-:Y:S01]  /*1ec0*/  IMAD.WIDE.U32 R6, R0, c[0x0][0x370], R6 ;  /* 0x0000dc0000067a25 */ /* 0x000fe200078e0006 */
[----:B------:R-:W-:Y:S01]  /*1ed0*/  LEA R241, P2, R9, c[0x0][0x350], 0x2 ;  /* 0x0000d40009f17a11 */ /* 0x000fe200078410ff */
[----:B------:R-:W-:Y:S01]  /*1ee0*/  UMOV UR8, UR6 ;  /* 0x0000000600087c82 */ /* 0x000fe20008000000 */
[----:B------:R-:W-:Y:S01]  /*1ef0*/  LEA.HI.X.SX32 R10, R10, UR10, 0x1, P3 ;  /* 0x0000000a0a0a7c11 */ /* 0x000fe200098f0eff */
[----:B------:R-:W-:Y:S01]  /*1f00*/  IMAD.IADD R7, R7, 0x1, R11 ;  /* 0x0000000107077824 */ /* 0x000fe200078e020b */
[C---:B------:R-:W-:Y:S01]  /*1f10*/  LEA R236, P4, R6.reuse, c[0x0][0x330], 0x1 ;  /* 0x0000cc0006ec7a11 */ /* 0x040fe200078808ff */
[----:B------:R-:W-:Y:S01]  /*1f20*/  UMOV UR10, UR16 ;  /* 0x00000010000a7c82 */ /* 0x000fe20008000000 */
[----:B------:R-:W-:Y:S01]  /*1f30*/  LEA.HI.X R240, R9, c[0x0][0x354], R10, 0x2, P2 ;  /* 0x0000d50009f07a11 */ /* 0x000fe200010f140a */
[----:B------:R-:W-:Y:S01]  /*1f40*/  UMOV UR9, UR17 ;  /* 0x0000001100097c82 */ /* 0x000fe20008000000 */
[----:B------:R-:W-:-:S03]  /*1f50*/  LEA.HI.X R237, R6, c[0x0][0x334], R7, 0x1, P4 ;  /* 0x0000cd0006ed7a11 */ /* 0x000fc600020f0c07 */
[----:B------:R-:W-:Y:S05]  /*1f60*/  @P0 BRA `(.L_x_59) ;  /* 0x000007c000000947 */ /* 0x000fea0003800000 */
        /* <DEDUP_REMOVED lines=18> */
.L_x_60:
        /* <DEDUP_REMOVED lines=18> */
.L_x_61:
[----:B------:R-:W-:Y:S01]  /*21b0*/  ULDC.64 UR4, c[0x0][0x3a0] ;  /* 0x0000e80000047ab9 */ /* 0x000fe20000000a00 */
[----:B------:R-:W-:Y:S01]  /*21c0*/  IMAD.U32 R13, RZ, RZ, UR24 ;  /* 0x00000018ff0d7e24 */ /* 0x000fe2000f8e00ff */
[----:B------:R-:W-:Y:S01]  /*21d0*/  UIMAD UR4, UR20, UR4, URZ ;  /* 0x00000004140472a4 */ /* 0x000fe2000f8e023f */
[----:B------:R-:W-:Y:S01]  /*21e0*/  BSSY B0, `(.L_x_62) ;  /* 0x000001a000007945 */ /* 0x000fe20003800000 */
[----:B------:R-:W-:Y:S01]  /*21f0*/  ULDC.64 UR6, c[0x0][0x3b8] ;  /* 0x0000ee0000067ab9 */ /* 0x000fe20000000a00 */
[----:B------:R-:W-:Y:S01]  /*2200*/  IMAD.WIDE.U32 R6, R13, c[0x0][0x3a0], R4 ;  /* 0x0000e8000d067a25 */ /* 0x000fe200078e0004 */
[----:B------:R-:W-:Y:S02]  /*2210*/  UIMAD UR5, UR24, UR5, UR4 ;  /* 0x00000005180572a4 */ /* 0x000fe4000f8e0204 */
[----:B------:R-:W-:-:S02]  /*2220*/  UIMAD UR4, UR18, -0x80, UR14 ;  /* 0xffffff80120478a4 */ /* 0x000fc4000f8e020e */
        /* <DEDUP_REMOVED lines=10> */
[----:B------:R-:W-:Y:S01]  /*22d0*/  MOV R6, R8 ;  /* 0x0000000800067202 */ /* 0x000fe20000000f00 */
[----:B------:R-:W-:Y:S01]  /*22e0*/  IMAD R3, R18, c[0x0][0x3a0], RZ ;  /* 0x0000e80012037a24 */ /* 0x000fe200078e02ff */
[----:B------:R-:W-:-:S03]  /*22f0*/  MOV R7, R12 ;  /* 0x0000000c00077202 */ /* 0x000fc60000000f00 */
[C---:B------:R-:W-:Y:S02]  /*2300*/  IMAD R3, R0.reuse, c[0x0][0x3a4], R3 ;  /* 0x0000e90000037a24 */ /* 0x040fe400078e0203 */
[----:B------:R-:W-:-:S05]  /*2310*/  IMAD.WIDE.U32 R10, R0, c[0x0][0x3a0], R6 ;  /* 0x0000e800000a7a25 */ /* 0x000fca00078e0006 */
[----:B------:R-:W-:Y:S02]  /*2320*/  IADD3 R3, R11, R3, RZ ;  /* 0x000000030b037210 */ /* 0x000fe40007ffe0ff */
[----:B------:R-:W-:-:S04]  /*2330*/  LEA R6, P0, R10, c[0x0][0x340], 0x1 ;  /* 0x0000d0000a067a11 */ /* 0x000fc800078008ff */
[----:B------:R-:W-:-:S05]  /*2340*/  LEA.HI.X R7, R10, c[0x0][0x344], R3, 0x1, P0 ;  /* 0x0000d1000a077a11 */ /* 0x000fca00000f0c03 */
[----:B------:R1:W-:Y:S04]  /*2350*/  STG.E.128 [R6.64], RZ ;  /* 0x000000ff06007986 */ /* 0x0003e8000c101d0c */
[----:B------:R1:W-:Y:S04]  /*2360*/  STG.E.128 [R6.64+0x40], RZ ;  /* 0x000040ff06007986 */ /* 0x0003e8000c101d0c */
[----:B------:R1:W-:Y:S02]  /*2370*/  STG.E.128 [R6.64+0x80], RZ ;  /* 0x000080ff06007986 */ /* 0x0003e4000c101d0c */
.L_x_63:
[----:B------:R-:W-:Y:S05]  /*2380*/  BSYNC B0 ;  /* 0x0000000000007941 */ /* 0x000fea0003800000 */
.L_x_62:
[----:B------:R-:W-:Y:S01]  /*2390*/  IADD3 R3, R0, 0x40, RZ ;  /* 0x0000004000037810 */ /* 0x000fe20007ffe0ff */
[----:B------:R-:W-:Y:S03]  /*23a0*/  BSSY B0, `(.L_x_64) ;  /* 0x000000f000007945 */ /* 0x000fe60003800000 */
[----:B------:R-:W-:-:S13]  /*23b0*/  ISETP.GE.AND P0, PT, R3, UR4, PT ;  /* 0x0000000403007c0c */ /* 0x000fda000bf06270 */
[----:B------:R-:W-:Y:S05]  /*23c0*/  @P0 BRA `(.L_x_65) ;  /* 0x000000c000000947 */ /* 0x000fea0003800000 */
[----:B------:R-:W-:Y:S02]  /*23d0*/  IADD3 R3, P2, R0, 0x40, RZ ;  /* 0x0000004000037810 */ /* 0x000fe40007f5e0ff */
[----:B------:R-:W-:Y:S02]  /*23e0*/  MOV R9, R12 ;  /* 0x0000000c00097202 */ /* 0x000fe40000000f00 */
[----:B-1----:R-:W-:-:S03]  /*23f0*/  IADD3.X R6, RZ, R18, RZ, P2, !PT ;  /* 0x00000012ff067210 */ /* 0x002fc600017fe4ff */
[----:B------:R-:W-:-:S04]  /*2400*/  IMAD.WIDE.U32 R8, R3, c[0x0][0x3a0], R8 ;  /* 0x0000e80003087a25 */ /* 0x000fc800078e0008 */
[----:B------:R-:W-:-:S04]  /*2410*/  IMAD R6, R6, c[0x0][0x3a0], RZ ;  /* 0x0000e80006067a24 */ /* 0x000fc800078e02ff */
[----:B------:R-:W-:Y:S01]  /*2420*/  IMAD R3, R3, c[0x0][0x3a4], R6 ;  /* 0x0000e90003037a24 */ /* 0x000fe200078e0206 */
[----:B------:R-:W-:-:S04]  /*2430*/  LEA R6, P2, R8, c[0x0][0x340], 0x1 ;  /* 0x0000d00008067a11 */ /* 0x000fc800078408ff */
[----:B------:R-:W-:-:S04]  /*2440*/  IADD3 R3, R9, R3, RZ ;  /* 0x0000000309037210 */ /* 0x000fc80007ffe0ff */
[----:B------:R-:W-:-:S05]  /*2450*/  LEA.HI.X R7, R8, c[0x0][0x344], R3, 0x1, P2 ;  /* 0x0000d10008077a11 */ /* 0x000fca00010f0c03 */
[----:B------:R1:W-:Y:S04]  /*2460*/  STG.E.128 [R6.64], RZ ;  /* 0x000000ff06007986 */ /* 0x0003e8000c101d0c */
[----:B------:R1:W-:Y:S04]  /*2470*/  STG.E.128 [R6.64+0x40], RZ ;  /* 0x000040ff06007986 */ /* 0x0003e8000c101d0c */
[----:B------:R1:W-:Y:S02]  /*2480*/  STG.E.128 [R6.64+0x80], RZ ;  /* 0x000080ff06007986 */ /* 0x0003e4000c101d0c */
.L_x_65:
[----:B------:R-:W-:Y:S05]  /*2490*/  BSYNC B0 ;  /* 0x0000000000007941 */ /* 0x000fea0003800000 */
.L_x_64:
[----:B------:R-:W-:Y:S01]  /*24a0*/  ULDC.64 UR4, c[0x0][0x3a8] ;  /* 0x0000ea0000047ab9 */ /* 0x000fe20000000a00 */
[----:B------:R-:W-:Y:S01]  /*24b0*/  IMAD.WIDE.U32 R4, R13, c[0x0][0x3a8], R4 ;  /* 0x0000ea000d047a25 */ /* 0x000fe200078e0004 */
[----:B------:R-:W-:Y:S01]  /*24c0*/  UIMAD UR4, UR20, UR4, URZ ;  /* 0x00000004140472a4 */ /* 0x000fe2000f8e023f */
[----:B------:R-:W-:Y:S03]  /*24d0*/  BSSY B0, `(.L_x_66) ;  /* 0x0000017000007945 */ /* 0x000fe60003800000 */
[----:B------:R-:W-:Y:S01]  /*24e0*/  UIMAD UR4, UR24, UR5, UR4 ;  /* 0x00000005180472a4 */ /* 0x000fe2000f8e0204 */
[----:B-1----:R-:W-:-:S05]  /*24f0*/  IADD3 R6, P2, R4, UR8, RZ ;  /* 0x0000000804067c10 */ /* 0x002fca000ff5e0ff */
        /* <DEDUP_REMOVED lines=9> */
[----:B------:R-:W-:Y:S01]  /*2590*/  MOV R4, R6 ;  /* 0x0000000600047202 */ /* 0x000fe20000000f00 */
[----:B------:R-:W-:Y:S01]  /*25a0*/  IMAD R10, R18, c[0x0][0x3a8], RZ ;  /* 0x0000ea00120a7a24 */ /* 0x000fe200078e02ff */
[----:B------:R-:W-:-:S05]  /*25b0*/  MOV R5, R3 ;  /* 0x0000000300057202 */ /* 0x000fca0000000f00 */
[----:B------:R-:W-:-:S04]  /*25c0*/  IMAD.WIDE.U32 R8, R0, c[0x0][0x3a8], R4 ;  /* 0x0000ea0000087a25 */ /* 0x000fc800078e0004 */
[----:B------:R-:W-:-:S05]  /*25d0*/  IMAD R4, R0, c[0x0][0x3ac], R10 ;  /* 0x0000eb0000047a24 */ /* 0x000fca00078e020a */
[----:B------:R-:W-:Y:S02]  /*25e0*/  IADD3 R5, R9, R4, RZ ;  /* 0x0000000409057210 */ /* 0x000fe40007ffe0ff */
[----:B------:R-:W-:-:S04]  /*25f0*/  LEA R4, P1, R8, c[0x0][0x348], 0x1 ;  /* 0x0000d20008047a11 */ /* 0x000fc800078208ff */
[----:B------:R-:W-:-:S05]  /*2600*/  LEA.HI.X R5, R8, c[0x0][0x34c], R5, 0x1, P1 ;  /* 0x0000d30008057a11 */ /* 0x000fca00008f0c05 */
[----:B------:R1:W-:Y:S04]  /*2610*/  STG.E.128 [R4.64], RZ ;  /* 0x000000ff04007986 */ /* 0x0003e8000c101d0c */
[----:B------:R1:W-:Y:S04]  /*2620*/  STG.E.128 [R4.64+0x40], RZ ;  /* 0x000040ff04007986 */ /* 0x0003e8000c101d0c */
[----:B------:R1:W-:Y:S02]  /*2630*/  STG.E.128 [R4.64+0x80], RZ ;  /* 0x000080ff04007986 */ /* 0x0003e4000c101d0c */
.L_x_67:
[----:B------:R-:W-:Y:S05]  /*2640*/  BSYNC B0 ;  /* 0x0000000000007941 */ /* 0x000fea0003800000 */
.L_x_66:
[----:B------:R-:W-:Y:S05]  /*2650*/  @P0 BRA `(.L_x_68) ;  /* 0x0000590000000947 */ /* 0x000fea0003800000 */
[----:B------:R-:W-:Y:S02]  /*2660*/  IADD3 R0, P0, R0, 0x40, RZ ;  /* 0x0000004000007810 */ /* 0x000fe40007f1e0ff */
[----:B------:R-:W-:-:S02]  /*2670*/  MOV R7, R3 ;  /* 0x0000000300077202 */ /* 0x000fc40000000f00 */
        /* <DEDUP_REMOVED lines=9> */
[----:B------:R1:W-:Y:S01]  /*2710*/  STG.E.128 [R4.64+0x80], RZ ;  /* 0x000080ff04007986 */ /* 0x0003e2000c101d0c */
[----:B------:R-:W-:Y:S05]  /*2720*/  BRA `(.L_x_68) ;  /* 0x0000583000007947 */ /* 0x000fea0003800000 */
.L_x_59:
[----:B------:R-:W2:Y:S01]  /*2730*/  LDL R19, [R1+0x38] ;  /* 0x0000380001137983 */ /* 0x000ea20000100800 */
[----:B------:R-:W-:-:S03]  /*2740*/  ULDC.64 UR16, c[0x0][0x1a0] ;  /* 0x0000680000107ab9 */ /* 0x000fc60000000a00 */
[----:B------:R-:W3:Y:S01]  /*2750*/  LDL R20, [R1+0x28] ;  /* 0x0000280001147983 */ /* 0x000ee20000100800 */
[----:B------:R-:W-:-:S04]  /*2760*/  UIMAD UR4, UR20, UR16, URZ ;  /* 0x00000010140472a4 */ /* 0x000fc8000f8e023f */
[----:B------:R-:W-:-:S03]  /*2770*/  UIMAD UR15, UR24, UR17, UR4 ;  /* 0x00000011180f72a4 */ /* 0x000fc6000f8e0204 */
[----:B------:R-:W-:Y:S01]  /*2780*/  ULDC.64 UR16, c[0x0][0x198] ;  /* 0x0000660000107ab9 */ /* 0x000fe20000000a00 */
[----:B------:R-:W-:Y:S01]  /*2790*/  IMAD.U32 R8, RZ, RZ, UR24 ;  /* 0x00000018ff087e24 */ /* 0x000fe2000f8e00ff */
[----:B------:R-:W-:Y:S02]  /*27a0*/  UIMAD UR4, UR20, UR16, URZ ;  /* 0x00000010140472a4 */ /* 0x000fe4000f8e023f */
[----:B------:R-:W-:Y:S01]  /*27b0*/  UIMAD UR6, UR18, -0x80, UR14 ;  /* 0xffffff80120678a4 */ /* 0x000fe2000f8e020e */
[----:B------:R-:W-:Y:S01]  /*27c0*/  IADD3 R10, R0, 0x40, RZ ;  /* 0x00000040000a7810 */ /* 0x000fe20007ffe0ff */
[----:B------:R-:W-:Y:S01]  /*27d0*/  UIMAD UR4, UR24, UR17, UR4 ;  /* 0x00000011180472a4 */ /* 0x000fe2000f8e0204 */
[----:B------:R-:W-:-:S03]  /*27e0*/  IMAD.WIDE.U32 R6, R8, c[0x0][0x1a0], R4 ;  /* 0x0000680008067a25 */ /* 0x000fc600078e0004 */
[----:B------:R-:W-:Y:S01]  /*27f0*/  ISETP.GE.AND P2, PT, R10, UR6, PT ;  /* 0x000000060a007c0c */ /* 0x000fe2000bf46270 */
[----:B------:R-:W-:Y:S01]  /*2800*/  IMAD.WIDE.U32 R4, R8, c[0x0][0x198], R4 ;  /* 0x0000660008047a25 */ /* 0x000fe200078e0004 */
[----:B------:R-:W-:-:S03]  /*2810*/  IADD3 R6, P1, R6, UR27, RZ ;  /* 0x0000001b06067c10 */ /* 0x000fc6000ff3e0ff */
[----:B------:R-:W-:Y:S01]  /*2820*/  IMAD.U32 R9, RZ, RZ, UR15 ;  /* 0x0000000fff097e24 */ /* 0x000fe2000f8e00ff */
[----:B------:R-:W-:Y:S01]  /*2830*/  IADD3 R4, P0, R4, UR31, RZ ;  /* 0x0000001f04047c10 */ /* 0x000fe2000ff1e0ff */
[----:B------:R-:W-:Y:S01]  /*2840*/  IMAD.U32 R8, RZ, RZ, UR4 ;  /* 0x00000004ff087e24 */ /* 0x000fe2000f8e00ff */
[C---:B------:R-:W-:Y:S02]  /*2850*/  ISETP.GE.AND P3, PT, R0.reuse, UR6, PT ;  /* 0x0000000600007c0c */ /* 0x040fe4000bf66270 */
[----:B------:R-:W-:Y:S02]  /*2860*/  IADD3.X R7, R7, UR28, R9, P1, !PT ;  /* 0x0000001c07077c10 */ /* 0x000fe40008ffe409 */
[----:B------:R-:W-:Y:S01]  /*2870*/  IADD3.X R5, R5, UR33, R8, P0, !PT ;  /* 0x0000002105057c10 */ /* 0x000fe200087fe408 */
[C---:B------:R-:W-:Y:S02]  /*2880*/  IMAD R8, R13.reuse, c[0x0][0x1b8], RZ ;  /* 0x00006e000d087a24 */ /* 0x040fe400078e02ff */
[----:B------:R-:W-:Y:S01]  /*2890*/  IMAD R9, R13, c[0x0][0x1b0], RZ ;  /* 0x00006c000d097a24 */ /* 0x000fe200078e02ff */
[----:B------:R-:W-:Y:S01]  /*28a0*/  @!P2 IADD3 R12, P1, R0, 0x40, RZ ;  /* 0x00000040000ca810 */ /* 0x000fe20007f3e0ff */
[C---:B------:R-:W-:Y:S01]  /*28b0*/  IMAD R10, R3.reuse, c[0x0][0x1bc], R8 ;  /* 0x00006f00030a7a24 */ /* 0x040fe200078e0208 */
[----:B------:R-:W-:Y:S01]  /*28c0*/  UIMAD UR4, UR5, -0x40, UR26 ;  /* 0xffffffc0050478a4 */ /* 0x000fe2000f8e021a */
[----:B------:R-:W-:-:S04]  /*28d0*/  IMAD.WIDE.U32 R6, R3, c[0x0][0x1b8], R6 ;  /* 0x00006e0003067a25 */ /* 0x000fc800078e0006 */
[C---:B------:R-:W-:Y:S02]  /*28e0*/  IMAD R9, R3.reuse, c[0x0][0x1b4], R9 ;  /* 0x00006d0003097a24 */ /* 0x040fe400078e0209 */
[----:B------:R-:W-:Y:S01]  /*28f0*/  IMAD.WIDE.U32 R4, R3, c[0x0][0x1b0], R4 ;  /* 0x00006c0003047a25 */ /* 0x000fe200078e0004 */
[----:B------:R-:W-:-:S03]  /*2900*/  @!P2 IADD3 R3, P0, R0, 0x40, RZ ;  /* 0x000000400003a810 */ /* 0x000fc60007f1e0ff */
[----:B------:R-:W-:Y:S02]  /*2910*/  IMAD.IADD R7, R7, 0x1, R10 ;  /* 0x0000000107077824 */ /* 0x000fe400078e020a */
[----:B------:R-:W-:Y:S02]  /*2920*/  @!P2 IMAD.X R10, RZ, RZ, R18, P1 ;  /* 0x000000ffff0aa224 */ /* 0x000fe400008e0612 */
[----:B------:R-:W-:Y:S01]  /*2930*/  @!P3 IMAD R13, R18, c[0x0][0x1a0], RZ ;  /* 0x00006800120dba24 */ /* 0x000fe200078e02ff */
[----:B------:R-:W-:Y:S01]  /*2940*/  IADD3 R5, R5, R9, RZ ;  /* 0x0000000905057210 */ /* 0x000fe20007ffe0ff */
[----:B------:R-:W-:Y:S01]  /*2950*/  @!P2 IMAD.MOV.U32 R9, RZ, RZ, R7 ;  /* 0x000000ffff09a224 */ /* 0x000fe200078e0007 */
[----:B------:R-:W-:Y:S01]  /*2960*/  @!P2 IADD3.X R11, RZ, R18, RZ, P0, !PT ;  /* 0x00000012ff0ba210 */ /* 0x000fe200007fe4ff */
[----:B------:R-:W-:Y:S02]  /*2970*/  @!P2 IMAD R10, R10, c[0x0][0x1a0], RZ ;  /* 0x000068000a0aaa24 */ /* 0x000fe400078e02ff */
[----:B------:R-:W-:-:S02]  /*2980*/  @!P3 IMAD R16, R0, c[0x0][0x1a4], R13 ;  /* 0x000069000010ba24 */ /* 0x000fc400078e020d */
[----:B------:R-:W-:Y:S02]  /*2990*/  @!P2 IMAD R11, R11, c[0x0][0x198], RZ ;  /* 0x000066000b0baa24 */ /* 0x000fe400078e02ff */
[----:B------:R-:W-:Y:S02]  /*29a0*/  @!P2 IMAD R17, R12, c[0x0][0x1a4], R10 ;  /* 0x000069000c11aa24 */ /* 0x000fe400078e020a */
[--C-:B------:R-:W-:Y:S02]  /*29b0*/  @!P2 IMAD.MOV.U32 R14, RZ, RZ, R4.reuse ;  /* 0x000000ffff0ea224 */ /* 0x100fe400078e0004 */
[--C-:B------:R-:W-:Y:S01]  /*29c0*/  @!P2 IMAD.MOV.U32 R15, RZ, RZ, R5.reuse ;  /* 0x000000ffff0fa224 */ /* 0x100fe200078e0005 */
[----:B------:R-:W-:Y:S01]  /*29d0*/  ULEA.HI UR6, UR5, UR5, URZ, 0x1 ;  /* 0x0000000505067291 */ /* 0x000fe2000f8f083f */
[----:B------:R-:W-:-:S04]  /*29e0*/  @!P3 IMAD.WIDE.U32 R4, R0, c[0x0][0x198], R4 ;  /* 0x000066000004ba25 */ /* 0x000fc800078e0004 */
[----:B------:R-:W-:Y:S01]  /*29f0*/  @!P2 IMAD.WIDE.U32 R14, R3, c[0x0][0x198], R14 ;  /* 0x00006600030eaa25 */ /* 0x000fe200078e000e */
[----:B------:R-:W-:-:S04]  /*2a00*/  ULOP3.LUT UR6, UR6, 0xfffffffe, URZ, 0xc0, !UPT ;  /* 0xfffffffe06067892 */ /* 0x000fc8000f8ec03f */
[----:B------:R-:W-:-:S04]  /*2a10*/  UIADD3 UR6, UR5, -UR6, URZ ;  /* 0x8000000605067290 */ /* 0x000fc8000fffe03f */
[----:B------:R-:W-:Y:S01]  /*2a20*/  UISETP.NE.AND UP0, UPT, UR6, 0x1, UPT ;  /* 0x000000010600788c */ /* 0x000fe2000bf05270 */
[----:B--2---:R-:W-:-:S04]  /*2a30*/  IADD3 R8, R19, 0x8, RZ ;  /* 0x0000000813087810 */ /* 0x004fc80007ffe0ff */
[----:B------:R-:W-:Y:S01]  /*2a40*/  ISETP.GE.AND P6, PT, R8, UR4, PT ;  /* 0x0000000408007c0c */ /* 0x000fe2000bfc6270 */
[--C-:B------:R-:W-:Y:S02]  /*2a50*/  @!P2 IMAD.MOV.U32 R8, RZ, RZ, R6.reuse ;  /* 0x000000ffff08a224 */ /* 0x100fe400078e0006 */
[----:B------:R-:W-:-:S04]  /*2a60*/  @!P3 IMAD.WIDE.U32 R6, R0, c[0x0][0x1a0], R6 ;  /* 0x000068000006ba25 */ /* 0x000fc800078e0006 */
[----:B------:R-:W-:Y:S01]  /*2a70*/  @!P3 IMAD.IADD R7, R7, 0x1, R16 ;  /* 0x000000010707b824 */ /* 0x000fe200078e0210 */
[----:B------:R-:W-:Y:S01]  /*2a80*/  @!P3 LEA R10, P0, R6, c[0x0][0x170], 0x1 ;  /* 0x00005c00060aba11 */ /* 0x000fe200078008ff */
[----:B------:R-:W-:-:S04]  /*2a90*/  @!P2 IMAD.WIDE.U32 R12, R12, c[0x0][0x1a0], R8 ;  /* 0x000068000c0caa25 */ /* 0x000fc800078e0008 */
[----:B------:R-:W-:Y:S02]  /*2aa0*/  @!P3 IMAD R8, R18, c[0x0][0x198], RZ ;  /* 0x000066001208ba24 */ /* 0x000fe400078e02ff */
[----:B------:R-:W-:Y:S01]  /*2ab0*/  @!P2 IMAD R18, R3, c[0x0][0x19c], R11 ;  /* 0x000067000312aa24 */ /* 0x000fe200078e020b */
[----:B------:R-:W-:Y:S02]  /*2ac0*/  @!P3 LEA.HI.X R11, R6, c[0x0][0x174], R7, 0x1, P0 ;  /* 0x00005d00060bba11 */ /* 0x000fe400000f0c07 */
[----:B------:R-:W-:Y:S01]  /*2ad0*/  PLOP3.LUT P0, PT, PT, PT, UP6, 0x80, 0x0 ;  /* 0x000000000000781c */ /* 0x000fe20003f0f068 */
[----:B------:R-:W-:-:S12]  /*2ae0*/  @!P3 IMAD R3, R0, c[0x0][0x19c], R8 ;  /* 0x000067000003ba24 */ /* 0x000fd800078e0208 */
[----:B------:R-:W-:Y:S01]  /*2af0*/  @P0 BAR.SYNC.DEFER_BLOCKING 0x0 ;  /* 0x0000000000000b1d */ /* 0x000fe20000010000 */
[----:B------:R-:W-:Y:S01]  /*2b00*/  IADD3 R7, R19, 0x20, RZ ;  /* 0x0000002013077810 */ /* 0x000fe20007ffe0ff */
[----:B------:R-:W-:Y:S01]  /*2b10*/  @!P3 IMAD.IADD R3, R5, 0x1, R3 ;  /* 0x000000010503b824 */ /* 0x000fe200078e0203 */
[----:B------:R-:W-:Y:S02]  /*2b20*/  @!P3 LEA R6, P1, R4, c[0x0][0x168], 0x1 ;  /* 0x00005a000406ba11 */ /* 0x000fe400078208ff */
[----:B------:R-:W-:Y:S02]  /*2b30*/  @!P2 IADD3 R9, R13, R17, RZ ;  /* 0x000000110d09a210 */ /* 0x000fe40007ffe0ff */
[----:B------:R-:W-:Y:S02]  /*2b40*/  @!P2 LEA R8, P4, R12, c[0x0][0x170], 0x1 ;  /* 0x00005c000c08aa11 */ /* 0x000fe400078808ff */
[----:B------:R-:W-:Y:S02]  /*2b50*/  ISETP.GE.AND P5, PT, R7, UR4, PT ;  /* 0x0000000407007c0c */ /* 0x000fe4000bfa6270 */
[----:B------:R-:W-:Y:S01]  /*2b60*/  @!P3 LEA.HI.X R7, R4, c[0x0][0x16c], R3, 0x1, P1 ;  /* 0x00005b000407ba11 */ /* 0x000fe200008f0c03 */
[----:B------:R-:W-:Y:S01]  /*2b70*/  @!P2 IMAD.IADD R3, R15, 0x1, R18 ;  /* 0x000000010f03a824 */ /* 0x000fe200078e0212 */
[----:B------:R-:W-:-:S02]  /*2b80*/  @!P2 LEA.HI.X R9, R12, c[0x0][0x174], R9, 0x1, P4 ;  /* 0x00005d000c09aa11 */ /* 0x000fc400020f0c09 */
[----:B------:R-:W-:Y:S01]  /*2b90*/  ISETP.GE.AND P1, PT, R0, UR4, PT ;  /* 0x0000000400007c0c */ /* 0x000fe2000bf26270 */
[----:B---3--:R-:W-:Y:S01]  /*2ba0*/  IMAD.SHL.U32 R0, R20, 0x2, RZ ;  /* 0x0000000214007824 */ /* 0x008fe200078e00ff */
[C---:B------:R-:W-:Y:S02]  /*2bb0*/  @!P2 LEA R4, P4, R14.reuse, c[0x0][0x168], 0x1 ;  /* 0x00005a000e04aa11 */ /* 0x040fe400078808ff */
[----:B------:R-:W-:Y:S02]  /*2bc0*/  PLOP3.LUT P0, PT, PT, PT, UP0, 0x80, 0x0 ;  /* 0x000000000000781c */ /* 0x000fe40003f0f008 */
[----:B------:R-:W-:Y:S02]  /*2bd0*/  @!P2 LEA.HI.X R5, R14, c[0x0][0x16c], R3, 0x1, P4 ;  /* 0x00005b000e05aa11 */ /* 0x000fe400020f0c03 */
[----:B------:R-:W-:Y:S01]  /*2be0*/  IADD3 R3, R20, 0x1800, RZ ;  /* 0x0000180014037810 */ /* 0x000fe20007ffe0ff */
[----:B------:R-:W-:Y:S04]  /*2bf0*/  @P3 STS [R0+0xf000], RZ ;  /* 0x00f000ff00003388 */ /* 0x000fe80000000800 */
[----:B------:R-:W-:Y:S04]  /*2c00*/  @P3 STS [R0+0xf004], RZ ;  /* 0x00f004ff00003388 */ /* 0x000fe80000000800 */
[----:B------:R-:W-:Y:S04]  /*2c10*/  @P3 STS.64 [R0+0xf008], RZ ;  /* 0x00f008ff00003388 */ /* 0x000fe80000000a00 */
[----:B------:R-:W-:Y:S04]  /*2c20*/  @P3 STS.128 [R0+0x11000], RZ ;  /* 0x011000ff00003388 */ /* 0x000fe80000000c00 */
[----:B------:R-:W-:Y:S04]  /*2c30*/  @P3 STS.128 [R0+0x13000], RZ ;  /* 0x013000ff00003388 */ /* 0x000fe80000000c00 */
[----:B------:R-:W-:Y:S01]  /*2c40*/  @!PT LDS RZ, [RZ] ;  /* 0x00000000fffff984 */ /* 0x000fe20000000800 */
[----:B------:R-:W-:Y:S01]  /*2c50*/  @!PT LDS RZ, [RZ] ;  /* 0x00000000fffff984 */ /* 0x000fe20000000800 */
[----:B------:R-:W-:Y:S01]  /*2c60*/  @!PT LDS RZ, [RZ] ;  /* 0x00000000fffff984 */ /* 0x000fe20000000800 */
[----:B------:R1:W-:Y:S04]  /*2c70*/  @!P3 LDGSTS.E.BYPASS.LTC128B.128 [R0+0xf000], [R10.64] ;  /* 0x0f0000000a00bfae */ /* 0x0003e8000b901d4c */
[----:B------:R1:W-:Y:S04]  /*2c80*/  @!P3 LDGSTS.E.BYPASS.LTC128B.128 [R0+0x11000], [R10.64+0x40] ;  /* 0x110000400a00bfae */ /* 0x0003e8000b901d4c */
[----:B------:R1:W-:Y:S04]  /*2c90*/  @!P3 LDGSTS.E.BYPASS.LTC128B.128 [R0+0x13000], [R10.64+0x80] ;  /* 0x130000800a00bfae */ /* 0x0003e8000b901d4c */
[----:B------:R-:W-:Y:S04]  /*2ca0*/  @P2 STS.128 [R0+0x10000], RZ ;  /* 0x010000ff00002388 */ /* 0x000fe80000000c00 */
[----:B------:R-:W-:Y:S04]  /*2cb0*/  @P2 STS.128 [R0+0x12000], RZ ;  /* 0x012000ff00002388 */ /* 0x000fe80000000c00 */
[----:B------:R-:W-:Y:S04]  /*2cc0*/  @P2 STS.128 [R0+0x14000], RZ ;  /* 0x014000ff00002388 */ /* 0x000fe80000000c00 */
[----:B------:R-:W-:Y:S01]  /*2cd0*/  @!PT LDS RZ, [RZ] ;  /* 0x00000000fffff984 */ /* 0x000fe20000000800 */
[----:B------:R-:W-:Y:S01]  /*2ce0*/  @!PT LDS RZ, [RZ] ;  /* 0x00000000fffff984 */ /* 0x000fe20000000800 */
[----:B------:R-:W-:Y:S01]  /*2cf0*/  @!PT LDS RZ, [RZ] ;  /* 0x00000000fffff984 */ /* 0x000fe20000000800 */
[----:B------:R2:W-:Y:S04]  /*2d00*/  @!P2 LDGSTS.E.BYPASS.LTC128B.128 [R0+0x10000], [R8.64] ;  /* 0x100000000800afae */ /* 0x0005e8000b901d4c */
[----:B------:R2:W-:Y:S04]  /*2d10*/  @!P2 LDGSTS.E.BYPASS.LTC128B.128 [R0+0x12000], [R8.64+0x40] ;  /* 0x120000400800afae */ /* 0x0005e8000b901d4c */
[----:B------:R2:W-:Y:S01]  /*2d20*/  @!P2 LDGSTS.E.BYPASS.LTC128B.128 [R0+0x14000], [R8.64+0x80] ;  /* 0x140000800800afae */ /* 0x0005e2000b901d4c */
[----:B-1----:R-:W-:-:S03]  /*2d30*/  SEL R10, R3, R20, !P0 ;  /* 0x00000014030a7207 */ /* 0x002fc60004000000 */
[----:B------:R-:W0:Y:S01]  /*2d40*/  LDGDEPBAR ;  /* 0x00000000000079af */ /* 0x000e220000000000 */
[----:B------:R-:W-:-:S03]  /*2d50*/  SHF.L.U32 R242, R10, 0x1, RZ ;  /* 0x000000010af27819 */ /* 0x000fc600000006ff */
        /* <DEDUP_REMOVED lines=11> */
[----:B------:R-:W-:Y:S04]  /*2e10*/  @P1 STS [R242], RZ ;  /* 0x000000fff2001388 */ /* 0x000fe80000000800 */
[----:B------:R-:W-:Y:S04]  /*2e20*/  @P1 STS [R242+0x4], RZ ;  /* 0x000004fff2001388 */ /* 0x000fe80000000800 */
        /* <DEDUP_REMOVED lines=10> */
[----:B------:R-:W-:Y:S01]  /*2ed0*/  @!PT LDS RZ, [RZ] ;  /* 0x00000000fffff984 */ /* 0x000fe20000000800 */
[----:B------:R-:W-:Y:S01]  /*2ee0*/  @!PT LDS RZ, [RZ] ;  /* 0x00000000fffff984 */ /* 0x000fe20000000800 */
[----:B------:R-:W-:Y:S01]  /*2ef0*/  @!PT LDS RZ, [RZ] ;  /* 0x00000000fffff984 */ /* 0x000fe20000000800 */
[----:B------:R3:W-:Y:S04]  /*2f00*/  @!P1 LDGSTS.E.BYPASS.LTC128B.128 [R242], [R238.64] ;  /* 0x00000000eef29fae */ /* 0x0007e8000b901d4c */
[----:B------:R3:W-:Y:S04]  /*2f10*/  @!P1 LDGSTS.E.BYPASS.LTC128B.128 [R242+0x1000], [R238.64+0x40] ;  /* 0x01000040eef29fae */ /* 0x0007e8000b901d4c */
[----:B------:R3:W-:Y:S04]  /*2f20*/  @!P1 LDGSTS.E.BYPASS.LTC128B.128 [R242+0x2000], [R238.64+0x80] ;  /* 0x02000080eef29fae */ /* 0x0007e8000b901d4c */
        /* <DEDUP_REMOVED lines=8> */
[----:B------:R4:W-:Y:S01]  /*2fb0*/  @!P3 LDGSTS.E.BYPASS.LTC128B.128 [R0+0x9000], [R6.64] ;  /* 0x090000000600bfae */ /* 0x0009e2000b901d4c */
[----:B--2---:R-:W-:-:S03]  /*2fc0*/  SHF.R.S32.HI R8, RZ, 0x1f, R19 ;  /* 0x0000001fff087819 */ /* 0x004fc60000011413 */
[----:B------:R4:W-:Y:S04]  /*2fd0*/  @!P3 LDGSTS.E.BYPASS.LTC128B.128 [R0+0xb000], [R6.64+0x40] ;  /* 0x0b0000400600bfae */ /* 0x0009e8000b901d4c */
[----:B------:R4:W-:Y:S04]  /*2fe0*/  @!P3 LDGSTS.E.BYPASS.LTC128B.128 [R0+0xd000], [R6.64+0x80] ;  /* 0x0d0000800600bfae */ /* 0x0009e8000b901d4c */
[----:B------:R-:W-:Y:S04]  /*2ff0*/  @P2 STS.128 [R0+0xa000], RZ ;  /* 0x00a000ff00002388 */ /* 0x000fe80000000c00 */
[----:B------:R-:W-:Y:S04]  /*3000*/  @P2 STS.128 [R0+0xc000], RZ ;  /* 0x00c000ff00002388 */ /* 0x000fe80000000c00 */
[----:B------:R1:W-:Y:S04]  /*3010*/  @P2 STS.128 [R0+0xe000], RZ ;  /* 0x00e000ff00002388 */ /* 0x0003e80000000c00 */
[----:B------:R-:W-:Y:S01]  /*3020*/  @!PT LDS RZ, [RZ] ;  /* 0x00000000fffff984 */ /* 0x000fe20000000800 */
[----:B------:R-:W-:Y:S01]  /*3030*/  @!PT LDS RZ, [RZ] ;  /* 0x00000000fffff984 */ /* 0x000fe20000000800 */
[----:B------:R-:W-:Y:S01]  /*3040*/  @!PT LDS RZ, [RZ] ;  /* 0x00000000fffff984 */ /* 0x000fe20000000800 */
[----:B------:R2:W-:Y:S04]  /*3050*/  @!P2 LDGSTS.E.BYPASS.LTC128B.128 [R0+0xa000], [R4.64] ;  /* 0x0a0000000400afae */ /* 0x0005e8000b901d4c */
[----:B------:R2:W-:Y:S04]  /*3060*/  @!P2 LDGSTS.E.BYPASS.LTC128B.128 [R0+0xc000], [R4.64+0x40] ;  /* 0x0c0000400400afae */ /* 0x0005e8000b901d4c */
[----:B------:R2:W-:Y:S01]  /*3070*/  @!P2 LDGSTS.E.BYPASS.LTC128B.128 [R0+0xe000], [R4.64+0x80] ;  /* 0x0e0000800400afae */ /* 0x0005e2000b901d4c */
[----:B----4-:R-:W-:-:S02]  /*3080*/  IMAD.SHL.U32 R6, R19, 0x4, RZ ;  /* 0x0000000413067824 */ /* 0x010fc400078e00ff */
[----:B------:R-:W-:Y:S01]  /*3090*/  IMAD.MOV.U32 R11, RZ, RZ, 0x7f800000 ;  /* 0x7f800000ff0b7424 */ /* 0x000fe200078e00ff */
[C---:B------:R-:W-:Y:S01]  /*30a0*/  IADD3 R3, R19.reuse, 0x28, RZ ;  /* 0x0000002813037810 */ /* 0x040fe20007ffe0ff */
[----:B------:R-:W0:Y:S01]  /*30b0*/  LDGDEPBAR ;  /* 0x00000000000079af */ /* 0x000e220000000000 */
[----:B--2---:R-:W-:Y:S02]  /*30c0*/  IADD3 R4, P3, R6, UR8, RZ ;  /* 0x0000000806047c10 */ /* 0x004fe4000ff7e0ff */
[----:B------:R-:W-:Y:S02]  /*30d0*/  SHF.L.U64.HI R5, R19, 0x2, R8 ;  /* 0x0000000213057819 */ /* 0x000fe40000010208 */
[----:B------:R-:W-:Y:S01]  /*30e0*/  ISETP.GE.AND P1, PT, R3, UR4, PT ;  /* 0x0000000403007c0c */ /* 0x000fe2000bf26270 */
[----:B------:R-:W-:Y:S01]  /*30f0*/  IMAD.MOV.U32 R252, RZ, RZ, 0x7f800000 ;  /* 0x7f800000fffc7424 */ /* 0x000fe200078e00ff */
[----:B------:R-:W-:Y:S01]  /*3100*/  IADD3.X R5, R5, UR7, RZ, P3, !PT ;  /* 0x0000000705057c10 */ /* 0x000fe20009ffe4ff */
[----:B------:R-:W-:Y:S01]  /*3110*/  IMAD.MOV.U32 R251, RZ, RZ, 0x7f800000 ;  /* 0x7f800000fffb7424 */ /* 0x000fe200078e00ff */
[----:B-1----:R-:W-:Y:S01]  /*3120*/  SHF.R.S32.HI R0, RZ, 0x1f, R3 ;  /* 0x0000001fff007819 */ /* 0x002fe20000011403 */
[----:B------:R-:W-:-:S04]  /*3130*/  DEPBAR.LE SB0, 0x1 ;  /* 0x000080400000791a */ /* 0x000fc80000000000 */
[----:B------:R1:W2:Y:S04]  /*3140*/  @!P6 LDG.E R11, [R4.64+0x20] ;  /* 0x0000200c040be981 */ /* 0x0002a8000c1e1900 */
[----:B------:R-:W-:-:S04]  /*3150*/  @!P1 LEA R6, P2, R3, UR8, 0x2 ;  /* 0x0000000803069c11 */ /* 0x000fc8000f8410ff */
[----:B------:R-:W-:Y:S01]  /*3160*/  @!P1 LEA.HI.X R7, R3, UR7, R0, 0x2, P2 ;  /* 0x0000000703079c11 */ /* 0x000fe200090f1400 */
[----:B------:R-:W-:Y:S01]  /*3170*/  IMAD.U32 R0, RZ, RZ, UR26 ;  /* 0x0000001aff007e24 */ /* 0x000fe2000f8e00ff */
[C---:B------:R-:W-:Y:S02]  /*3180*/  IADD3 R3, R19.reuse, 0x1, RZ ;  /* 0x0000000113037810 */ /* 0x040fe40007ffe0ff */
[----:B------:R-:W-:Y:S01]  /*3190*/  ISETP.GE.AND P4, PT, R19, UR4, PT ;  /* 0x0000000413007c0c */ /* 0x000fe2000bf86270 */
[----:B------:R4:W5:Y:S01]  /*31a0*/  @!P1 LDG.E R251, [R6.64] ;  /* 0x0000000c06fb9981 */ /* 0x000962000c1e1900 */
[----:B------:R-:W-:Y:S02]  /*31b0*/  IADD3 R0, R3, UR14, -R0 ;  /* 0x0000000e03007c10 */ /* 0x000fe4000fffe800 */
[----:B------:R-:W-:-:S03]  /*31c0*/  IADD3 R3, R231, 0x1800, RZ ;  /* 0x00001800e7037810 */ /* 0x000fc60007ffe0ff */
[----:B------:R1:W-:Y:S01]  /*31d0*/  STL [R1+0x24], R0 ;  /* 0x0000240001007387 */ /* 0x0003e20000100800 */
[----:B------:R-:W-:Y:S02]  /*31e0*/  SEL R3, R3, R231, !P0 ;  /* 0x000000e703037207 */ /* 0x000fe40004000000 */
[----:B------:R-:W-:-:S03]  /*31f0*/  MOV R250, 0x7f800000 ;  /* 0x7f80000000fa7802 */ /* 0x000fc60000000f00 */
[----:B------:R-:W-:Y:S01]  /*3200*/  IMAD.SHL.U32 R220, R3, 0x2, RZ ;  /* 0x0000000203dc7824 */ /* 0x000fe200078e00ff */
[----:B------:R3:W5:Y:S04]  /*3210*/  @!P4 LDG.E R252, [R4.64] ;  /* 0x0000000c04fcc981 */ /* 0x000768000c1e1900 */
[----:B------:R3:W5:Y:S04]  /*3220*/  @!P5 LDG.E R250, [R4.64+0x80] ;  /* 0x0000800c04fad981 */ /* 0x000768000c1e1900 */
[----:B------:R-:W-:Y:S01]  /*3230*/  BAR.SYNC.DEFER_BLOCKING 0x0 ;  /* 0x0000000000007b1d */ /* 0x000fe20000010000 */
[----:B-1----:R-:W-:-:S04]  /*3240*/  IADD3 R0, R229, 0x1800, RZ ;  /* 0x00001800e5007810 */ /* 0x002fc80007ffe0ff */
[----:B------:R-:W-:-:S04]  /*3250*/  SEL R0, R0, R229, !P0 ;  /* 0x000000e500007207 */ /* 0x000fc80004000000 */
[----:B------:R-:W-:Y:S01]  /*3260*/  SHF.L.U32 R3, R0, 0x1, RZ ;  /* 0x0000000100037819 */ /* 0x000fe200000006ff */
[----:B------:R-:W-:-:S04]  /*3270*/  IMAD.MOV.U32 R0, RZ, RZ, c[0x0][0x22c] ;  /* 0x00008b00ff007624 */ /* 0x000fc800078e00ff */
[----:B------:R-:W-:Y:S01]  /*3280*/  IMAD R0, R0, c[0x0][0x1c0], RZ ;  /* 0x0000700000007a24 */ /* 0x000fe200078e02ff */
[----:B------:R-:W1:Y:S03]  /*3290*/  LDSM.16.M88.4 R172, [R222+0xf000] ;  /* 0x00f00000deac783b */ /* 0x000e660000000200 */
[C---:B----4-:R-:W-:Y:S01]  /*32a0*/  IMAD.SHL.U32 R6, R0.reuse, 0x10, RZ ;  /* 0x0000001000067824 */ /* 0x050fe200078e00ff */
[----:B------:R-:W4:Y:S01]  /*32b0*/  LDSM.16.M88.4 R176, [R222+0xf400] ;  /* 0x00f40000deb0783b */ /* 0x000f220000000200 */
[----:B---3--:R-:W-:-:S03]  /*32c0*/  IMAD.SHL.U32 R4, R0, 0x8, RZ ;  /* 0x0000000800047824 */ /* 0x008fc600078e00ff */
[C---:B------:R-:W-:Y:S01]  /*32d0*/  IADD3 R5, R6.reuse, 0x20, RZ ;  /* 0x0000002006057810 */ /* 0x040fe20007ffe0ff */
[----:B------:R-:W3:Y:S01]  /*32e0*/  LDSM.16.M88.4 R180, [R221+0xf000] ;  /* 0x00f00000ddb4783b */ /* 0x000ee20000000200 */
[----:B------:R-:W-:Y:S02]  /*32f0*/  IADD3 R0, R6, 0x40, RZ ;  /* 0x0000004006007810 */ /* 0x000fe40007ffe0ff */
[----:B------:R-:W-:Y:S01]  /*3300*/  SHF.L.U64.HI R6, R19, 0x2, R8 ;  /* 0x0000000213067819 */ /* 0x000fe20000010208 */
[C---:B------:R-:W-:Y:S01]  /*3310*/  IMAD.IADD R5, R4.reuse, 0x1, R5 ;  /* 0x0000000104057824 */ /* 0x040fe200078e0205 */
[----:B------:R-:W1:Y:S01]  /*3320*/  LDSM.16.M88.4 R184, [R221+0xf400] ;  /* 0x00f40000ddb8783b */ /* 0x000e620000000200 */
[----:B------:R-:W-:-:S03]  /*3330*/  IMAD.IADD R0, R4, 0x1, R0 ;  /* 0x0000000104007824 */ /* 0x000fc600078e0200 */
[----:B------:R-:W1:Y:S04]  /*3340*/  LDSM.16.M88.4 R188, [R222+0x11000] ;  /* 0x01100000debc783b */ /* 0x000e680000000200 */
[----:B------:R-:W1:Y:S04]  /*3350*/  LDSM.16.M88.4 R192, [R222+0x11400] ;  /* 0x01140000dec0783b */ /* 0x000e680000000200 */
[----:B------:R-:W1:Y:S04]  /*3360*/  LDSM.16.M88.4 R196, [R221+0x11000] ;  /* 0x01100000ddc4783b */ /* 0x000e680000000200 */
[----:B------:R-:W1:Y:S04]  /*3370*/  LDSM.16.M88.4 R200, [R221+0x11400] ;  /* 0x01140000ddc8783b */ /* 0x000e680000000200 */
[----:B------:R-:W1:Y:S04]  /*3380*/  LDSM.16.M88.4 R204, [R222+0x13000] ;  /* 0x01300000decc783b */ /* 0x000e680000000200 */
[----:B------:R-:W1:Y:S04]  /*3390*/  LDSM.16.M88.4 R208, [R222+0x13400] ;  /* 0x01340000ded0783b */ /* 0x000e680000000200 */
[----:B------:R-:W1:Y:S04]  /*33a0*/  LDSM.16.M88.4 R212, [R221+0x13000] ;  /* 0x01300000ddd4783b */ /* 0x000e680000000200 */
[----:B------:R-:W1:Y:S01]  /*33b0*/  LDSM.16.M88.4 R216, [R221+0x13400] ;  /* 0x01340000ddd8783b */ /* 0x000e620000000200 */
[----:B------:R-:W-:Y:S01]  /*33c0*/  SHF.L.U32 R223, R231, 0x1, RZ ;  /* 0x00000001e7df7819 */ /* 0x000fe200000006ff */
[----:B------:R-:W-:Y:S01]  /*33d0*/  UIADD3 UR15, UR26, 0x80, UR24 ;  /* 0x000000801a0f7890 */ /* 0x000fe2000fffe018 */
        /* <DEDUP_REMOVED lines=48> */
[----:B------:R-:W-:Y:S01]  /*36e0*/  IADD3 R224, R223, R230, RZ ;  /* 0x000000e6dfe07210 */ /* 0x000fe20007ffe0ff */
[----:B------:R-:W-:Y:S01]  /*36f0*/  UIADD3 UR15, UR15, -UR14, URZ ;  /* 0x8000000e0f0f7290 */ /* 0x000fe2000fffe03f */
[----:B--2---:R-:W-:Y:S04]  /*3700*/  STL [R1], R11 ;  /* 0x0000000b01007387 */ /* 0x004fe80000100800 */
[----:B------:R2:W-:Y:S02]  /*3710*/  STL [R1+0x20], R6 ;  /* 0x0000200601007387 */ /* 0x0005e40000100800 */
[----:B--2---:R-:W-:-:S05]  /*3720*/  IMAD.SHL.U32 R6, R19, 0x4, RZ ;  /* 0x0000000413067824 */ /* 0x004fca00078e00ff */
[----:B------:R2:W-:Y:S02]  /*3730*/  STL [R1+0x1c], R6 ;  /* 0x00001c0601007387 */ /* 0x0005e40000100800 */
[C---:B--2---:R-:W-:Y:S02]  /*3740*/  IMAD.IADD R6, R4.reuse, 0x1, R5 ;  /* 0x0000000104067824 */ /* 0x044fe400078e0205 */
[C---:B------:R-:W-:Y:S02]  /*3750*/  IMAD.IADD R5, R4.reuse, 0x1, R0 ;  /* 0x0000000104057824 */ /* 0x040fe400078e0200 */
[----:B------:R-:W-:-:S03]  /*3760*/  IMAD.IADD R6, R4, 0x1, R6 ;  /* 0x0000000104067824 */ /* 0x000fc600078e0206 */
[C---:B------:R-:W-:Y:S01]  /*3770*/  IADD3 R5, R4.reuse, R5, RZ ;  /* 0x0000000504057210 */ /* 0x040fe20007ffe0ff */
[----:B------:R-:W-:-:S04]  /*3780*/  IMAD.IADD R6, R4, 0x1, R6 ;  /* 0x0000000104067824 */ /* 0x000fc800078e0206 */
[C---:B------:R-:W-:Y:S01]  /*3790*/  IMAD.IADD R5, R4.reuse, 0x1, R5 ;  /* 0x0000000104057824 */ /* 0x040fe200078e0205 */
[----:B------:R2:W-:Y:S03]  /*37a0*/  STL [R1+0x8], R6 ;  /* 0x0000080601007387 */ /* 0x0005e60000100800 */
[C---:B------:R-:W-:Y:S01]  /*37b0*/  IMAD.IADD R0, R4.reuse, 0x1, R5 ;  /* 0x0000000104007824 */ /* 0x040fe200078e0205 */
[----:B------:R1:W-:Y:S01]  /*37c0*/  STL [R1+0x4], R5 ;  /* 0x0000040501007387 */ /* 0x0003e20000100800 */
[----:B--2---:R-:W-:-:S05]  /*37d0*/  IADD3 R6, R4, R6, RZ ;  /* 0x0000000604067210 */ /* 0x004fca0007ffe0ff */
[----:B------:R2:W-:Y:S04]  /*37e0*/  STL [R1+0x10], R6 ;  /* 0x0000100601007387 */ /* 0x0005e80000100800 */
[----:B-1-34-:R2:W-:Y:S02]  /*37f0*/  STL [R1+0xc], R0 ;  /* 0x00000c0001007387 */ /* 0x01a5e40000100800 */
.L_x_71:
[----:B------:R-:W0:Y:S01]  /*3800*/  LDGDEPBAR ;  /* 0x00000000000079af */ /* 0x000e220000000000 */
[----:B--2---:R-:W-:Y:S01]  /*3810*/  IMAD.IADD R0, R230, 0x1, R220 ;  /* 0x00000001e6007824 */ /* 0x004fe200078e02dc */
[----:B------:R-:W-:Y:S01]  /*3820*/  USHF.L.U32 UR6, UR5, 0x6, URZ ;  /* 0x0000000605067899 */ /* 0x000fe2000800063f */
[C---:B-----5:R-:W-:Y:S01]  /*3830*/  FSETP.NEU.FTZ.AND P1, PT, R252.reuse, -INF , PT ;  /* 0xff800000fc00780b */ /* 0x060fe20003f3d000 */
[----:B------:R-:W-:Y:S02]  /*3840*/  USHF.L.U32 UR4, UR18, 0x7, URZ ;  /* 0x0000000712047899 */ /* 0x000fe4000800063f */
[----:B------:R-:W-:Y:S02]  /*3850*/  UISETP.GE.AND UP0, UPT, UR6, UR15, UPT ;  /* 0x0000000f0600728c */ /* 0x000fe4000bf06270 */
[----:B------:R-:W2:Y:S01]  /*3860*/  LDL R244, [R1+0x34] ;  /* 0x0000340001f47983 */ /* 0x000ea20000100800 */
[----:B------:R-:W-:Y:S02]  /*3870*/  UIADD3 UR4, UR4, 0x80, URZ ;  /* 0x0000008004047890 */ /* 0x000fe4000fffe03f */
[----:B------:R-:W-:Y:S01]  /*3880*/  UISETP.GT.AND UP3, UPT, UR5, UR11, UPT ;  /* 0x0000000b0500728c */ /* 0x000fe2000bf64270 */
[----:B------:R-:W3:Y:S01]  /*3890*/  LDL R245, [R1+0x24] ;  /* 0x0000240001f57983 */ /* 0x000ee20000100800 */
[----:B------:R-:W-:Y:S03]  /*38a0*/  UISETP.LT.AND UP0, UPT, UR4, UR14, UP0 ;  /* 0x0000000e0400728c */ /* 0x000fe60008701270 */
[----:B------:R-:W4:Y:S03]  /*38b0*/  LDL R243, [R1] ;  /* 0x0000000001f37983 */ /* 0x000f260000100800 */
[----:B------:R-:W-:Y:S01]  /*38c0*/  PLOP3.LUT P0, PT, PT, PT, UP0, 0x80, 0x0 ;  /* 0x000000000000781c */ /* 0x000fe20003f0f008 */
        /* <DEDUP_REMOVED lines=45> */
[----:B------:R-:W-:Y:S08]  /*3ba0*/  HMMA.16816.F32.BF16 R32, R152, R166, R32 ;  /* 0x000000a69820723c */ /* 0x000ff00000041820 */
[-C--:B-1----:R-:W-:Y:S08]  /*3bb0*/  HMMA.16816.F32.BF16 R4, R132, R140.reuse, R4 ;  /* 0x0000008c8404723c */ /* 0x082ff00000041804 */
[C---:B------:R-:W-:Y:S08]  /*3bc0*/  HMMA.16816.F32.BF16 R8, R144.reuse, R140, R8 ;  /* 0x0000008c9008723c */ /* 0x040ff00000041808 */
[-C--:B------:R-:W-:Y:S08]  /*3bd0*/  HMMA.16816.F32.BF16 R12, R144, R142.reuse, R12 ;  /* 0x0000008e900c723c */ /* 0x080ff0000004180c */
[C---:B------:R-:W-:Y:S01]  /*3be0*/  HMMA.16816.F32.BF16 R16, R132.reuse, R142, R16 ;  /* 0x0000008e8410723c */ /* 0x040fe20000041810 */
[----:B------:R-:W-:Y:S07]  /*3bf0*/  LDSM.16.M88.4 R140, [R0+0x2000] ;  /* 0x00200000008c783b */ /* 0x000fee0000000200 */
        /* <DEDUP_REMOVED lines=10> */
[----:B---3--:R-:W-:Y:S03]  /*3ca0*/  IMAD.U32 R0, RZ, RZ, UR18 ;  /* 0x00000012ff007e24 */ /* 0x008fe6000f8e00ff */
[----:B------:R-:W-:Y:S01]  /*3cb0*/  FSEL R148, R148, RZ, P1 ;  /* 0x000000ff94947208 */ /* 0x000fe20000800000 */
[----:B------:R-:W-:Y:S03]  /*3cc0*/  @!P0 IMAD R0, R0, 0x80, R244 ;  /* 0x0000008000008824 */ /* 0x000fe600078e02f4 */
[C---:B------:R-:W-:Y:S07]  /*3cd0*/  HMMA.16816.F32.BF16 R16, R136.reuse, R150, R16 ;  /* 0x000000968810723c */ /* 0x040fee0000041810 */
[----:B------:R-:W-:Y:S01]  /*3ce0*/  @!P0 IADD3 R150, R0, 0x1, RZ ;  /* 0x0000000100968810 */ /* 0x000fe20007ffe0ff */
[-C--:B------:R-:W-:Y:S08]  /*3cf0*/  HMMA.16816.F32.BF16 R20, R136, R160.reuse, R20 ;  /* 0x000000a08814723c */ /* 0x080ff00000041814 */
[C---:B------:R-:W-:Y:S08]  /*3d00*/  HMMA.16816.F32.BF16 R24, R156.reuse, R160, R24 ;  /* 0x000000a09c18723c */ /* 0x040ff00000041818 */
[-C--:B------:R-:W-:Y:S08]  /*3d10*/  HMMA.16816.F32.BF16 R28, R156, R162.reuse, R28 ;  /* 0x000000a29c1c723c */ /* 0x080ff0000004181c */
[----:B------:R-:W-:Y:S07]  /*3d20*/  HMMA.16816.F32.BF16 R32, R136, R162, R32 ;  /* 0x000000a28820723c */ /* 0x000fee0000041820 */
[----:B----4-:R-:W-:Y:S01]  /*3d30*/  FMUL.FTZ R139, R243, 1.4426950216293334961 ;  /* 0x3fb8aa3bf38b7820 */ /* 0x010fe20000410000 */
[-C--:B-1----:R-:W-:Y:S05]  /*3d40*/  HMMA.16816.F32.BF16 R4, R140, R144.reuse, R4 ;  /* 0x000000908c04723c */ /* 0x082fea0000041804 */
[----:B------:R-:W-:Y:S01]  /*3d50*/  @!P0 IADD3 R137, R245, UR6, RZ ;  /* 0x00000006f5898c10 */ /* 0x000fe2000fffe0ff */
[----:B------:R-:W-:Y:S02]  /*3d60*/  FMUL.FTZ R138, R250, 1.4426950216293334961 ;  /* 0x3fb8aa3bfa8a7820 */ /* 0x000fe40000410000 */
[C---:B------:R-:W-:Y:S01]  /*3d70*/  HMMA.16816.F32.BF16 R8, R132.reuse, R144, R8 ;  /* 0x000000908408723c */ /* 0x040fe20000041808 */
[----:B------:R-:W2:Y:S03]  /*3d80*/  LDL R145, [R1+0x1c] ;  /* 0x00001c0001917983 */ /* 0x000ea60000100800 */
[C---:B------:R-:W-:Y:S02]  /*3d90*/  @!P0 IMNMX R149, R137.reuse, UR14, PT ;  /* 0x0000000e89958c17 */ /* 0x040fe4000b800200 */
[----:B------:R-:W-:Y:S02]  /*3da0*/  @!P0 IADD3 R136, R137, 0x8, RZ ;  /* 0x0000000889888810 */ /* 0x000fe40007ffe0ff */
[-C--:B------:R-:W-:Y:S03]  /*3db0*/  HMMA.16816.F32.BF16 R12, R132, R146.reuse, R12 ;  /* 0x00000092840c723c */ /* 0x080fe6000004180c */
[-C--:B------:R-:W-:Y:S02]  /*3dc0*/  @!P0 ISETP.GE.AND P1, PT, R150, R149.reuse, PT ;  /* 0x000000959600820c */ /* 0x080fe40003f26270 */
[----:B------:R-:W-:Y:S02]  /*3dd0*/  @!P0 ISETP.GE.AND P2, PT, R0, R149, PT ;  /* 0x000000950000820c */ /* 0x000fe40003f46270 */
[----:B------:R-:W-:Y:S01]  /*3de0*/  @!P0 IMNMX R144, R136, UR14, PT ;  /* 0x0000000e88908c17 */ /* 0x000fe2000b800200 */
[C---:B------:R-:W-:Y:S01]  /*3df0*/  HMMA.16816.F32.BF16 R16, R140.reuse, R146, R16 ;  /* 0x000000928c10723c */ /* 0x040fe20000041810 */
[----:B------:R-:W3:Y:S03]  /*3e00*/  LDL R146, [R1+0x20] ;  /* 0x0000200001927983 */ /* 0x000ee60000100800 */
[----:B------:R-:W-:Y:S02]  /*3e10*/  @!P0 FSEL R5, R5, -INF , !P1 ;  /* 0xff80000005058808 */ /* 0x000fe40004800000 */
[----:B------:R-:W-:Y:S02]  /*3e20*/  FSETP.NEU.FTZ.AND P1, PT, R243, -INF , PT ;  /* 0xff800000f300780b */ /* 0x000fe40003f3d000 */
[----:B------:R-:W-:Y:S01]  /*3e30*/  @!P0 IADD3 R136, R137, 0x20, RZ ;  /* 0x0000002089888810 */ /* 0x000fe20007ffe0ff */
[--C-:B------:R-:W-:Y:S03]  /*3e40*/  FFMA.FTZ R5, R5, c[0x0][0x23c], -R148.reuse ;  /* 0x00008f0005057a23 */ /* 0x100fe60000010894 */
[----:B------:R-:W-:Y:S01]  /*3e50*/  @!P0 IMNMX R136, R136, UR14, PT ;  /* 0x0000000e88888c17 */ /* 0x000fe2000b800200 */
[----:B------:R-:W-:Y:S01]  /*3e60*/  MUFU.EX2 R163, R5 ;  /* 0x0000000500a37308 */ /* 0x000fe20000000800 */
[----:B------:R-:W-:Y:S02]  /*3e70*/  @!P0 FSEL R4, R4, -INF , !P2 ;  /* 0xff80000004048808 */ /* 0x000fe40005000000 */
[----:B------:R-:W-:Y:S02]  /*3e80*/  FSEL R139, R139, RZ, P1 ;  /* 0x000000ff8b8b7208 */ /* 0x000fe40000800000 */
[-C--:B------:R-:W-:Y:S01]  /*3e90*/  @!P0 ISETP.GE.AND P2, PT, R0, R144.reuse, PT ;  /* 0x000000900000820c */ /* 0x080fe20003f46270 */
[----:B------:R-:W-:Y:S01]  /*3ea0*/  FFMA.FTZ R4, R4, c[0x0][0x23c], -R148 ;  /* 0x00008f0004047a23 */ /* 0x000fe20000010894 */
[----:B------:R-:W-:Y:S02]  /*3eb0*/  @!P0 ISETP.GE.AND P1, PT, R150, R144, PT ;  /* 0x000000909600820c */ /* 0x000fe40003f26270 */
[----:B------:R-:W-:Y:S01]  /*3ec0*/  @!P0 FSEL R6, R6, -INF , !P2 ;  /* 0xff80000006068808 */ /* 0x000fe20005000000 */
[----:B------:R-:W-:Y:S01]  /*3ed0*/  MUFU.EX2 R169, R4 ;  /* 0x0000000400a97308 */ /* 0x000fe20000000800 */
[-C--:B------:R-:W-:Y:S02]  /*3ee0*/  @!P0 ISETP.GE.AND P2, PT, R0, R136.reuse, PT ;  /* 0x000000880000820c */ /* 0x080fe40003f46270 */
[----:B------:R-:W-:Y:S01]  /*3ef0*/  @!P0 FSEL R7, R7, -INF , !P1 ;  /* 0xff80000007078808 */ /* 0x000fe20004800000 */
[--C-:B------:R-:W-:Y:S01]  /*3f00*/  FFMA.FTZ R6, R6, c[0x0][0x23c], -R139.reuse ;  /* 0x00008f0006067a23 */ /* 0x100fe2000001088b */
[----:B------:R-:W-:Y:S02]  /*3f10*/  FSETP.NEU.FTZ.AND P1, PT, R250, -INF , PT ;  /* 0xff800000fa00780b */ /* 0x000fe40003f3d000 */
[----:B------:R-:W-:Y:S01]  /*3f20*/  @!P0 FSEL R8, R8, -INF , !P2 ;  /* 0xff80000008088808 */ /* 0x000fe20005000000 */
[--C-:B------:R-:W-:Y:S01]  /*3f30*/  FFMA.FTZ R7, R7, c[0x0][0x23c], -R139.reuse ;  /* 0x00008f0007077a23 */ /* 0x100fe2000001088b */
[----:B------:R-:W-:Y:S01]  /*3f40*/  FSEL R138, R138, RZ, P1 ;  /* 0x000000ff8a8a7208 */ /* 0x000fe20000800000 */
[----:B------:R-:W-:Y:S01]  /*3f50*/  MUFU.EX2 R162, R6 ;  /* 0x0000000600a27308 */ /* 0x000fe20000000800 */
[----:B------:R-:W-:Y:S02]  /*3f60*/  @!P0 IADD3 R137, R137, 0x28, RZ ;  /* 0x0000002889898810 */ /* 0x000fe40007ffe0ff */
[-C--:B------:R-:W-:Y:S01]  /*3f70*/  @!P0 ISETP.GE.AND P1, PT, R150, R136.reuse, PT ;  /* 0x000000889600820c */ /* 0x080fe20003f26270 */
[--C-:B------:R-:W-:Y:S01]  /*3f80*/  FFMA.FTZ R8, R8, c[0x0][0x23c], -R138.reuse ;  /* 0x00008f0008087a23 */ /* 0x100fe2000001088a */
[----:B------:R-:W-:Y:S02]  /*3f90*/  @!P0 IMNMX R137, R137, UR14, PT ;  /* 0x0000000e89898c17 */ /* 0x000fe4000b800200 */
[----:B------:R-:W-:Y:S02]  /*3fa0*/  @!P0 FSEL R9, R9, -INF , !P1 ;  /* 0xff80000009098808 */ /* 0x000fe40004800000 */
[-C--:B------:R-:W-:Y:S01]  /*3fb0*/  @!P0 ISETP.GE.AND P2, PT, R0, R137.reuse, PT ;  /* 0x000000890000820c */ /* 0x080fe20003f46270 */
[----:B------:R1:W-:Y:S01]  /*3fc0*/  MUFU.EX2 R247, R8 ;  /* 0x0000000800f77308 */ /* 0x0003e20000000800 */
[----:B------:R-:W-:Y:S01]  /*3fd0*/  FSETP.NEU.FTZ.AND P1, PT, R251, -INF , PT ;  /* 0xff800000fb00780b */ /* 0x000fe20003f3d000 */
[----:B------:R-:W-:Y:S01]  /*3fe0*/  FFMA.FTZ R9, R9, c[0x0][0x23c], -R138 ;  /* 0x00008f0009097a23 */ /* 0x000fe2000001088a */
[----:B------:R-:W-:Y:S07]  /*3ff0*/  @!P0 FSEL R10, R10, -INF , !P2 ;  /* 0xff8000000a0a8808 */ /* 0x000fee0005000000 */
[----:B------:R4:W4:Y:S10]  /*4000*/  MUFU.EX2 R243, R7 ;  /* 0x0000000700f37308 */ /* 0x0009340000000800 */
[----:B------:R4:W4:Y:S01]  /*4010*/  MUFU.EX2 R246, R9 ;  /* 0x0000000900f67308 */ /* 0x0009220000000800 */
[----:B-1----:R-:W-:Y:S05]  /*4020*/  FMUL.FTZ R8, R251, 1.4426950216293334961 ;  /* 0x3fb8aa3bfb087820 */ /* 0x002fea0000410000 */
[----:B------:R-:W-:Y:S02]  /*4030*/  FSEL R8, R8, RZ, P1 ;  /* 0x000000ff08087208 */ /* 0x000fe40000800000 */
[-C--:B------:R-:W-:Y:S01]  /*4040*/  @!P0 ISETP.GE.AND P1, PT, R150, R137.reuse, PT ;  /* 0x000000899600820c */ /* 0x080fe20003f26270 */
[----:B----4-:R-:W1:Y:S02]  /*4050*/  LDSM.16.M88.4 R4, [R221+0xd400] ;  /* 0x00d40000dd04783b */ /* 0x010e640000000200 */
[--C-:B------:R-:W-:Y:S01]  /*4060*/  FFMA.FTZ R10, R10, c[0x0][0x23c], -R8.reuse ;  /* 0x00008f000a0a7a23 */ /* 0x100fe20000010808 */
[----:B------:R-:W-:Y:S03]  /*4070*/  @!P0 FSEL R11, R11, -INF , !P1 ;  /* 0xff8000000b0b8808 */ /* 0x000fe60004800000 */
[----:B------:R4:W-:Y:S02]  /*4080*/  MUFU.EX2 R248, R10 ;  /* 0x0000000a00f87308 */ /* 0x0009e40000000800 */
[----:B------:R-:W-:Y:S01]  /*4090*/  FFMA.FTZ R11, R11, c[0x0][0x23c], -R8 ;  /* 0x00008f000b0b7a23 */ /* 0x000fe20000010808 */
[----:B------:R-:W-:Y:S04]  /*40a0*/  @!P0 IADD3 R9, R0, 0x8, RZ ;  /* 0x0000000800098810 */ /* 0x000fe80007ffe0ff */
[-C--:B------:R-:W-:Y:S03]  /*40b0*/  @!P0 ISETP.GE.AND P1, PT, R9, R136.reuse, PT ;  /* 0x000000880900820c */ /* 0x080fe60003f26270 */
[----:B------:R-:W1:Y:S01]  /*40c0*/  MUFU.EX2 R249, R11 ;  /* 0x0000000b00f97308 */ /* 0x000e620000000800 */
[----:B------:R-:W-:Y:S05]  /*40d0*/  @!P0 FSEL R12, R12, -INF , !P1 ;  /* 0xff8000000c0c8808 */ /* 0x000fea0004800000 */
[--C-:B------:R-:W-:Y:S04]  /*40e0*/  FFMA.FTZ R12, R12, c[0x0][0x23c], -R138.reuse ;  /* 0x00008f000c0c7a23 */ /* 0x100fe8000001088a */
[----:B------:R-:W-:Y:S01]  /*40f0*/  MUFU.EX2 R171, R12 ;  /* 0x0000000c00ab7308 */ /* 0x000fe20000000800 */
[----:B----4-:R-:W-:Y:S04]  /*4100*/  @!P0 IADD3 R10, R0, 0x9, RZ ;  /* 0x00000009000a8810 */ /* 0x010fe80007ffe0ff */
        /* <DEDUP_REMOVED lines=16> */
[-C--:B------:R-:W-:Y:S02]  /*4210*/  @!P0 ISETP.GE.AND P1, PT, R10, R149.reuse, PT ;  /* 0x000000950a00820c */ /* 0x080fe40003f26270 */
[----:B------:R-:W-:Y:S04]  /*4220*/  HMMA.16816.F32.BF16 R32, R140, R6, R32 ;  /* 0x000000068c20723c */ /* 0x000fe80000041820 */
[----:B------:R-:W-:Y:S01]  /*4230*/  @!P0 FSEL R17, R17, -INF , !P1 ;  /* 0xff80000011118808 */ /* 0x000fe20004800000 */
[--C-:B------:R-:W-:Y:S01]  /*4240*/  FFMA.FTZ R16, R16, c[0x0][0x23c], -R148.reuse ;  /* 0x00008f0010107a23 */ /* 0x100fe20000010894 */
[-C--:B------:R-:W-:Y:S01]  /*4250*/  @!P0 ISETP.GE.AND P1, PT, R9, R144.reuse, PT ;  /* 0x000000900900820c */ /* 0x080fe20003f26270 */
[----:B------:R-:W-:Y:S01]  /*4260*/  MUFU.EX2 R244, R15 ;  /* 0x0000000f00f47308 */ /* 0x000fe20000000800 */
[----:B------:R-:W-:Y:S01]  /*4270*/  @!P0 IADD3 R9, R0, 0x10, RZ ;  /* 0x0000001000098810 */ /* 0x000fe20007ffe0ff */
[--C-:B------:R-:W-:Y:S03]  /*4280*/  FFMA.FTZ R17, R17, c[0x0][0x23c], -R148.reuse ;  /* 0x00008f0011117a23 */ /* 0x100fe60000010894 */
        /* <DEDUP_REMOVED lines=10> */
[----:B------:R-:W-:Y:S02]  /*4330*/  @!P0 ISETP.GE.AND P1, PT, R10, R149, PT ;  /* 0x000000950a00820c */ /* 0x000fe40003f26270 */
[----:B------:R-:W-:Y:S01]  /*4340*/  @!P0 IADD3 R0, R0, 0x19, RZ ;  /* 0x0000001900008810 */ /* 0x000fe20007ffe0ff */
[----:B------:R-:W4:Y:S01]  /*4350*/  MUFU.EX2 R159, R17 ;  /* 0x00000011009f7308 */ /* 0x000f220000000800 */
[----:B------:R-:W-:Y:S01]  /*4360*/  @!P0 FSEL R21, R21, -INF , !P1 ;  /* 0xff80000015158808 */ /* 0x000fe20004800000 */
[--C-:B------:R-:W-:Y:S01]  /*4370*/  FFMA.FTZ R20, R20, c[0x0][0x23c], -R148.reuse ;  /* 0x00008f0014147a23 */ /* 0x100fe20000010894 */
[----:B------:R-:W-:Y:S02]  /*4380*/  @!P0 ISETP.GE.AND P1, PT, R9, R144, PT ;  /* 0x000000900900820c */ /* 0x000fe40003f26270 */
[----:B------:R-:W-:Y:S01]  /*4390*/  F2FP.BF16.PACK_AB R7, R243, R162 ;  /* 0x000000a2f307723e */ /* 0x000fe200000010ff */
        /* <DEDUP_REMOVED lines=9> */
[----:B------:R-:W-:Y:S01]  /*4430*/  F2FP.BF16.PACK_AB R5, R249, R248 ;  /* 0x000000f8f905723e */ /* 0x000fe200000010ff */
[--C-:B------:R-:W-:Y:S01]  /*4440*/  FFMA.FTZ R23, R23, c[0x0][0x23c], -R139.reuse ;  /* 0x00008f0017177a23 */ /* 0x100fe2000001088b */
[----:B------:R-:W-:Y:S01]  /*4450*/  @!P0 FSEL R24, R24, -INF , !P1 ;  /* 0xff80000018188808 */ /* 0x000fe20004800000 */
[----:B------:R-:W4:Y:S01]  /*4460*/  MUFU.EX2 R164, R19 ;  /* 0x0000001300a47308 */ /* 0x000f220000000800 */
[-C--:B------:R-:W-:Y:S03]  /*4470*/  @!P0 ISETP.GE.AND P1, PT, R10, R136.reuse, PT ;  /* 0x000000880a00820c */ /* 0x080fe60003f26270 */
[--C-:B------:R-:W-:Y:S01]  /*4480*/  FFMA.FTZ R24, R24, c[0x0][0x23c], -R138.reuse ;  /* 0x00008f0018187a23 */ /* 0x100fe2000001088a */
[----:B------:R-:W-:Y:S02]  /*4490*/  @!P0 FSEL R25, R25, -INF , !P1 ;  /* 0xff80000019198808 */ /* 0x000fe40004800000 */
[-C--:B------:R-:W-:Y:S03]  /*44a0*/  @!P0 ISETP.GE.AND P1, PT, R9, R137.reuse, PT ;  /* 0x000000890900820c */ /* 0x080fe60003f26270 */
[----:B------:R-:W-:Y:S01]  /*44b0*/  MUFU.EX2 R156, R20 ;  /* 0x00000014009c7308 */ /* 0x000fe20000000800 */
[----:B------:R-:W-:Y:S01]  /*44c0*/  @!P0 FSEL R26, R26, -INF , !P1 ;  /* 0xff8000001a1a8808 */ /* 0x000fe20004800000 */
[----:B------:R-:W-:Y:S01]  /*44d0*/  FFMA.FTZ R25, R25, c[0x0][0x23c], -R138 ;  /* 0x00008f0019197a23 */ /* 0x000fe2000001088a */
[----:B------:R-:W-:Y:S02]  /*44e0*/  @!P0 ISETP.GE.AND P1, PT, R10, R137, PT ;  /* 0x000000890a00820c */ /* 0x000fe40003f26270 */
        /* <DEDUP_REMOVED lines=11> */
[----:B------:R-:W-:Y:S03]  /*45a0*/  @!P0 ISETP.GE.AND P1, PT, R4, R137, PT ;  /* 0x000000890400820c */ /* 0x000fe60003f26270 */
[----:B------:R-:W-:Y:S01]  /*45b0*/  FFMA.FTZ R138, R29, c[0x0][0x23c], -R138 ;  /* 0x00008f001d8a7a23 */ /* 0x000fe2000001088a */
[----:B------:R-:W-:Y:S02]  /*45c0*/  @!P0 FSEL R30, R30, -INF , !P1 ;  /* 0xff8000001e1e8808 */ /* 0x000fe40004800000 */
[-C--:B------:R-:W-:Y:S03]  /*45d0*/  @!P0 ISETP.GE.AND P1, PT, R4, R149.reuse, PT ;  /* 0x000000950400820c */ /* 0x080fe60003f26270 */
[----:B------:R-:W1:Y:S01]  /*45e0*/  MUFU.EX2 R157, R23 ;  /* 0x00000017009d7308 */ /* 0x000e620000000800 */
[----:B------:R-:W-:Y:S01]  /*45f0*/  @!P0 FSEL R32, R32, -INF , !P1 ;  /* 0xff80000020208808 */ /* 0x000fe20004800000 */
[----:B------:R-:W-:Y:S01]  /*4600*/  FFMA.FTZ R30, R30, c[0x0][0x23c], -R8 ;  /* 0x00008f001e1e7a23 */ /* 0x000fe20000010808 */
[----:B------:R-:W-:Y:S03]  /*4610*/  @!P0 ISETP.GE.AND P1, PT, R0, R149, PT ;  /* 0x000000950000820c */ /* 0x000fe60003f26270 */
[--C-:B------:R-:W-:Y:S01]  /*4620*/  FFMA.FTZ R32, R32, c[0x0][0x23c], -R148.reuse ;  /* 0x00008f0020207a23 */ /* 0x100fe20000010894 */
[----:B------:R-:W-:Y:S02]  /*4630*/  @!P0 FSEL R33, R33, -INF , !P1 ;  /* 0xff80000021218808 */ /* 0x000fe40004800000 */
[-C--:B------:R-:W-:Y:S01]  /*4640*/  @!P0 ISETP.GE.AND P1, PT, R4, R144.reuse, PT ;  /* 0x000000900400820c */ /* 0x080fe20003f26270 */
[----:B------:R-:W-:Y:S01]  /*4650*/  MUFU.EX2 R147, R32 ;  /* 0x0000002000937308 */ /* 0x000fe20000000800 */
[----:B----4-:R-:W-:Y:S01]  /*4660*/  F2FP.BF16.PACK_AB R4, R159, R161 ;  /* 0x000000a19f04723e */ /* 0x010fe200000010ff */
[----:B------:R-:W-:Y:S01]  /*4670*/  FFMA.FTZ R148, R33, c[0x0][0x23c], -R148 ;  /* 0x00008f0021947a23 */ /* 0x000fe20000010894 */
[----:B------:R-:W-:Y:S02]  /*4680*/  @!P0 FSEL R34, R34, -INF , !P1 ;  /* 0xff80000022228808 */ /* 0x000fe40004800000 */
[----:B------:R-:W-:Y:S03]  /*4690*/  @!P0 ISETP.GE.AND P1, PT, R0, R144, PT ;  /* 0x000000900000820c */ /* 0x000fe60003f26270 */
[--C-:B------:R-:W-:Y:S01]  /*46a0*/  FFMA.FTZ R34, R34, c[0x0][0x23c], -R139.reuse ;  /* 0x00008f0022227a23 */ /* 0x100fe2000001088b */
[----:B------:R-:W-:Y:S01]  /*46b0*/  @!P0 FSEL R35, R35, -INF , !P1 ;  /* 0xff80000023238808 */ /* 0x000fe20004800000 */
[----:B------:R-:W4:Y:S01]  /*46c0*/  MUFU.EX2 R148, R148 ;  /* 0x0000009400947308 */ /* 0x000f220000000800 */
[----:B------:R-:W-:Y:S02]  /*46d0*/  @!P0 ISETP.GE.AND P1, PT, R0, R137, PT ;  /* 0x000000890000820c */ /* 0x000fe40003f26270 */
[----:B------:R-:W-:Y:S01]  /*46e0*/  F2FP.BF16.PACK_AB R0, R163, R169 ;  /* 0x000000a9a300723e */ /* 0x000fe200000010ff */
[----:B------:R-:W-:Y:S01]  /*46f0*/  FFMA.FTZ R139, R35, c[0x0][0x23c], -R139 ;  /* 0x00008f00238b7a23 */ /* 0x000fe2000001088b */
[----:B------:R-:W-:Y:S03]  /*4700*/  @!P0 FSEL R31, R31, -INF , !P1 ;  /* 0xff8000001f1f8808 */ /* 0x000fe60004800000 */
[----:B------:R1:W-:Y:S02]  /*4710*/  STS [R235+0x13000], R0 ;  /* 0x01300000eb007388 */ /* 0x0003e40000000800 */
[----:B------:R-:W-:Y:S01]  /*4720*/  MUFU.EX2 R150, R34 ;  /* 0x0000002200967308 */ /* 0x000fe20000000800 */
[----:B------:R-:W-:Y:S01]  /*4730*/  FFMA.FTZ R8, R31, c[0x0][0x23c], -R8 ;  /* 0x00008f001f087a23 */ /* 0x000fe20000010808 */
[----:B------:R4:W-:Y:S08]  /*4740*/  STS [R233+0x13000], R4 ;  /* 0x01300004e9007388 */ /* 0x0009f00000000800 */
[----:B------:R-:W-:Y:S10]  /*4750*/  MUFU.EX2 R149, R139 ;  /* 0x0000008b00957308 */ /* 0x000ff40000000800 */
[----:B------:R-:W-:Y:S01]  /*4760*/  MUFU.EX2 R167, R24 ;  /* 0x0000001800a77308 */ /* 0x000fe20000000800 */
[----:B-1----:R-:W-:Y:S02]  /*4770*/  F2FP.BF16.PACK_AB R0, R164, R165 ;  /* 0x000000a5a400723e */ /* 0x002fe400000010ff */
[----:B--2---:R-:W-:Y:S02]  /*4780*/  IADD3 R144, P0, R145, UR10, RZ ;  /* 0x0000000a91907c10 */ /* 0x004fe4000ff1e0ff */
[----:B----4-:R-:W-:Y:S01]  /*4790*/  F2FP.BF16.PACK_AB R4, R157, R158 ;  /* 0x0000009e9d04723e */ /* 0x010fe200000010ff */
[----:B------:R1:W-:Y:S04]  /*47a0*/  STS [R233+0x13400], R0 ;  /* 0x01340000e9007388 */ /* 0x0003e80000000800 */
[----:B------:R-:W2:Y:S01]  /*47b0*/  MUFU.EX2 R160, R25 ;  /* 0x0000001900a07308 */ /* 0x000ea20000000800 */
[----:B------:R4:W-:Y:S04]  /*47c0*/  STS [R235+0x14000], R6 ;  /* 0x01400006eb007388 */ /* 0x0009e80000000800 */
[----:B------:R2:W-:Y:S04]  /*47d0*/  STS [R235+0x14400], R5 ;  /* 0x01440005eb007388 */ /* 0x0005e80000000800 */
[----:B------:R2:W-:Y:S01]  /*47e0*/  STS [R233+0x14000], R7 ;  /* 0x01400007e9007388 */ /* 0x0005e20000000800 */
[----:B------:R-:W-:Y:S01]  /*47f0*/  MUFU.EX2 R168, R26 ;  /* 0x0000001a00a87308 */ /* 0x000fe20000000800 */
[----:B---3--:R-:W-:Y:S02]  /*4800*/  IADD3.X R145, R146, UR9, RZ, P0, !PT ;  /* 0x0000000992917c10 */ /* 0x008fe400087fe4ff */
[----:B------:R-:W-:Y:S03]  /*4810*/  PLOP3.LUT P0, PT, PT, PT, UP3, 0x80, 0x0 ;  /* 0x000000000000781c */ /* 0x000fe60003f0f038 */
[----:B------:R-:W3:Y:S04]  /*4820*/  LDG.E R142, [R144.64] ;  /* 0x0000000c908e7981 */ /* 0x000ee8000c1e1900 */
[----:B------:R-:W2:Y:S01]  /*4830*/  MUFU.EX2 R166, R27 ;  /* 0x0000001b00a67308 */ /* 0x000ea20000000800 */
[----:B------:R-:W3:Y:S01]  /*4840*/  LDG.E R141, [R144.64+0x20] ;  /* 0x0000200c908d7981 */ /* 0x000ee2000c1e1900 */
[----:B-1----:R-:W-:Y:S03]  /*4850*/  F2FP.BF16.PACK_AB R0, R148, R147 ;  /* 0x000000939400723e */ /* 0x002fe600000010ff */
[----:B------:R1:W3:Y:S01]  /*4860*/  LDG.E R140, [R144.64+0x80] ;  /* 0x0000800c908c7981 */ /* 0x0002e2000c1e1900 */
[----:B----4-:R-:W-:Y:S02]  /*4870*/  F2FP.BF16.PACK_AB R6, R244, R245 ;  /* 0x000000f5f406723e */ /* 0x010fe400000010ff */
[----:B--2---:R-:W-:Y:S03]  /*4880*/  F2FP.BF16.PACK_AB R5, R154, R156 ;  /* 0x0000009c9a05723e */ /* 0x004fe600000010ff */
[----:B------:R2:W-:Y:S01]  /*4890*/  STS [R233+0x14400], R6 ;  /* 0x01440006e9007388 */ /* 0x0005e20000000800 */
[----:B------:R-:W-:Y:S01]  /*48a0*/  MUFU.EX2 R153, R28 ;  /* 0x0000001c00997308 */ /* 0x000fe20000000800 */
[----:B------:R-:W-:Y:S02]  /*48b0*/  F2FP.BF16.PACK_AB R7, R160, R167 ;  /* 0x000000a7a007723e */ /* 0x000fe400000010ff */
[----:B------:R4:W-:Y:S04]  /*48c0*/  STS [R234+0x13000], R5 ;  /* 0x01300005ea007388 */ /* 0x0009e80000000800 */
[----:B------:R1:W-:Y:S03]  /*48d0*/  STS [R234+0x13400], R4 ;  /* 0x01340004ea007388 */ /* 0x0003e60000000800 */
[----:B------:R-:W1:Y:S01]  /*48e0*/  MUFU.EX2 R152, R138 ;  /* 0x0000008a00987308 */ /* 0x000e620000000800 */
[----:B------:R1:W-:Y:S09]  /*48f0*/  STS [R232+0x13000], R0 ;  /* 0x01300000e8007388 */ /* 0x0003f20000000800 */
[----:B------:R-:W-:Y:S01]  /*4900*/  MUFU.EX2 R155, R30 ;  /* 0x0000001e009b7308 */ /* 0x000fe20000000800 */
[----:B--2---:R-:W-:Y:S02]  /*4910*/  F2FP.BF16.PACK_AB R6, R166, R168 ;  /* 0x000000a8a606723e */ /* 0x004fe400000010ff */
[----:B----4-:R-:W-:Y:S07]  /*4920*/  F2FP.BF16.PACK_AB R5, R149, R150 ;  /* 0x000000969505723e */ /* 0x010fee00000010ff */
[----:B------:R-:W2:Y:S01]  /*4930*/  MUFU.EX2 R151, R8 ;  /* 0x0000000800977308 */ /* 0x000ea20000000800 */
[----:B------:R-:W-:Y:S01]  /*4940*/  STS [R232+0x13400], R5 ;  /* 0x01340005e8007388 */ /* 0x000fe20000000800 */
[----:B-1----:R-:W-:Y:S03]  /*4950*/  F2FP.BF16.PACK_AB R4, R152, R153 ;  /* 0x000000999804723e */ /* 0x002fe600000010ff */
[----:B------:R-:W-:Y:S04]  /*4960*/  STS [R234+0x14000], R7 ;  /* 0x01400007ea007388 */ /* 0x000fe80000000800 */
[----:B------:R-:W-:Y:S04]  /*4970*/  STS [R234+0x14400], R6 ;  /* 0x01440006ea007388 */ /* 0x000fe80000000800 */
[----:B------:R-:W-:Y:S01]  /*4980*/  STS [R232+0x14000], R4 ;  /* 0x01400004e8007388 */ /* 0x000fe20000000800 */
[----:B--2---:R-:W-:Y:S05]  /*4990*/  F2FP.BF16.PACK_AB R0, R151, R155 ;  /* 0x0000009b9700723e */ /* 0x004fea00000010ff */
[----:B------:R1:W-:Y:S04]  /*49a0*/  STS [R232+0x14400], R0 ;  /* 0x01440000e8007388 */ /* 0x0003e80000000800 */
[----:B------:R-:W2:Y:S08]  /*49b0*/  LDSM.16.M88.4 R32, [R223+0x6000] ;  /* 0x00600000df20783b */ /* 0x000eb00000000200 */
[----:B------:R-:W4:Y:S08]  /*49c0*/  LDSM.16.M88.4 R28, [R223+0x6800] ;  /* 0x00680000df1c783b */ /* 0x000f300000000200 */
[----:B------:R-:W4:Y:S08]  /*49d0*/  LDSM.16.M88.4 R132, [R224+0x6000] ;  /* 0x00600000e084783b */ /* 0x000f300000000200 */
[----:B-1----:R1:W3:Y:S04]  /*49e0*/  LDG.E R0, [R144.64+0xa0] ;  /* 0x0000a00c90007981 */ /* 0x0022e8000c1e1900 */
[----:B------:R-:W1:Y:S01]  /*49f0*/  LDSM.16.M88.4 R136, [R224+0x6800] ;  /* 0x00680000e088783b */ /* 0x000e620000000200 */
[-C--:B--2---:R-:W-:Y:S08]  /*4a00*/  HMMA.16816.F32.BF16 R4, R32, R172.reuse, RZ ;  /* 0x000000ac2004723c */ /* 0x084ff000000418ff */
        /* <DEDUP_REMOVED lines=16> */
[----:B------:R-:W2:Y:S07]  /*4b10*/  LDSM.16.M88.4 R132, [R223+0x7800] ;  /* 0x00780000df84783b */ /* 0x000eae0000000200 */
[-C--:B-1----:R-:W-:Y:S08]  /*4b20*/  HMMA.16816.F32.BF16 R4, R136, R188.reuse, R4 ;  /* 0x000000bc8804723c */ /* 0x082ff00000041804 */
[C---:B--2---:R-:W-:Y:S08]  /*4b30*/  HMMA.16816.F32.BF16 R8, R132.reuse, R188, R8 ;  /* 0x000000bc8408723c */ /* 0x044ff00000041808 */
        /* <DEDUP_REMOVED lines=31> */
[C---:B---3--:R-:W-:Y:S01]  /*4d30*/  FADD.FTZ R5, -R142.reuse, R5 ;  /* 0x000000058e057221 */ /* 0x048fe20000010100 */
[C---:B------:R-:W-:Y:S04]  /*4d40*/  HMMA.16816.F32.BF16 R16, R132.reuse, R214, R16 ;  /* 0x000000d68410723c */ /* 0x040fe80000041810 */
[C---:B------:R-:W-:Y:S02]  /*4d50*/  FADD.FTZ R6, -R141.reuse, R6 ;  /* 0x000000068d067221 */ /* 0x040fe40000010100 */
[----:B------:R-:W-:Y:S02]  /*4d60*/  FADD.FTZ R7, -R141, R7 ;  /* 0x000000078d077221 */ /* 0x000fe40000010100 */
[----:B------:R-:W-:Y:S01]  /*4d70*/  FADD.FTZ R4, -R142, R4 ;  /* 0x000000048e047221 */ /* 0x000fe20000010100 */
[-C--:B------:R-:W-:Y:S03]  /*4d80*/  HMMA.16816.F32.BF16 R20, R132, R216.reuse, R20 ;  /* 0x000000d88414723c */ /* 0x080fe60000041814 */
[----:B------:R-:W-:Y:S02]  /*4d90*/  FMUL.FTZ R144, R163, R5 ;  /* 0x00000005a3907220 */ /* 0x000fe40000410000 */
        /* <DEDUP_REMOVED lines=62> */
[----:B------:R-:W-:Y:S02]  /*5180*/  IMAD.MOV.U32 R148, RZ, RZ, R241 ;  /* 0x000000ffff947224 */ /* 0x000fe400078e00f1 */
[----:B------:R-:W-:Y:S01]  /*5190*/  IMAD.MOV.U32 R149, RZ, RZ, R240 ;  /* 0x000000ffff957224 */ /* 0x000fe200078e00f0 */
        /* <DEDUP_REMOVED lines=19> */
.L_x_69:
[----:B------:R-:W-:Y:S01]  /*52d0*/  F2FP.BF16.PACK_AB R16, R144, R145 ;  /* 0x000000919010723e */ /* 0x000fe200000010ff */
[----:B------:R-:W-:Y:S01]  /*52e0*/  IMAD.SHL.U32 R144, R229, 0x2, RZ ;  /* 0x00000002e5907824 */ /* 0x000fe200078e00ff */
[----:B------:R-:W-:Y:S01]  /*52f0*/  F2FP.BF16.PACK_AB R15, R32, R146 ;  /* 0x00000092200f723e */ /* 0x000fe200000010ff */
        /* <DEDUP_REMOVED lines=31> */
[----:B------:R-:W-:Y:S06]  /*54f0*/  BAR.SYNC.DEFER_BLOCKING 0x0 ;  /* 0x0000000000007b1d */ /* 0x000fec0000010000 */
[----:B------:R-:W-:Y:S04]  /*5500*/  LDSM.16.MT88.4 R4, [R2+0x13000] ;  /* 0x013000000204783b */ /* 0x000fe80000004200 */
[----:B------:R-:W3:Y:S04]  /*5510*/  LDSM.16.MT88.4 R8, [R144+0x6000] ;  /* 0x006000009008783b */ /* 0x000ee80000004200 */
[----:B------:R-:W4:Y:S04]  /*5520*/  LDSM.16.MT88.4 R12, [R2+0x15000] ;  /* 0x01500000020c783b */ /* 0x000f280000004200 */
[----:B------:R-:W1:Y:S04]  /*5530*/  LDSM.16.MT88.4 R16, [R144+0x7000] ;  /* 0x007000009010783b */ /* 0x000e680000004200 */
[----:B------:R-:W1:Y:S04]  /*5540*/  LDSM.16.MT88.4 R20, [R144+0x8000] ;  /* 0x008000009014783b */ /* 0x000e680000004200 */
[----:B------:R-:W-:Y:S04]  /*5550*/  LDSM.16.MT88.4 R24, [R2+0x13800] ;  /* 0x013800000218783b */ /* 0x000fe80000004200 */
[----:B------:R-:W1:Y:S04]  /*5560*/  LDSM.16.MT88.4 R28, [R144+0x6400] ;  /* 0x00640000901c783b */ /* 0x000e680000004200 */
[----:B------:R-:W1:Y:S04]  /*5570*/  LDSM.16.MT88.4 R32, [R2+0x15800] ;  /* 0x015800000220783b */ /* 0x000e680000004200 */
[----:B------:R-:W1:Y:S04]  /*5580*/  LDSM.16.MT88.4 R132, [R144+0x7400] ;  /* 0x007400009084783b */ /* 0x000e680000004200 */
[----:B------:R-:W-:Y:S01]  /*5590*/  LDSM.16.MT88.4 R136, [R2+0x16800] ;  /* 0x016800000288783b */ /* 0x000fe20000004200 */
[-C--:B---3--:R-:W-:Y:S08]  /*55a0*/  HMMA.16816.F32.BF16 R36, R4, R8.reuse, R36 ;  /* 0x000000080424723c */ /* 0x088ff00000041824 */
[C---:B----4-:R-:W-:Y:S08]  /*55b0*/  HMMA.16816.F32.BF16 R40, R12.reuse, R8, R40 ;  /* 0x000000080c28723c */ /* 0x050ff00000041828 */
[-C--:B------:R-:W-:Y:S08]  /*55c0*/  HMMA.16816.F32.BF16 R44, R12, R10.reuse, R44 ;  /* 0x0000000a0c2c723c */ /* 0x080ff0000004182c */
[C---:B------:R-:W-:Y:S01]  /*55d0*/  HMMA.16816.F32.BF16 R48, R4.reuse, R10, R48 ;  /* 0x0000000a0430723c */ /* 0x040fe20000041830 */
[----:B------:R-:W3:Y:S07]  /*55e0*/  LDSM.16.MT88.4 R8, [R144+0x8400] ;  /* 0x008400009008783b */ /* 0x000eee0000004200 */
[-C--:B-1----:R-:W-:Y:S08]  /*55f0*/  HMMA.16816.F32.BF16 R52, R4, R16.reuse, R52 ;  /* 0x000000100434723c */ /* 0x082ff00000041834 */
        /* <DEDUP_REMOVED lines=9> */
[----:B------:R-:W1:Y:S04]  /*5690*/  LDSM.16.MT88.4 R4, [R2+0x14000] ;  /* 0x014000000204783b */ /* 0x000e680000004200 */
[----:B------:R-:W4:Y:S03]  /*56a0*/  LDSM.16.MT88.4 R20, [R144+0x7800] ;  /* 0x007800009014783b */ /* 0x000f260000004200 */
[-C--:B------:R-:W-:Y:S08]  /*56b0*/  HMMA.16816.F32.BF16 R36, R24, R28.reuse, R36 ;  /* 0x0000001c1824723c */ /* 0x080ff00000041824 */
        /* <DEDUP_REMOVED lines=9> */
[-C--:B---3--:R-:W-:Y:S08]  /*5750*/  HMMA.16816.F32.BF16 R68, R24, R8.reuse, R68 ;  /* 0x000000081844723c */ /* 0x088ff00000041844 */
[C---:B------:R-:W-:Y:S08]  /*5760*/  HMMA.16816.F32.BF16 R72, R32.reuse, R8, R72 ;  /* 0x000000082048723c */ /* 0x040ff00000041848 */
[-C--:B------:R-:W-:Y:S01]  /*5770*/  HMMA.16816.F32.BF16 R76, R32, R10.reuse, R76 ;  /* 0x0000000a204c723c */ /* 0x080fe2000004184c */
[----:B------:R-:W3:Y:S07]  /*5780*/  LDSM.16.MT88.4 R32, [R2+0x14800] ;  /* 0x014800000220783b */ /* 0x000eee0000004200 */
        /* <DEDUP_REMOVED lines=16> */
[-C--:B---3--:R-:W-:Y:S08]  /*5890*/  HMMA.16816.F32.BF16 R36, R32, R132.reuse, R36 ;  /* 0x000000842024723c */ /* 0x088ff00000041824 */
[C---:B------:R-:W-:Y:S08]  /*58a0*/  HMMA.16816.F32.BF16 R40, R136.reuse, R132, R40 ;  /* 0x000000848828723c */ /* 0x040ff00000041828 */
[-C--:B------:R-:W-:Y:S08]  /*58b0*/  HMMA.16816.F32.BF16 R44, R136, R134.reuse, R44 ;  /* 0x00000086882c723c */ /* 0x080ff0000004182c */
[C---:B------:R-:W-:Y:S08]  /*58c0*/  HMMA.16816.F32.BF16 R48, R32.reuse, R134, R48 ;  /* 0x000000862030723c */ /* 0x040ff00000041830 */
[-C--:B--2---:R-:W-:Y:S08]  /*58d0*/  HMMA.16816.F32.BF16 R52, R32, R8.reuse, R52 ;  /* 0x000000082034723c */ /* 0x084ff00000041834 */
        /* <DEDUP_REMOVED lines=8> */
[----:B------:R-:W-:Y:S02]  /*5960*/  IMAD.MOV.U32 R4, RZ, RZ, c[0x0][0x370] ;  /* 0x0000dc00ff047624 */ /* 0x000fe400078e00ff */
[----:B-----5:R-:W-:Y:S03]  /*5970*/  IMAD.SHL.U32 R0, R150, 0x2, RZ ;  /* 0x0000000296007824 */ /* 0x020fe600078e00ff */
[----:B------:R-:W-:Y:S04]  /*5980*/  LEA R4, -R4, RZ, 0x6 ;  /* 0x000000ff04047211 */ /* 0x000fe800078e31ff */
[C---:B------:R-:W-:Y:S04]  /*5990*/  LEA R5, P1, R4.reuse, R236, 0x1 ;  /* 0x000000ec04057211 */ /* 0x040fe800078208ff */
[----:B------:R-:W-:Y:S02]  /*59a0*/  LEA.HI.X.SX32 R4, R4, R237, 0x1, P1 ;  /* 0x000000ed04047211 */ /* 0x000fe400008f0eff */
[----:B------:R-:W-:Y:S03]  /*59b0*/  MOV R236, R5 ;  /* 0x0000000500ec7202 */ /* 0x000fe60000000f00 */
[----:B------:R-:W-:Y:S05]  /*59c0*/  IMAD.MOV.U32 R237, RZ, RZ, R4 ;  /* 0x000000ffffed7224 */ /* 0x000fea00078e0004 */
[----:B------:R-:W-:Y:S01]  /*59d0*/  @!PT LDS RZ, [RZ] ;  /* 0x00000000fffff984 */ /* 0x000fe20000000800 */
[----:B------:R-:W-:Y:S01]  /*59e0*/  @!PT LDS RZ, [RZ] ;  /* 0x00000000fffff984 */ /* 0x000fe20000000800 */
[----:B------:R-:W-:Y:S01]  /*59f0*/  @!PT LDS RZ, [RZ] ;  /* 0x00000000fffff984 */ /* 0x000fe20000000800 */
[----:B------:R1:W-:Y:S04]  /*5a00*/  LDGSTS.E.BYPASS.LTC128B.128 [R0+0x6000], [R236.64] ;  /* 0x06000000ec007fae */ /* 0x0003e8000b901d4c */
[----:B------:R1:W-:Y:S04]  /*5a10*/  LDGSTS.E.BYPASS.LTC128B.128 [R0+0x7000], [R236.64+0x40] ;  /* 0x07000040ec007fae */ /* 0x0003e8000b901d4c */
[----:B------:R1:W-:Y:S04]  /*5a20*/  LDGSTS.E.BYPASS.LTC128B.128 [R0+0x8000], [R236.64+0x80] ;  /* 0x08000080ec007fae */ /* 0x0003e8000b901d4c */
[----:B------:R-:W0:Y:S02]  /*5a30*/  LDGDEPBAR ;  /* 0x00000000000079af */ /* 0x000e240000000000 */
.L_x_70:
[----:B------:R-:W-:Y:S01]  /*5a40*/  LDSM.16.M88.4 R24, [R225] ;  /* 0x00000000e118783b */ /* 0x000fe20000000200 */
[----:B------:R-:W-:Y:S01]  /*5a50*/  IMAD.MOV.U32 R151, RZ, RZ, c[0x0][0x22c] ;  /* 0x00008b00ff977624 */ /* 0x000fe200078e00ff */
[----:B------:R-:W-:Y:S01]  /*5a60*/  ULOP3.LUT UR4, UR5, 0x1, URZ, 0xc0, !UPT ;  /* 0x0000000105047892 */ /* 0x000fe2000f8ec03f */
[----:B------:R-:W-:Y:S01]  /*5a70*/  IMAD.MOV.U32 R155, RZ, RZ, c[0x0][0x22c] ;  /* 0x00008b00ff9b7624 */ /* 0x000fe200078e00ff */
[----:B------:R-:W2:Y:S01]  /*5a80*/  LDSM.16.MT88.4 R8, [R144+0x9000] ;  /* 0x009000009008783b */ /* 0x000ea20000004200 */
[----:B------:R-:W-:Y:S01]  /*5a90*/  IMAD R151, R151, c[0x0][0x1c0], RZ ;  /* 0x0000700097977a24 */ /* 0x000fe200078e02ff */
[----:B------:R-:W-:Y:S01]  /*5aa0*/  UISETP.NE.U32.AND UP0, UPT, UR4, 0x1, UPT ;  /* 0x000000010400788c */ /* 0x000fe2000bf05070 */
[----:B------:R-:W-:Y:S01]  /*5ab0*/  IMAD R155, R155, c[0x0][0x1c0], RZ ;  /* 0x000070009b9b7a24 */ /* 0x000fe200078e02ff */
[----:B------:R-:W3:Y:S01]  /*5ac0*/  LDSM.16.MT88.4 R16, [R144+0xb000] ;  /* 0x00b000009010783b */ /* 0x000ee20000004200 */
[----:B------:R-:W-:Y:S01]  /*5ad0*/  IMAD.U32 R151, R151, -0x40, RZ ;  /* 0xffffffc097977824 */ /* 0x000fe200078e00ff */
[----:B------:R-:W-:Y:S01]  /*5ae0*/  UISETP.GT.AND UP2, UPT, UR5, UR11, UPT ;  /* 0x0000000b0500728c */ /* 0x000fe2000bf44270 */
[----:B------:R-:W-:Y:S01]  /*5af0*/  IMAD.SHL.U32 R155, R155, 0x10, RZ ;  /* 0x000000109b9b7824 */ /* 0x000fe200078e00ff */
[----:B------:R-:W3:Y:S01]  /*5b00*/  LDSM.16.MT88.4 R28, [R144+0xd000] ;  /* 0x00d00000901c783b */ /* 0x000ee20000004200 */
[----:B------:R-:W-:Y:S01]  /*5b10*/  IMAD.MOV.U32 R154, RZ, RZ, c[0x0][0x22c] ;  /* 0x00008b00ff9a7624 */ /* 0x000fe200078e00ff */
[C---:B------:R-:W-:Y:S01]  /*5b20*/  LEA R241, P1, R151.reuse, R148, 0x2 ;  /* 0x0000009497f17211 */ /* 0x040fe200078210ff */
[----:B------:R-:W-:Y:S01]  /*5b30*/  UIADD3 UR4, UR5, -0x1, URZ ;  /* 0xffffffff05047890 */ /* 0x000fe2000fffe03f */
[----:B------:R-:W4:Y:S01]  /*5b40*/  LDL R153, [R1+0x2c] ;  /* 0x00002c0001997983 */ /* 0x000f220000100800 */
[----:B------:R-:W-:Y:S01]  /*5b50*/  IMAD R154, R154, c[0x0][0x1c0], RZ ;  /* 0x000070009a9a7a24 */ /* 0x000fe200078e02ff */
[----:B------:R-:W-:Y:S01]  /*5b60*/  LEA.HI.X.SX32 R240, R151, R149, 0x2, P1 ;  /* 0x0000009597f07211 */ /* 0x000fe200008f16ff */
[----:B------:R-:W-:Y:S01]  /*5b70*/  IMAD.MOV.U32 R151, RZ, RZ, c[0x0][0x22c] ;  /* 0x00008b00ff977624 */ /* 0x000fe200078e00ff */
[----:B------:R-:W-:Y:S01]  /*5b80*/  LDSM.16.M88.4 R32, [R226] ;  /* 0x00000000e220783b */ /* 0x000fe20000000200 */
[----:B------:R-:W-:Y:S01]  /*5b90*/  IMAD.SHL.U32 R154, R154, 0x10, RZ ;  /* 0x000000109a9a7824 */ /* 0x000fe200078e00ff */
[----:B------:R-:W-:Y:S01]  /*5ba0*/  UMOV UR5, UR4 ;  /* 0x0000000400057c82 */ /* 0x000fe20008000000 */
[----:B------:R-:W-:Y:S01]  /*5bb0*/  IMAD R151, R151, c[0x0][0x1c0], RZ ;  /* 0x0000700097977a24 */ /* 0x000fe200078e02ff */
[----:B------:R-:W4:Y:S03]  /*5bc0*/  LDL R152, [R1+0x30] ;  /* 0x0000300001987983 */ /* 0x000f260000100800 */
[----:B------:R-:W-:Y:S01]  /*5bd0*/  IMAD.SHL.U32 R151, R151, 0x8, RZ ;  /* 0x0000000897977824 */ /* 0x000fe200078e00ff */
[----:B------:R-:W1:Y:S04]  /*5be0*/  LDSM.16.MT88.4 R132, [R144+0x9400] ;  /* 0x009400009084783b */ /* 0x000e680000004200 */
[----:B-1----:R1:W4:Y:S04]  /*5bf0*/  LDL R0, [R1] ;  /* 0x0000000001007983 */ /* 0x0023280000100800 */
[----:B------:R-:W1:Y:S04]  /*5c00*/  LDSM.16.MT88.4 R136, [R144+0xb400] ;  /* 0x00b400009088783b */ /* 0x000e680000004200 */
[----:B------:R-:W1:Y:S01]  /*5c10*/  LDSM.16.MT88.4 R140, [R144+0xd400] ;  /* 0x00d40000908c783b */ /* 0x000e620000004200 */
[C---:B--2---:R-:W-:Y:S08]  /*5c20*/  HMMA.16816.F32.BF16 R4, R24.reuse, R8, RZ ;  /* 0x000000081804723c */ /* 0x044ff000000418ff */
        /* <DEDUP_REMOVED lines=8> */
[----:B------:R-:W2:Y:S07]  /*5cb0*/  LDSM.16.MT88.4 R132, [R144+0x9800] ;  /* 0x009800009084783b */ /* 0x000eae0000004200 */
[C---:B-1----:R-:W-:Y:S08]  /*5cc0*/  HMMA.16816.F32.BF16 R12, R32.reuse, R136, R12 ;  /* 0x00000088200c723c */ /* 0x042ff0000004180c */
[C---:B------:R-:W-:Y:S01]  /*5cd0*/  HMMA.16816.F32.BF16 R16, R32.reuse, R138, R16 ;  /* 0x0000008a2010723c */ /* 0x040fe20000041810 */
[----:B------:R-:W1:Y:S07]  /*5ce0*/  LDSM.16.MT88.4 R136, [R144+0xb800] ;  /* 0x00b800009088783b */ /* 0x000e6e0000004200 */
[C---:B------:R-:W-:Y:S08]  /*5cf0*/  HMMA.16816.F32.BF16 R20, R32.reuse, R140, R20 ;  /* 0x0000008c2014723c */ /* 0x040ff00000041814 */
[----:B------:R-:W-:Y:S01]  /*5d00*/  HMMA.16816.F32.BF16 R24, R32, R142, R24 ;  /* 0x0000008e2018723c */ /* 0x000fe20000041818 */
[----:B------:R-:W3:Y:S04]  /*5d10*/  LDSM.16.MT88.4 R32, [R144+0xd800] ;  /* 0x00d800009020783b */ /* 0x000ee80000004200 */
[----:B------:R-:W-:Y:S03]  /*5d20*/  LDSM.16.MT88.4 R140, [R144+0x9c00] ;  /* 0x009c0000908c783b */ /* 0x000fe60000004200 */
[C---:B--2---:R-:W-:Y:S08]  /*5d30*/  HMMA.16816.F32.BF16 R4, R28.reuse, R132, R4 ;  /* 0x000000841c04723c */ /* 0x044ff00000041804 */
[C---:B------:R-:W-:Y:S01]  /*5d40*/  HMMA.16816.F32.BF16 R8, R28.reuse, R134, R8 ;  /* 0x000000861c08723c */ /* 0x040fe20000041808 */
[----:B------:R-:W2:Y:S07]  /*5d50*/  LDSM.16.M88.4 R132, [R227] ;  /* 0x00000000e384783b */ /* 0x000eae0000000200 */
[C---:B-1----:R-:W-:Y:S08]  /*5d60*/  HMMA.16816.F32.BF16 R12, R28.reuse, R136, R12 ;  /* 0x000000881c0c723c */ /* 0x042ff0000004180c */
[C---:B------:R-:W-:Y:S01]  /*5d70*/  HMMA.16816.F32.BF16 R16, R28.reuse, R138, R16 ;  /* 0x0000008a1c10723c */ /* 0x040fe20000041810 */
[----:B------:R-:W1:Y:S07]  /*5d80*/  LDSM.16.MT88.4 R136, [R144+0xbc00] ;  /* 0x00bc00009088783b */ /* 0x000e6e0000004200 */
[C---:B---3--:R-:W-:Y:S08]  /*5d90*/  HMMA.16816.F32.BF16 R20, R28.reuse, R32, R20 ;  /* 0x000000201c14723c */ /* 0x048ff00000041814 */
[----:B------:R-:W-:Y:S01]  /*5da0*/  HMMA.16816.F32.BF16 R24, R28, R34, R24 ;  /* 0x000000221c18723c */ /* 0x000fe20000041818 */
[----:B------:R-:W3:Y:S04]  /*5db0*/  LDSM.16.MT88.4 R28, [R144+0xdc00] ;  /* 0x00dc0000901c783b */ /* 0x000ee80000004200 */
[----:B------:R-:W-:Y:S03]  /*5dc0*/  LDSM.16.M88.4 R32, [R225+0x2000] ;  /* 0x00200000e120783b */ /* 0x000fe60000000200 */
[C---:B--2---:R-:W-:Y:S08]  /*5dd0*/  HMMA.16816.F32.BF16 R4, R132.reuse, R140, R4 ;  /* 0x0000008c8404723c */ /* 0x044ff00000041804 */
[C---:B------:R-:W-:Y:S01]  /*5de0*/  HMMA.16816.F32.BF16 R8, R132.reuse, R142, R8 ;  /* 0x0000008e8408723c */ /* 0x040fe20000041808 */
[----:B------:R-:W2:Y:S07]  /*5df0*/  LDSM.16.MT88.4 R140, [R144+0xa000] ;  /* 0x00a00000908c783b */ /* 0x000eae0000004200 */
        /* <DEDUP_REMOVED lines=32> */
[----:B------:R-:W1:Y:S04]  /*6000*/  LDSM.16.MT88.4 R136, [R144+0xcc00] ;  /* 0x00cc00009088783b */ /* 0x000e680000004200 */
[----:B------:R-:W1:Y:S03]  /*6010*/  LDSM.16.MT88.4 R144, [R144+0xec00] ;  /* 0x00ec00009090783b */ /* 0x000e660000004200 */
[C---:B---3--:R-:W-:Y:S07]  /*6020*/  HMMA.16816.F32.BF16 R20, R32.reuse, R28, R20 ;  /* 0x0000001c2014723c */ /* 0x048fee0000041814 */
[----:B------:R-:W-:Y:S01]  /*6030*/  IMAD.MOV.U32 R28, RZ, RZ, R241 ;  /* 0x000000ffff1c7224 */ /* 0x000fe200078e00f1 */
[----:B------:R-:W-:Y:S04]  /*6040*/  HMMA.16816.F32.BF16 R24, R32, R30, R24 ;  /* 0x0000001e2018723c */ /* 0x000fe80000041818 */
[----:B------:R-:W-:Y:S03]  /*6050*/  IMAD.MOV.U32 R29, RZ, RZ, R240 ;  /* 0x000000ffff1d7224 */ /* 0x000fe600078e00f0 */
[----:B----4-:R-:W-:Y:S01]  /*6060*/  @P0 IADD3 R30, P2, R153, UR8, RZ ;  /* 0x00000008991e0c10 */ /* 0x010fe2000ff5e0ff */
[----:B------:R-:W-:Y:S01]  /*6070*/  IMAD.MOV.U32 R153, RZ, RZ, c[0x0][0x22c] ;  /* 0x00008b00ff997624 */ /* 0x000fe200078e00ff */
[C---:B--2---:R-:W-:Y:S01]  /*6080*/  HMMA.16816.F32.BF16 R4, R132.reuse, R140, R4 ;  /* 0x0000008c8404723c */ /* 0x044fe20000041804 */
[----:B------:R-:W-:Y:S04]  /*6090*/  @UP3 UIADD3 UR8, UP1, UR8, -0x100, URZ ;  /* 0xffffff0008083890 */ /* 0x000fe8000ff3e03f */
[----:B------:R-:W-:Y:S01]  /*60a0*/  @P0 IADD3.X R31, R152, UR7, RZ, P2, !PT ;  /* 0x00000007981f0c10 */ /* 0x000fe200097fe4ff */
[----:B------:R-:W-:Y:S01]  /*60b0*/  IMAD R153, R153, c[0x0][0x1c0], RZ ;  /* 0x0000700099997a24 */ /* 0x000fe200078e02ff */
[CC--:B------:R-:W-:Y:S01]  /*60c0*/  LEA R32, P1, R151.reuse, R28.reuse, 0x2 ;  /* 0x0000001c97207211 */ /* 0x0c0fe200078210ff */
[C---:B------:R-:W-:Y:S01]  /*60d0*/  HMMA.16816.F32.BF16 R8, R132.reuse, R142, R8 ;  /* 0x0000008e8408723c */ /* 0x040fe20000041808 */
[----:B------:R-:W-:Y:S01]  /*60e0*/  IMAD.MOV.U32 R152, RZ, RZ, c[0x0][0x22c] ;  /* 0x00008b00ff987624 */ /* 0x000fe200078e00ff */
[----:B------:R2:W3:Y:S01]  /*60f0*/  @P0 LDG.E R0, [R30.64+0x20] ;  /* 0x0000200c1e000981 */ /* 0x0004e2000c1e1900 */
[----:B------:R-:W-:Y:S01]  /*6100*/  @UP3 UIADD3.X UR7, UR7, -0x1, URZ, UP1, !UPT ;  /* 0xffffffff07073890 */ /* 0x000fe20008ffe43f */
[-C--:B------:R-:W-:Y:S01]  /*6110*/  LEA.HI.X.SX32 R33, R151, R29.reuse, 0x2, P1 ;  /* 0x0000001d97217211 */ /* 0x080fe200008f16ff */
[----:B------:R-:W-:Y:S01]  /*6120*/  IMAD.SHL.U32 R153, R153, 0x8, RZ ;  /* 0x0000000899997824 */ /* 0x000fe200078e00ff */
[----:B------:R2:W5:Y:S01]  /*6130*/  @P0 LDG.E R252, [R30.64] ;  /* 0x0000000c1efc0981 */ /* 0x000562000c1e1900 */
[----:B------:R-:W-:Y:S01]  /*6140*/  IMAD R152, R152, c[0x0][0x1c0], RZ ;  /* 0x0000700098987a24 */ /* 0x000fe200078e02ff */
[C---:B-1----:R-:W-:Y:S01]  /*6150*/  HMMA.16816.F32.BF16 R12, R132.reuse, R136, R12 ;  /* 0x00000088840c723c */ /* 0x042fe2000004180c */
[----:B------:R-:W-:Y:S01]  /*6160*/  IMAD.MOV.U32 R142, RZ, RZ, c[0x0][0x22c] ;  /* 0x00008b00ff8e7624 */ /* 0x000fe200078e00ff */
[----:B------:R2:W5:Y:S02]  /*6170*/  @P0 LDG.E R250, [R30.64+0x80] ;  /* 0x0000800c1efa0981 */ /* 0x000564000c1e1900 */
[----:B------:R-:W-:Y:S02]  /*6180*/  IMAD.SHL.U32 R152, R152, 0x10, RZ ;  /* 0x0000001098987824 */ /* 0x000fe400078e00ff */
[----:B------:R2:W5:Y:S01]  /*6190*/  @P0 LDG.E R251, [R30.64+0xa0] ;  /* 0x0000a00c1efb0981 */ /* 0x000562000c1e1900 */
[----:B------:R-:W-:Y:S01]  /*61a0*/  IMAD R142, R142, c[0x0][0x1c0], RZ ;  /* 0x000070008e8e7a24 */ /* 0x000fe200078e02ff */
[C---:B------:R-:W-:Y:S01]  /*61b0*/  HMMA.16816.F32.BF16 R16, R132.reuse, R138, R16 ;  /* 0x0000008a8410723c */ /* 0x040fe20000041810 */
[----:B------:R-:W-:Y:S01]  /*61c0*/  IMAD.MOV.U32 R141, RZ, RZ, c[0x0][0x22c] ;  /* 0x00008b00ff8d7624 */ /* 0x000fe200078e00ff */
[----:B------:R-:W2:Y:S02]  /*61d0*/  LDL R139, [R1+0x8] ;  /* 0x00000800018b7983 */ /* 0x000ea40000100800 */
[----:B------:R-:W-:Y:S02]  /*61e0*/  IMAD.SHL.U32 R142, R142, 0x20, RZ ;  /* 0x000000208e8e7824 */ /* 0x000fe400078e00ff */
[----:B------:R-:W2:Y:S01]  /*61f0*/  LDL R138, [R1+0x10] ;  /* 0x00001000018a7983 */ /* 0x000ea20000100800 */
[----:B------:R-:W-:Y:S01]  /*6200*/  IMAD R141, R141, c[0x0][0x1c0], RZ ;  /* 0x000070008d8d7a24 */ /* 0x000fe200078e02ff */
[C---:B------:R-:W-:Y:S01]  /*6210*/  HMMA.16816.F32.BF16 R20, R132.reuse, R144, R20 ;  /* 0x000000908414723c */ /* 0x040fe20000041814 */
[----:B------:R-:W-:Y:S01]  /*6220*/  IMAD.MOV.U32 R140, RZ, RZ, c[0x0][0x22c] ;  /* 0x00008b00ff8c7624 */ /* 0x000fe200078e00ff */
[----:B------:R-:W-:Y:S02]  /*6230*/  RED.E.ADD.F32.FTZ.RN.STRONG.GPU [R28.64], R4 ;  /* 0x000000041c00798e */ /* 0x000fe4000c10e78c */
[----:B------:R-:W-:Y:S02]  /*6240*/  IMAD R141, R141, 0x28, RZ ;  /* 0x000000288d8d7824 */ /* 0x000fe400078e02ff */
[----:B------:R-:W-:Y:S01]  /*6250*/  RED.E.ADD.F32.FTZ.RN.STRONG.GPU [R32.64], R5 ;  /* 0x000000052000798e */ /* 0x000fe2000c10e78c */
[----:B------:R-:W-:Y:S01]  /*6260*/  IMAD R140, R140, c[0x0][0x1c0], RZ ;  /* 0x000070008c8c7a24 */ /* 0x000fe200078e02ff */
[----:B------:R-:W-:Y:S04]  /*6270*/  HMMA.16816.F32.BF16 R24, R132, R146, R24 ;  /* 0x000000928418723c */ /* 0x000fe80000041818 */
[----:B------:R-:W-:Y:S01]  /*6280*/  IMAD R140, R140, 0x38, RZ ;  /* 0x000000388c8c7824 */ /* 0x000fe200078e02ff */
[CC--:B--2---:R-:W-:Y:S02]  /*6290*/  LEA R30, P2, R141.reuse, R28.reuse, 0x2 ;  /* 0x0000001c8d1e7211 */ /* 0x0c4fe400078410ff */
[----:B------:R-:W-:Y:S02]  /*62a0*/  IADD3 R134, R152, 0x40, RZ ;  /* 0x0000004098867810 */ /* 0x000fe40007ffe0ff */
[-C--:B------:R-:W-:Y:S03]  /*62b0*/  LEA.HI.X.SX32 R31, R141, R29.reuse, 0x2, P2 ;  /* 0x0000001d8d1f7211 */ /* 0x080fe600010f16ff */
[----:B------:R-:W-:Y:S05]  /*62c0*/  IADD3 R141, R154, 0x20, RZ ;  /* 0x000000209a8d7810 */ /* 0x000fea0007ffe0ff */
[C---:B------:R-:W-:Y:S04]  /*62d0*/  IMAD.IADD R141, R153.reuse, 0x1, R141 ;  /* 0x00000001998d7824 */ /* 0x040fe800078e028d */
[C---:B------:R-:W-:Y:S01]  /*62e0*/  IMAD.IADD R141, R153.reuse, 0x1, R141 ;  /* 0x00000001998d7824 */ /* 0x040fe200078e028d */
[----:B---3--:R1:W-:Y:S01]  /*62f0*/  @P0 STL [R1], R0 ;  /* 0x0000000001000387 */ /* 0x0083e20000100800 */
[CC--:B------:R-:W-:Y:S04]  /*6300*/  LEA R136, P0, R152.reuse, R28.reuse, 0x2 ;  /* 0x0000001c98887211 */ /* 0x0c0fe800078010ff */
[-C--:B------:R-:W-:Y:S02]  /*6310*/  LEA.HI.X.SX32 R137, R152, R29.reuse, 0x2, P0 ;  /* 0x0000001d98897211 */ /* 0x080fe400000f16ff */
[CC--:B------:R-:W-:Y:S03]  /*6320*/  LEA R34, P0, R142.reuse, R28.reuse, 0x2 ;  /* 0x0000001c8e227211 */ /* 0x0c0fe600078010ff */
[----:B------:R2:W-:Y:S01]  /*6330*/  RED.E.ADD.F32.FTZ.RN.STRONG.GPU [R136.64], R6 ;  /* 0x000000068800798e */ /* 0x0005e2000c10e78c */
[-C--:B------:R-:W-:Y:S02]  /*6340*/  LEA.HI.X.SX32 R35, R142, R29.reuse, 0x2, P0 ;  /* 0x0000001d8e237211 */ /* 0x080fe400000f16ff */
[----:B------:R-:W-:Y:S05]  /*6350*/  IADD3 R142, R154, 0x20, RZ ;  /* 0x000000209a8e7810 */ /* 0x000fea0007ffe0ff */
[----:B------:R-:W-:Y:S02]  /*6360*/  IMAD.IADD R142, R153, 0x1, R142 ;  /* 0x00000001998e7824 */ /* 0x000fe400078e028e */
[----:B-1----:R-:W-:Y:S04]  /*6370*/  IMAD.MOV.U32 R0, RZ, RZ, c[0x0][0x22c] ;  /* 0x00008b00ff007624 */ /* 0x002fe800078e00ff */
[----:B------:R-:W-:Y:S04]  /*6380*/  IMAD R0, R0, c[0x0][0x1c0], RZ ;  /* 0x0000700000007a24 */ /* 0x000fe800078e02ff */
[----:B------:R-:W-:Y:S01]  /*6390*/  IMAD R0, R0, 0x18, RZ ;  /* 0x0000001800007824 */ /* 0x000fe200078e02ff */
[-C--:B--2---:R-:W-:Y:S04]  /*63a0*/  LEA R6, P0, R140, R28.reuse, 0x2 ;  /* 0x0000001c8c067211 */ /* 0x084fe800078010ff */
[CC--:B------:R-:W-:Y:S04]  /*63b0*/  LEA R132, P1, R0.reuse, R28.reuse, 0x2 ;  /* 0x0000001c00847211 */ /* 0x0c0fe800078210ff */
[-C--:B------:R-:W-:Y:S01]  /*63c0*/  LEA.HI.X.SX32 R133, R0, R29.reuse, 0x2, P1 ;  /* 0x0000001d00857211 */ /* 0x080fe200008f16ff */
[----:B------:R-:W-:Y:S04]  /*63d0*/  IMAD.MOV.U32 R0, RZ, RZ, c[0x0][0x22c] ;  /* 0x00008b00ff007624 */ /* 0x000fe800078e00ff */
[----:B------:R1:W-:Y:S01]  /*63e0*/  RED.E.ADD.F32.FTZ.RN.STRONG.GPU [R132.64], R7 ;  /* 0x000000078400798e */ /* 0x0003e2000c10e78c */
[----:B------:R-:W-:Y:S03]  /*63f0*/  IMAD R0, R0, c[0x0][0x1c0], RZ ;  /* 0x0000700000007a24 */ /* 0x000fe600078e02ff */
[----:B------:R2:W-:Y:S01]  /*6400*/  RED.E.ADD.F32.FTZ.RN.STRONG.GPU [R34.64], R8 ;  /* 0x000000082200798e */ /* 0x0005e2000c10e78c */
[----:B------:R-:W-:Y:S03]  /*6410*/  IMAD R0, R0, 0x30, RZ ;  /* 0x0000003000007824 */ /* 0x000fe600078e02ff */
[----:B------:R3:W-:Y:S02]  /*6420*/  RED.E.ADD.F32.FTZ.RN.STRONG.GPU [R30.64], R9 ;  /* 0x000000091e00798e */ /* 0x0007e4000c10e78c */
[CC--:B------:R-:W-:Y:S04]  /*6430*/  LEA R4, P1, R0.reuse, R28.reuse, 0x2 ;  /* 0x0000001c00047211 */ /* 0x0c0fe800078210ff */
[-C--:B------:R-:W-:Y:S02]  /*6440*/  LEA.HI.X.SX32 R5, R0, R29.reuse, 0x2, P1 ;  /* 0x0000001d00057211 */ /* 0x080fe400008f16ff */
[----:B------:R-:W4:Y:S04]  /*6450*/  LDL R0, [R1+0xc] ;  /* 0x00000c0001007983 */ /* 0x000f280000100800 */
[----:B------:R3:W-:Y:S04]  /*6460*/  RED.E.ADD.F32.FTZ.RN.STRONG.GPU [R4.64], R10 ;  /* 0x0000000a0400798e */ /* 0x0007e8000c10e78c */
[----:B-1----:R-:W4:Y:S01]  /*6470*/  LDL R132, [R1+0x4] ;  /* 0x0000040001847983 */ /* 0x002f220000100800 */
[-C--:B------:R-:W-:Y:S02]  /*6480*/  LEA.HI.X.SX32 R7, R140, R29.reuse, 0x2, P0 ;  /* 0x0000001d8c077211 */ /* 0x080fe400000f16ff */
[----:B------:R-:W-:Y:S02]  /*6490*/  IADD3 R140, R155, 0x20, RZ ;  /* 0x000000209b8c7810 */ /* 0x000fe40007ffe0ff */
[C---:B--2---:R-:W-:Y:S01]  /*64a0*/  IADD3 R35, R152.reuse, 0x40, RZ ;  /* 0x0000004098237810 */ /* 0x044fe20007ffe0ff */
[----:B------:R1:W-:Y:S01]  /*64b0*/  RED.E.ADD.F32.FTZ.RN.STRONG.GPU [R6.64], R11 ;  /* 0x0000000b0600798e */ /* 0x0003e2000c10e78c */
[----:B------:R-:W-:Y:S02]  /*64c0*/  IADD3 R34, R152, 0x40, RZ ;  /* 0x0000004098227810 */ /* 0x000fe40007ffe0ff */
[-C--:B---3--:R-:W-:Y:S01]  /*64d0*/  LEA R30, P1, R142, R28.reuse, 0x2 ;  /* 0x0000001c8e1e7211 */ /* 0x088fe200078210ff */
[----:B------:R2:W-:Y:S01]  /*64e0*/  RED.E.ADD.F32.FTZ.RN.STRONG.GPU [R28.64+0x80], R12 ;  /* 0x0000800c1c00798e */ /* 0x0005e2000c10e78c */
[----:B------:R-:W-:Y:S01]  /*64f0*/  IADD3 R133, R152, 0x40, RZ ;  /* 0x0000004098857810 */ /* 0x000fe20007ffe0ff */
[C---:B------:R-:W-:Y:S01]  /*6500*/  IMAD.IADD R35, R151.reuse, 0x1, R35 ;  /* 0x0000000197237824 */ /* 0x040fe200078e0223 */
[-C--:B------:R-:W-:Y:S01]  /*6510*/  LEA.HI.X.SX32 R31, R142, R29.reuse, 0x2, P1 ;  /* 0x0000001d8e1f7211 */ /* 0x080fe200008f16ff */
[----:B------:R3:W-:Y:S01]  /*6520*/  RED.E.ADD.F32.FTZ.RN.STRONG.GPU [R32.64+0x80], R13 ;  /* 0x0000800d2000798e */ /* 0x0007e2000c10e78c */
[C---:B------:R-:W-:Y:S02]  /*6530*/  IMAD.IADD R34, R151.reuse, 0x1, R34 ;  /* 0x0000000197227824 */ /* 0x040fe400078e0222 */
[C---:B------:R-:W-:Y:S02]  /*6540*/  IMAD.IADD R133, R151.reuse, 0x1, R133 ;  /* 0x0000000197857824 */ /* 0x040fe400078e0285 */
[C---:B------:R-:W-:Y:S01]  /*6550*/  IMAD.IADD R34, R151.reuse, 0x1, R34 ;  /* 0x0000000197227824 */ /* 0x040fe200078e0222 */
[CC--:B------:R-:W-:Y:S01]  /*6560*/  LEA R4, P0, R140.reuse, R28.reuse, 0x2 ;  /* 0x0000001c8c047211 */ /* 0x0c0fe200078010ff */
[C---:B------:R-:W-:Y:S03]  /*6570*/  IMAD.IADD R133, R151.reuse, 0x1, R133 ;  /* 0x0000000197857824 */ /* 0x040fe600078e0285 */
[-C--:B------:R-:W-:Y:S01]  /*6580*/  LEA.HI.X.SX32 R5, R140, R29.reuse, 0x2, P0 ;  /* 0x0000001d8c057211 */ /* 0x080fe200000f16ff */
[----:B------:R-:W-:Y:S01]  /*6590*/  IMAD.IADD R133, R151, 0x1, R133 ;  /* 0x0000000197857824 */ /* 0x000fe200078e0285 */
[----:B------:R-:W-:Y:S02]  /*65a0*/  IADD3 R140, R154, 0x20, RZ ;  /* 0x000000209a8c7810 */ /* 0x000fe40007ffe0ff */
[-C--:B------:R-:W-:Y:S01]  /*65b0*/  LEA R10, P0, R141, R28.reuse, 0x2 ;  /* 0x0000001c8d0a7211 */ /* 0x080fe200078010ff */
[----:B------:R3:W-:Y:S02]  /*65c0*/  RED.E.ADD.F32.FTZ.RN.STRONG.GPU [R4.64], R14 ;  /* 0x0000000e0400798e */ /* 0x0007e4000c10e78c */
[----:B------:R-:W-:Y:S01]  /*65d0*/  IMAD.IADD R140, R153, 0x1, R140 ;  /* 0x00000001998c7824 */ /* 0x000fe200078e028c */
[-C--:B-1----:R-:W-:Y:S01]  /*65e0*/  LEA.HI.X.SX32 R11, R141, R29.reuse, 0x2, P0 ;  /* 0x0000001d8d0b7211 */ /* 0x082fe200000f16ff */
[----:B------:R1:W-:Y:S02]  /*65f0*/  RED.E.ADD.F32.FTZ.RN.STRONG.GPU [R30.64], R15 ;  /* 0x0000000f1e00798e */ /* 0x0003e4000c10e78c */
[----:B------:R-:W-:Y:S01]  /*6600*/  IMAD.IADD R140, R153, 0x1, R140 ;  /* 0x00000001998c7824 */ /* 0x000fe200078e028c */
[-C--:B------:R-:W-:Y:S01]  /*6610*/  LEA R6, P1, R139, R28.reuse, 0x2 ;  /* 0x0000001c8b067211 */ /* 0x080fe200078210ff */
[----:B------:R1:W-:Y:S02]  /*6620*/  RED.E.ADD.F32.FTZ.RN.STRONG.GPU [R10.64], R16 ;  /* 0x000000100a00798e */ /* 0x0003e4000c10e78c */
[----:B------:R-:W-:Y:S01]  /*6630*/  IMAD.IADD R140, R153, 0x1, R140 ;  /* 0x00000001998c7824 */ /* 0x000fe200078e028c */
[-C--:B------:R-:W-:Y:S02]  /*6640*/  LEA.HI.X.SX32 R7, R139, R29.reuse, 0x2, P1 ;  /* 0x0000001d8b077211 */ /* 0x080fe400008f16ff */
[CC--:B--2---:R-:W-:Y:S02]  /*6650*/  LEA R12, P4, R35.reuse, R28.reuse, 0x2 ;  /* 0x0000001c230c7211 */ /* 0x0c4fe400078810ff */
[CC--:B------:R-:W-:Y:S02]  /*6660*/  LEA R8, P2, R140.reuse, R28.reuse, 0x2 ;  /* 0x0000001c8c087211 */ /* 0x0c0fe400078410ff */
[-C--:B---3--:R-:W-:Y:S02]  /*6670*/  LEA.HI.X.SX32 R13, R35, R29.reuse, 0x2, P4 ;  /* 0x0000001d230d7211 */ /* 0x088fe400020f16ff */
[-C--:B------:R-:W-:Y:S02]  /*6680*/  LEA.HI.X.SX32 R9, R140, R29.reuse, 0x2, P2 ;  /* 0x0000001d8c097211 */ /* 0x080fe400010f16ff */
[----:B------:R-:W-:Y:S04]  /*6690*/  LDSM.16.MT88.4 R140, [R3+0x1c00] ;  /* 0x001c0000038c783b */ /* 0x000fe80000004200 */
[----:B------:R2:W-:Y:S01]  /*66a0*/  RED.E.ADD.F32.FTZ.RN.STRONG.GPU [R8.64], R17 ;  /* 0x000000110800798e */ /* 0x0005e2000c10e78c */
[-C--:B------:R-:W-:Y:S03]  /*66b0*/  LEA R4, P0, R138, R28.reuse, 0x2 ;  /* 0x0000001c8a047211 */ /* 0x080fe600078010ff */
[----:B------:R-:W-:Y:S01]  /*66c0*/  RED.E.ADD.F32.FTZ.RN.STRONG.GPU [R6.64], R18 ;  /* 0x000000120600798e */ /* 0x000fe2000c10e78c */
[-C--:B------:R-:W-:Y:S02]  /*66d0*/  LEA R14, P5, R134, R28.reuse, 0x2 ;  /* 0x0000001c860e7211 */ /* 0x080fe400078a10ff */
[-C--:B------:R-:W-:Y:S02]  /*66e0*/  LEA.HI.X.SX32 R5, R138, R29.reuse, 0x2, P0 ;  /* 0x0000001d8a057211 */ /* 0x080fe400000f16ff */
[-C--:B-1----:R-:W-:Y:S01]  /*66f0*/  LEA.HI.X.SX32 R15, R134, R29.reuse, 0x2, P5 ;  /* 0x0000001d860f7211 */ /* 0x082fe200028f16ff */
[----:B------:R-:W-:Y:S01]  /*6700*/  LDSM.16.MT88.4 R136, [R2+0x12800] ;  /* 0x012800000288783b */ /* 0x000fe20000004200 */
[CC--:B------:R-:W-:Y:S03]  /*6710*/  LEA R10, P3, R34.reuse, R28.reuse, 0x2 ;  /* 0x0000001c220a7211 */ /* 0x0c0fe600078610ff */
[----:B------:R4:W-:Y:S01]  /*6720*/  RED.E.ADD.F32.FTZ.RN.STRONG.GPU [R4.64], R19 ;  /* 0x000000130400798e */ /* 0x0009e2000c10e78c */
[-C--:B------:R-:W-:Y:S03]  /*6730*/  LEA.HI.X.SX32 R11, R34, R29.reuse, 0x2, P3 ;  /* 0x0000001d220b7211 */ /* 0x080fe600018f16ff */
[----:B------:R-:W-:Y:S04]  /*6740*/  RED.E.ADD.F32.FTZ.RN.STRONG.GPU [R28.64+0x100], R20 ;  /* 0x000100141c00798e */ /* 0x000fe8000c10e78c */
[----:B------:R-:W-:Y:S04]  /*6750*/  RED.E.ADD.F32.FTZ.RN.STRONG.GPU [R32.64+0x100], R21 ;  /* 0x000100152000798e */ /* 0x000fe8000c10e78c */
[----:B------:R-:W-:Y:S01]  /*6760*/  RED.E.ADD.F32.FTZ.RN.STRONG.GPU [R14.64], R22 ;  /* 0x000000160e00798e */ /* 0x000fe2000c10e78c */
[CC--:B--2---:R-:W-:Y:S03]  /*6770*/  LEA R8, P2, R133.reuse, R28.reuse, 0x2 ;  /* 0x0000001c85087211 */ /* 0x0c4fe600078410ff */
[----:B------:R-:W-:Y:S01]  /*6780*/  RED.E.ADD.F32.FTZ.RN.STRONG.GPU [R12.64], R23 ;  /* 0x000000170c00798e */ /* 0x000fe2000c10e78c */
[-C--:B------:R-:W-:Y:S03]  /*6790*/  LEA.HI.X.SX32 R9, R133, R29.reuse, 0x2, P2 ;  /* 0x0000001d85097211 */ /* 0x080fe600010f16ff */
[----:B------:R-:W-:Y:S04]  /*67a0*/  RED.E.ADD.F32.FTZ.RN.STRONG.GPU [R10.64], R24 ;  /* 0x000000180a00798e */ /* 0x000fe8000c10e78c */
[----:B------:R-:W-:Y:S04]  /*67b0*/  RED.E.ADD.F32.FTZ.RN.STRONG.GPU [R8.64], R25 ;  /* 0x000000190800798e */ /* 0x000fe8000c10e78c */
[----:B------:R-:W-:Y:S04]  /*67c0*/  LDSM.16.MT88.4 R8, [R3] ;  /* 0x000000000308783b */ /* 0x000fe80000004200 */
[----:B------:R-:W-:Y:S04]  /*67d0*/  LDSM.16.MT88.4 R12, [R2+0x11000] ;  /* 0x01100000020c783b */ /* 0x000fe80000004200 */
[----:B------:R-:W-:Y:S04]  /*67e0*/  LDSM.16.MT88.4 R16, [R3+0x1000] ;  /* 0x001000000310783b */ /* 0x000fe80000004200 */
[----:B------:R-:W-:Y:S04]  /*67f0*/  LDSM.16.MT88.4 R32, [R2+0xf800] ;  /* 0x00f800000220783b */ /* 0x000fe80000004200 */
[----:B------:R-:W-:Y:S01]  /*6800*/  LDSM.16.MT88.4 R20, [R3+0x400] ;  /* 0x000400000314783b */ /* 0x000fe20000004200 */
[CC--:B----4-:R-:W-:Y:S04]  /*6810*/  LEA R4, P0, R0.reuse, R28.reuse, 0x2 ;  /* 0x0000001c00047211 */ /* 0x0d0fe800078010ff */
[-C--:B------:R-:W-:Y:S02]  /*6820*/  LEA.HI.X.SX32 R5, R0, R29.reuse, 0x2, P0 ;  /* 0x0000001d00057211 */ /* 0x080fe400000f16ff */
[----:B------:R-:W-:Y:S02]  /*6830*/  PLOP3.LUT P0, PT, PT, PT, UP2, 0x80, 0x0 ;  /* 0x000000000000781c */ /* 0x000fe40003f0f028 */
[C---:B------:R-:W-:Y:S02]  /*6840*/  IADD3 R0, R3.reuse, -0x3000, RZ ;  /* 0xffffd00003007810 */ /* 0x040fe40007ffe0ff */
[C---:B------:R-:W-:Y:S04]  /*6850*/  LEA R6, P1, R132.reuse, R28, 0x2 ;  /* 0x0000001c84067211 */ /* 0x040fe800078210ff */
        /* <DEDUP_REMOVED lines=237> */
.L_x_72:
        /* <DEDUP_REMOVED lines=18> */
.L_x_73:
[----:B-1----:R-:W1:Y:S01]  /*7850*/  S2R R4, SR_TID.X ;  /* 0x0000000000047919 */ /* 0x002e620000002100 */
[----:B------:R-:W-:Y:S01]  /*7860*/  USHF.L.U32 UR4, UR18, 0x7, URZ ;  /* 0x0000000712047899 */ /* 0x000fe2000800063f */
[----:B-----5:R-:W-:Y:S01]  /*7870*/  IMAD.SHL.U32 R0, R150, 0x2, RZ ;  /* 0x0000000296007824 */ /* 0x020fe200078e00ff */
[----:B------:R-:W-:Y:S01]  /*7880*/  ULDC.64 UR6, c[0x0][0x3a0] ;  /* 0x0000e80000067ab9 */ /* 0x000fe20000000a00 */
[----:B------:R-:W-:Y:S01]  /*7890*/  BAR.SYNC.DEFER_BLOCKING 0x0 ;  /* 0x0000000000007b1d */ /* 0x000fe20000010000 */
[----:B------:R-:W-:Y:S01]  /*78a0*/  USHF.R.S32.HI UR8, URZ, 0x1f, UR4 ;  /* 0x0000001f3f087899 */ /* 0x000fe20008011404 */
[----:B------:R-:W-:Y:S02]  /*78b0*/  IMAD.U32 R10, RZ, RZ, UR36 ;  /* 0x00000024ff0a7e24 */ /* 0x000fe4000f8e00ff */
[----:B------:R-:W-:Y:S01]  /*78c0*/  IMAD.U32 R25, RZ, RZ, UR4 ;  /* 0x00000004ff197e24 */ /* 0x000fe2000f8e00ff */
[----:B------:R-:W-:Y:S01]  /*78d0*/  UIMAD UR5, UR8, UR6, URZ ;  /* 0x00000006080572a4 */ /* 0x000fe2000f8e023f */
[----:B------:R-:W-:Y:S03]  /*78e0*/  BSSY B0, `(.L_x_74) ;  /* 0x000002d000007945 */ /* 0x000fe60003800000 */
[----:B------:R-:W-:-:S03]  /*78f0*/  UIMAD UR5, UR4, UR7, UR5 ;  /* 0x00000007040572a4 */ /* 0x000fc6000f8e0205 */
[----:B------:R-:W-:Y:S02]  /*7900*/  ULDC.64 UR6, c[0x0][0x3b8] ;  /* 0x0000ee0000067ab9 */ /* 0x000fe40000000a00 */
[----:B------:R-:W-:-:S04]  /*7910*/  UIMAD UR6, UR57, UR6, URZ ;  /* 0x00000006390672a4 */ /* 0x000fc8000f8e023f */
[----:B------:R-:W-:Y:S01]  /*7920*/  UIMAD UR6, UR36, UR7, UR6 ;  /* 0x00000007240672a4 */ /* 0x000fe2000f8e0206 */
[----:B-1----:R-:W-:-:S04]  /*7930*/  SHF.R.S32.HI R8, RZ, 0x1f, R4 ;  /* 0x0000001fff087819 */ /* 0x002fc80000011404 */
[----:B------:R-:W-:Y:S01]  /*7940*/  LEA.HI R8, R8, R4, RZ, 0x2 ;  /* 0x0000000408087211 */ /* 0x000fe200078f10ff */
[----:B------:R1:W2:Y:S03]  /*7950*/  LDS.128 R36, [R0+0xa000] ;  /* 0x00a0000000247984 */ /* 0x0002a60000000c00 */
[----:B------:R-:W-:Y:S01]  /*7960*/  LOP3.LUT R3, R8, 0xfffffffc, RZ, 0xc0, !PT ;  /* 0xfffffffc08037812 */ /* 0x000fe200078ec0ff */
[----:B------:R1:W3:Y:S04]  /*7970*/  LDS.128 R32, [R0+0xc000] ;  /* 0x00c0000000207984 */ /* 0x0002e80000000c00 */
[----:B------:R-:W-:Y:S01]  /*7980*/  IMAD.IADD R3, R4, 0x1, -R3 ;  /* 0x0000000104037824 */ /* 0x000fe200078e0a03 */
[----:B------:R1:W4:Y:S03]  /*7990*/  LDS.128 R28, [R0+0xe000] ;  /* 0x00e00000001c7984 */ /* 0x0003260000000c00 */
[----:B------:R-:W-:Y:S01]  /*79a0*/  IMAD.SHL.U32 R6, R3, 0x8, RZ ;  /* 0x0000000803067824 */ /* 0x000fe200078e00ff */
[----:B------:R1:W1:Y:S01]  /*79b0*/  LDS.128 R48, [R0+0xf000] ;  /* 0x00f0000000307984 */ /* 0x0002620000000c00 */
[----:B------:R-:W-:Y:S01]  /*79c0*/  IMAD.U32 R3, RZ, RZ, UR5 ;  /* 0x00000005ff037e24 */ /* 0x000fe2000f8e00ff */
[----:B------:R-:W-:-:S02]  /*79d0*/  UIMAD UR5, UR18, -0x80, UR14 ;  /* 0xffffff80120578a4 */ /* 0x000fc4000f8e020e */
[----:B------:R1:W1:Y:S01]  /*79e0*/  LDS.128 R60, [R0+0x10000] ;  /* 0x01000000003c7984 */ /* 0x0002620000000c00 */
[----:B------:R-:W-:-:S03]  /*79f0*/  SHF.R.S32.HI R7, RZ, 0x1f, R6 ;  /* 0x0000001fff077819 */ /* 0x000fc60000011406 */
[----:B------:R1:W1:Y:S02]  /*7a00*/  LDS.128 R44, [R0+0x11000] ;  /* 0x01100000002c7984 */ /* 0x0002640000000c00 */
[----:B------:R-:W-:Y:S02]  /*7a10*/  IMAD.WIDE.U32 R4, R25, c[0x0][0x3a0], R6 ;  /* 0x0000e80019047a25 */ /* 0x000fe400078e0006 */
[----:B------:R1:W1:Y:S03]  /*7a20*/  LDS.128 R56, [R0+0x12000] ;  /* 0x0120000000387984 */ /* 0x0002660000000c00 */
[----:B------:R-:W-:Y:S01]  /*7a30*/  IADD3 R4, P0, R4, UR11, RZ ;  /* 0x0000000b04047c10 */ /* 0x000fe2000ff1e0ff */
[----:B------:R1:W1:Y:S03]  /*7a40*/  LDS.128 R40, [R0+0x13000] ;  /* 0x0130000000287984 */ /* 0x0002660000000c00 */
[----:B------:R-:W-:Y:S01]  /*7a50*/  IADD3.X R5, R5, UR15, R3, P0, !PT ;  /* 0x0000000f05057c10 */ /* 0x000fe200087fe403 */
[----:B------:R1:W1:Y:S01]  /*7a60*/  LDS.128 R52, [R0+0x14000] ;  /* 0x0140000000347984 */ /* 0x0002620000000c00 */
[----:B------:R-:W-:-:S03]  /*7a70*/  SHF.R.S32.HI R3, RZ, 0x2, R8 ;  /* 0x00000002ff037819 */ /* 0x000fc60000011408 */
[----:B------:R-:W-:Y:S01]  /*7a80*/  IMAD.WIDE.U32 R10, R10, c[0x0][0x3b8], R4 ;  /* 0x0000ee000a0a7a25 */ /* 0x000fe200078e0004 */
[----:B------:R-:W-:Y:S02]  /*7a90*/  ISETP.GE.AND P2, PT, R3, UR5, PT ;  /* 0x0000000503007c0c */ /* 0x000fe4000bf46270 */
[----:B------:R-:W-:Y:S02]  /*7aa0*/  SHF.R.S32.HI R26, RZ, 0x1f, R3 ;  /* 0x0000001fff1a7819 */ /* 0x000fe40000011403 */
[----:B------:R-:W-:-:S09]  /*7ab0*/  IADD3 R24, R11, UR6, RZ ;  /* 0x000000060b187c10 */ /* 0x000fd2000fffe0ff */
[----:B------:R-:W-:Y:S05]  /*7ac0*/  @P2 BRA `(.L_x_75) ;  /* 0x000000e000002947 */ /* 0x000fea0003800000 */
[----:B--234-:R-:W2:Y:S01]  /*7ad0*/  LDS.128 R20, [R0+0xb000] ;  /* 0x00b0000000147984 */ /* 0x01cea20000000c00 */
[----:B------:R-:W-:Y:S02]  /*7ae0*/  MOV R4, R10 ;  /* 0x0000000a00047202 */ /* 0x000fe40000000f00 */
[----:B------:R-:W-:Y:S01]  /*7af0*/  MOV R5, R24 ;  /* 0x0000001800057202 */ /* 0x000fe20000000f00 */
[----:B------:R-:W3:Y:S04]  /*7b00*/  LDS.128 R16, [R0+0x9000] ;  /* 0x0090000000107984 */ /* 0x000ee80000000c00 */
[----:B------:R4:W5:Y:S01]  /*7b10*/  LDS.128 R12, [R0+0xd000] ;  /* 0x00d00000000c7984 */ /* 0x0009620000000c00 */
[----:B------:R-:W-:-:S05]  /*7b20*/  IMAD.WIDE.U32 R8, R3, c[0x0][0x3a0], R4 ;  /* 0x0000e80003087a25 */ /* 0x000fca00078e0004 */
[----:B------:R-:W-:Y:S01]  /*7b30*/  LEA R4, P0, R8, c[0x0][0x340], 0x1 ;  /* 0x0000d00008047a11 */ /* 0x000fe200078008ff */
[----:B-1--4-:R-:W-:-:S04]  /*7b40*/  IMAD R0, R26, c[0x0][0x3a0], RZ ;  /* 0x0000e8001a007a24 */ /* 0x012fc800078e02ff */
[----:B------:R-:W-:-:S05]  /*7b50*/  IMAD R0, R3, c[0x0][0x3a4], R0 ;  /* 0x0000e90003007a24 */ /* 0x000fca00078e0200 */
[----:B------:R-:W-:-:S04]  /*7b60*/  IADD3 R0, R0, R9, RZ ;  /* 0x0000000900007210 */ /* 0x000fc80007ffe0ff */
[----:B------:R-:W-:-:S05]  /*7b70*/  LEA.HI.X R5, R8, c[0x0][0x344], R0, 0x1, P0 ;  /* 0x0000d10008057a11 */ /* 0x000fca00000f0c00 */
[----:B--2---:R1:W-:Y:S04]  /*7b80*/  STG.E.128 [R4.64+0x40], R20 ;  /* 0x0000401404007986 */ /* 0x0043e8000c101d0c */
[----:B---3--:R1:W-:Y:S04]  /*7b90*/  STG.E.128 [R4.64], R16 ;  /* 0x0000001004007986 */ /* 0x0083e8000c101d0c */
[----:B-----5:R1:W-:Y:S02]  /*7ba0*/  STG.E.128 [R4.64+0x80], R12 ;  /* 0x0000800c04007986 */ /* 0x0203e4000c101d0c */
.L_x_75:
[----:B--234-:R-:W-:Y:S05]  /*7bb0*/  BSYNC B0 ;  /* 0x0000000000007941 */ /* 0x01cfea0003800000 */
.L_x_74:
[----:B-1----:R-:W-:Y:S01]  /*7bc0*/  IADD3 R0, R3, 0x40, RZ ;  /* 0x0000004003007810 */ /* 0x002fe20007ffe0ff */
[----:B------:R-:W-:Y:S03]  /*7bd0*/  BSSY B0, `(.L_x_76) ;  /* 0x0000010000007945 */ /* 0x000fe60003800000 */
[----:B------:R-:W-:-:S13]  /*7be0*/  ISETP.GE.AND P1, PT, R0, UR5, PT ;  /* 0x0000000500007c0c */ /* 0x000fda000bf26270 */
[----:B------:R-:W-:Y:S05]  /*7bf0*/  @P1 BRA `(.L_x_77) ;  /* 0x000000d000001947 */ /* 0x000fea0003800000 */
[----:B------:R-:W-:Y:S02]  /*7c00*/  IADD3 R0, P0, R3, 0x40, RZ ;  /* 0x0000004003007810 */ /* 0x000fe40007f1e0ff */
[----:B------:R-:W-:-:S03]  /*7c10*/  MOV R5, R24 ;  /* 0x0000001800057202 */ /* 0x000fc60000000f00 */
[----:B------:R-:W-:-:S04]  /*7c20*/  IMAD.X R4, RZ, RZ, R26, P0 ;  /* 0x000000ffff047224 */ /* 0x000fc800000e061a */
[----:B------:R-:W-:Y:S02]  /*7c30*/  IMAD R8, R4, c[0x0][0x3a0], RZ ;  /* 0x0000e80004087a24 */ /* 0x000fe400078e02ff */
[----:B------:R-:W-:-:S04]  /*7c40*/  IMAD.MOV.U32 R4, RZ, RZ, R10 ;  /* 0x000000ffff047224 */ /* 0x000fc800078e000a */
[----:B------:R-:W-:-:S04]  /*7c50*/  IMAD.WIDE.U32 R10, R0, c[0x0][0x3a0], R4 ;  /* 0x0000e800000a7a25 */ /* 0x000fc800078e0004 */
[----:B------:R-:W-:Y:S01]  /*7c60*/  IMAD R0, R0, c[0x0][0x3a4], R8 ;  /* 0x0000e90000007a24 */ /* 0x000fe200078e0208 */
[----:B------:R-:W-:-:S04]  /*7c70*/  LEA R4, P0, R10, c[0x0][0x340], 0x1 ;  /* 0x0000d0000a047a11 */ /* 0x000fc800078008ff */
[----:B------:R-:W-:-:S04]  /*7c80*/  IADD3 R0, R0, R11, RZ ;  /* 0x0000000b00007210 */ /* 0x000fc80007ffe0ff */
[----:B------:R-:W-:-:S05]  /*7c90*/  LEA.HI.X R5, R10, c[0x0][0x344], R0, 0x1, P0 ;  /* 0x0000d1000a057a11 */ /* 0x000fca00000f0c00 */
[----:B------:R1:W-:Y:S04]  /*7ca0*/  STG.E.128 [R4.64], R36 ;  /* 0x0000002404007986 */ /* 0x0003e8000c101d0c */
[----:B------:R1:W-:Y:S04]  /*7cb0*/  STG.E.128 [R4.64+0x40], R32 ;  /* 0x0000402004007986 */ /* 0x0003e8000c101d0c */
[----:B------:R1:W-:Y:S02]  /*7cc0*/  STG.E.128 [R4.64+0x80], R28 ;  /* 0x0000801c04007986 */ /* 0x0003e4000c101d0c */
.L_x_77:
[----:B------:R-:W-:Y:S05]  /*7cd0*/  BSYNC B0 ;  /* 0x0000000000007941 */ /* 0x000fea0003800000 */
.L_x_76:
        /* <DEDUP_REMOVED lines=15> */
[----:B-1----:R-:W-:Y:S01]  /*7dd0*/  MOV R4, R6 ;  /* 0x0000000600047202 */ /* 0x002fe20000000f00 */
[----:B------:R-:W-:Y:S01]  /*7de0*/  IMAD R10, R26, c[0x0][0x3a8], RZ ;  /* 0x0000ea001a0a7a24 */ /* 0x000fe200078e02ff */
[----:B------:R-:W-:-:S05]  /*7df0*/  MOV R5, R0 ;  /* 0x0000000000057202 */ /* 0x000fca0000000f00 */
[----:B------:R-:W-:-:S04]  /*7e00*/  IMAD.WIDE.U32 R8, R3, c[0x0][0x3a8], R4 ;  /* 0x0000ea0003087a25 */ /* 0x000fc800078e0004 */
[----:B------:R-:W-:-:S05]  /*7e10*/  IMAD R4, R3, c[0x0][0x3ac], R10 ;  /* 0x0000eb0003047a24 */ /* 0x000fca00078e020a */
[----:B------:R-:W-:Y:S02]  /*7e20*/  IADD3 R5, R4, R9, RZ ;  /* 0x0000000904057210 */ /* 0x000fe40007ffe0ff */
[----:B------:R-:W-:-:S04]  /*7e30*/  LEA R4, P0, R8, c[0x0][0x348], 0x1 ;  /* 0x0000d20008047a11 */ /* 0x000fc800078008ff */
[----:B------:R-:W-:-:S05]  /*7e40*/  LEA.HI.X R5, R8, c[0x0][0x34c], R5, 0x1, P0 ;  /* 0x0000d30008057a11 */ /* 0x000fca00000f0c05 */
[----:B------:R1:W-:Y:S04]  /*7e50*/  STG.E.128 [R4.64], R48 ;  /* 0x0000003004007986 */ /* 0x0003e8000c101d0c */
[----:B------:R1:W-:Y:S04]  /*7e60*/  STG.E.128 [R4.64+0x40], R44 ;  /* 0x0000402c04007986 */ /* 0x0003e8000c101d0c */
[----:B------:R1:W-:Y:S02]  /*7e70*/  STG.E.128 [R4.64+0x80], R40 ;  /* 0x0000802804007986 */ /* 0x0003e4000c101d0c */
.L_x_79:
[----:B------:R-:W-:Y:S05]  /*7e80*/  BSYNC B0 ;  /* 0x0000000000007941 */ /* 0x000fea0003800000 */
.L_x_78:
        /* <DEDUP_REMOVED lines=10> */
[----:B------:R1:W-:Y:S04]  /*7f30*/  STG.E.128 [R4.64], R60 ;  /* 0x0000003c04007986 */ /* 0x0003e8000c101d0c */
[----:B------:R1:W-:Y:S04]  /*7f40*/  STG.E.128 [R4.64+0x40], R56 ;  /* 0x0000403804007986 */ /* 0x0003e8000c101d0c */
[----:B------:R1:W-:Y:S02]  /*7f50*/  STG.E.128 [R4.64+0x80], R52 ;  /* 0x0000803404007986 */ /* 0x0003e4000c101d0c */
.L_x_68:
[----:B------:R-:W-:Y:S05]  /*7f60*/  BSYNC B1 ;  /* 0x0000000000017941 */ /* 0x000fea0003800000 */
.L_x_54:
        /* <DEDUP_REMOVED lines=11> */
.L_x_80:
[----:B------:R-:W-:Y:S05]  /*8020*/  EXIT ;  /* 0x000000000000794d */ /* 0x000fea0003800000 */
.L_x_82:
        /* <DEDUP_REMOVED lines=13> */
.L_x_666:


//--------------------- .text._ZN5flash44flash_bwd_dq_dk_dv_loop_seqk_parallel_kernelI23Flash_bwd_kernel_traitsILi96ELi64ELi128ELi8ELi2ELi4ELi4ELb1ELb0EN7cutlass10bfloat16_tE19Flash_kernel_traitsILi96ELi64ELi128ELi8ES3_EELb0ELb1ELb0ELb1ELb0ELb0ELb0EEEvNS_16Flash_bwd_paramsE --------------------------
	.section	.text._ZN5flash44flash_bwd_dq_dk_dv_loop_seqk_parallel_kernelI23Flash_bwd_kernel_traitsILi96ELi64ELi128ELi8ELi2ELi4ELi4ELb1ELb0EN7cutlass10bfloat16_tE19Flash_kernel_traitsILi96ELi64ELi128ELi8ES3_EELb0ELb1ELb0ELb1ELb0ELb0ELb0EEEvNS_16Flash_bwd_paramsE,"ax",@progbits
	.sectioninfo	@"SHI_REGISTERS=255"
	.align	128
        .global         _ZN5flash44flash_bwd_dq_dk_dv_loop_seqk_parallel_kernelI23Flash_bwd_kernel_traitsILi96ELi64ELi128ELi8ELi2ELi4ELi4ELb1ELb0EN7cutlass10bfloat16_tE19Flash_kernel_traitsILi96ELi64ELi128ELi8ES3_EELb0ELb1ELb0ELb1ELb0ELb0ELb0EEEvNS_16Flash_bwd_paramsE
        .type           _ZN5flash44flash_bwd_dq_dk_dv_loop_seqk_parallel_kernelI23Flash_bwd_kernel_traitsILi96ELi64ELi128ELi8ELi2ELi4ELi4ELb1ELb0EN7cutlass10bfloat16_tE19Flash_kernel_traitsILi96ELi64ELi128ELi8ES3_EELb0ELb1ELb0ELb1ELb0ELb0ELb0EEEvNS_16Flash_bwd_paramsE,@function
        .size           _ZN5flash44flash_bwd_dq_dk_dv_loop_seqk_parallel_kernelI23Flash_bwd_kernel_traitsILi96ELi64ELi128ELi8ELi2ELi4ELi4ELb1ELb0EN7cutlass10bfloat16_tE19Flash_kernel_traitsILi96ELi64ELi128ELi8ES3_EELb0ELb1ELb0ELb1ELb0ELb0ELb0EEEvNS_16Flash_bwd_paramsE,(.L_x_667 - _ZN5flash44flash_bwd_dq_dk_dv_loop_seqk_parallel_kernelI23Flash_bwd_kernel_traitsILi96ELi64ELi128ELi8ELi2ELi4ELi4ELb1ELb0EN7cutlass10bfloat16_tE19Flash_kernel_traitsILi96ELi64ELi128ELi8ES3_EELb0ELb1ELb0ELb1ELb0ELb0ELb0EEEvNS_16Flash_bwd_paramsE)
        .other          _ZN5flash44flash_bwd_dq_dk_dv_loop_seqk_parallel_kernelI23Flash_bwd_kernel_traitsILi96ELi64ELi128ELi8ELi2ELi4ELi4ELb1ELb0EN7cutlass10bfloat16_tE19Flash_kernel_traitsILi96ELi64ELi128ELi8ES3_EELb0ELb1ELb0ELb1ELb0ELb0ELb0EEEvNS_16Flash_bwd_paramsE,@"STO_CUDA_ENTRY STV_DEFAULT"
_ZN5flash44flash_bwd_dq_dk_dv_loop_seqk_parallel_kernelI23Flash_bwd_kernel_traitsILi96ELi64ELi128ELi8ELi2ELi4ELi4ELb1ELb0EN7cutlass10bfloat16_tE19Flash_kernel_traitsILi96ELi64ELi128ELi8ES3_EELb0ELb1ELb0ELb1ELb0ELb0ELb0EEEvNS_16Flash_bwd_paramsE:
.text._ZN5flash44flash_bwd_dq_dk_dv_loop_seqk_parallel_kernelI23Flash_bwd_kernel_traitsILi96ELi64ELi128ELi8ELi2ELi4ELi4ELb1ELb0EN7cutlass10bfloat16_tE19Flash_kernel_traitsILi96ELi64ELi128ELi8ES3_EELb0ELb1ELb0ELb1ELb0ELb0ELb0EEEvNS_16Flash_bwd_paramsE:
        /* <DEDUP_REMOVED lines=34> */
[CC--:B------:R-:W-:Y:S01]  /*0220*/  LEA.HI R7, R20.reuse, R21.reuse, RZ, 0x2 ;  /* 0x0000001514077211 */ /* 0x0c0fe200078f10ff */
[----:B------:R-:W-:Y:S01]  /*0230*/  ULDC UR9, c[0x0][0x1c0] ;  /* 0x0000700000097ab9 */ /* 0x000fe20000000800 */
[----:B------:R-:W-:Y:S01]  /*0240*/  SHF.R.S32.HI R0, RZ, 0x3, R18 ;  /* 0x00000003ff007819 */ /* 0x000fe20000011412 */
[----:B------:R-:W-:Y:S01]  /*0250*/  UIMAD UR54, UR6, UR4, UR54 ;  /* 0x00000004063672a4 */ /* 0x000fe2000f8e0236 */
[----:B------:R-:W-:Y:S01]  /*0260*/  LOP3.LUT R2, R7, 0xfffffffc, RZ, 0xc0, !PT ;  /* 0xfffffffc07027812 */ /* 0x000fe200078ec0ff */
[----:B---3--:R-:W-:Y:S01]  /*0270*/  UIMAD UR51, UR5, UR30, URZ ;  /* 0x0000001e053372a4 */ /* 0x008fe2000f8e023f */
[-C--:B------:R-:W-:Y:S01]  /*0280*/  LEA.HI R4, R20, R21.reuse, RZ, 0x4 ;  /* 0x0000001514047211 */ /* 0x080fe200078f20ff */
[----:B------:R-:W-:Y:S01]  /*0290*/  IMAD.SHL.U32 R0, R0, 0x40, RZ ;  /* 0x0000004000007824 */ /* 0x000fe200078e00ff */
[----:B------:R-:W-:Y:S01]  /*02a0*/  LEA.HI R17, R20, R21, RZ, 0x5 ;  /* 0x0000001514117211 */ /* 0x000fe200078f28ff */
[----:B------:R-:W-:Y:S01]  /*02b0*/  IMAD.IADD R16, R21, 0x1, -R2 ;  /* 0x0000000115107824 */ /* 0x000fe200078e0a02 */
[----:B------:R-:W-:Y:S01]  /*02c0*/  SHF.R.S32.HI R5, RZ, 0x4, R4 ;  /* 0x00000004ff057819 */ /* 0x000fe20000011404 */
[----:B------:R-:W-:Y:S01]  /*02d0*/  UIMAD.WIDE.U32 UR42, UR30, UR14, URZ ;  /* 0x0000000e1e2a72a5 */ /* 0x000fe2000f8e003f */
[----:B------:R-:W-:Y:S01]  /*02e0*/  LOP3.LUT R0, R0, 0xc0, RZ, 0xc0, !PT ;  /* 0x000000c000007812 */ /* 0x000fe200078ec0ff */
[----:B------:R-:W-:Y:S01]  /*02f0*/  IMAD.SHL.U32 R22, R16, 0x8, RZ ;  /* 0x0000000810167824 */ /* 0x000fe200078e00ff */
[----:B------:R-:W-:Y:S01]  /*0300*/  LEA.HI R2, R4, R5, RZ, 0x1 ;  /* 0x0000000504027211 */ /* 0x000fe200078f08ff */
[----:B------:R-:W-:Y:S01]  /*0310*/  UIMAD UR4, UR30, UR9, UR34 ;  /* 0x000000091e0472a4 */ /* 0x000fe2000f8e0222 */
[----:B------:R-:W-:Y:S01]  /*0320*/  SHF.R.S32.HI R11, RZ, 0x2, R7 ;  /* 0x00000002ff0b7819 */ /* 0x000fe20000011407 */
[----:B------:R-:W-:Y:S01]  /*0330*/  @!UP5 UIMAD UR5, UR30, UR11, UR34 ;  /* 0x0000000b1e05d2a4 */ /* 0x000fe2000f8e0222 */
[----:B------:R-:W-:Y:S01]  /*0340*/  LOP3.LUT R3, R0, 0x18, R22, 0xf8, !PT ;  /* 0x0000001800037812 */ /* 0x000fe200078ef816 */
[----:B------:R-:W-:Y:S01]  /*0350*/  STL [R1], R22 ;  /* 0x0000001601007387 */ /* 0x000fe20000100800 */
[----:B------:R-:W-:Y:S01]  /*0360*/  SHF.R.U32.HI R0, RZ, 0x3, R0 ;  /* 0x00000003ff007819 */ /* 0x000fe20000011600 */
[----:B------:R-:W-:Y:S01]  /*0370*/  USHF.L.U32 UR44, UR45, 0x6, URZ ;  /* 0x000000062d2c7899 */ /* 0x000fe2000800063f */
[----:B------:R-:W-:Y:S01]  /*0380*/  LOP3.LUT R2, R2, 0xfffffffe, RZ, 0xc0, !PT ;  /* 0xfffffffe02027812 */ /* 0x000fe200078ec0ff */
[----:B------:R-:W-:Y:S01]  /*0390*/  ULDC UR48, c[0x0][0x214] ;  /* 0x0000850000307ab9 */ /* 0x000fe20000000800 */
[----:B------:R-:W-:Y:S01]  /*03a0*/  LOP3.LUT R9, R3, R0, RZ, 0x3c, !PT ;  /* 0x0000000003097212 */ /* 0x000fe200078e3cff */
[----:B------:R-:W-:Y:S01]  /*03b0*/  ULDC UR55, c[0x0][0x1c8] ;  /* 0x0000720000377ab9 */ /* 0x000fe20000000800 */
[----:B------:R-:W-:Y:S01]  /*03c0*/  LOP3.LUT R0, R4, 0xfffffff0, RZ, 0xc0, !PT ;  /* 0xfffffff004007812 */ /* 0x000fe200078ec0ff */
[----:B------:R-:W-:Y:S01]  /*03d0*/  IMAD.IADD R14, R5, 0x1, -R2 ;  /* 0x00000001050e7824 */ /* 0x000fe200078e0a02 */
[--C-:B------:R-:W-:Y:S01]  /*03e0*/  SHF.R.S32.HI R6, RZ, 0x5, R17.reuse ;  /* 0x00000005ff067819 */ /* 0x100fe20000011411 */
[----:B------:R-:W-:Y:S01]  /*03f0*/  ULDC.U8 UR8, c[0x0][0x3d0] ;  /* 0x0000f40000087ab9 */ /* 0x000fe20000000000 */
[----:B------:R-:W-:Y:S01]  /*0400*/  SHF.R.S32.HI R2, RZ, 0x1f, R17 ;  /* 0x0000001fff027819 */ /* 0x000fe20000011411 */
[----:B------:R-:W-:Y:S01]  /*0410*/  IMAD.IADD R0, R21, 0x1, -R0 ;  /* 0x0000000115007824 */ /* 0x000fe200078e0a00 */
[-C--:B------:R-:W-:Y:S01]  /*0420*/  LEA.HI R3, R7, R11.reuse, RZ, 0x1 ;  /* 0x0000000b07037211 */ /* 0x080fe200078f08ff */
[----:B------:R-:W-:Y:S01]  /*0430*/  ULDC UR49, c[0x0][0x224] ;  /* 0x0000890000317ab9 */ /* 0x000fe20000000800 */
[-C--:B------:R-:W-:Y:S01]  /*0440*/  LEA.HI R2, R2, R6.reuse, RZ, 0x2 ;  /* 0x0000000602027211 */ /* 0x080fe200078f10ff */
[----:B------:R-:W-:Y:S01]  /*0450*/  @UP5 UIMAD UR53, UR30, UR48, URZ ;  /* 0x000000301e3552a4 */ /* 0x000fe2000f8e023f */
[----:B------:R-:W-:Y:S01]  /*0460*/  LEA.HI R4, R17, R6, RZ, 0x1 ;  /* 0x0000000611047211 */ /* 0x000fe200078f08ff */
[----:B------:R-:W-:Y:S01]  /*0470*/  ULDC.64 UR12, c[0x0][0x118] ;  /* 0x00004600000c7ab9 */ /* 0x000fe20000000a00 */
[----:B------:R-:W-:Y:S01]  /*0480*/  LOP3.LUT R3, R3, 0x7fffffe, RZ, 0xc0, !PT ;  /* 0x07fffffe03037812 */ /* 0x000fe200078ec0ff */
[----:B------:R-:W-:Y:S01]  /*0490*/  UMOV UR60, 0x4 ;  /* 0x00000004003c7882 */ /* 0x000fe20000000000 */
[----:B------:R-:W-:Y:S01]  /*04a0*/  SHF.R.S32.HI R5, RZ, 0x1f, R0 ;  /* 0x0000001fff057819 */ /* 0x000fe20000011400 */
[----:B------:R-:W-:Y:S01]  /*04b0*/  ULOP3.LUT UR55, UR34, UR55, URZ, 0x3c, !UPT ;  /* 0x0000003722377292 */ /* 0x000fe2000f8e3c3f */
[----:B------:R-:W-:Y:S01]  /*04c0*/  LOP3.LUT R2, R2, 0xfffffffc, RZ, 0xc0, !PT ;  /* 0xfffffffc02027812 */ /* 0x000fe200078ec0ff */
[----:B------:R-:W-:Y:S01]  /*04d0*/  IMAD.IADD R3, R11, 0x1, -R3 ;  /* 0x000000010b037824 */ /* 0x000fe200078e0a03 */
[----:B------:R-:W-:Y:S01]  /*04e0*/  LOP3.LUT R4, R4, 0xfffffffe, RZ, 0xc0, !PT ;  /* 0xfffffffe04047812 */ /* 0x000fe200078ec0ff */
[----:B------:R-:W-:Y:S01]  /*04f0*/  USHF.R.S32.HI UR56, URZ, 0x1f, UR34 ;  /* 0x0000001f3f387899 */ /* 0x000fe20008011422 */
[-C--:B------:R-:W-:Y:S01]  /*0500*/  LEA.HI R8, R0, R0.reuse, RZ, 0x1 ;  /* 0x0000000000087211 */ /* 0x080fe200078f08ff */
[C---:B------:R-:W-:Y:S01]  /*0510*/  IMAD.IADD R10, R6.reuse, 0x1, -R2 ;  /* 0x00000001060a7824 */ /* 0x040fe200078e0a02 */
[----:B------:R-:W-:Y:S01]  /*0520*/  LEA.HI R13, R5, R0, RZ, 0x3 ;  /* 0x00000000050d7211 */ /* 0x000fe200078f18ff */
[----:B------:R-:W-:Y:S01]  /*0530*/  IMAD.IADD R227, R6, 0x1, -R4 ;  /* 0x0000000106e37824 */ /* 0x000fe200078e0a04 */
[----:B------:R-:W-:Y:S01]  /*0540*/  LOP3.LUT R5, R8, 0x7fffffe, RZ, 0xc0, !PT ;  /* 0x07fffffe08057812 */ /* 0x000fe200078ec0ff */
[----:B------:R-:W-:Y:S01]  /*0550*/  IMAD R6, R6, 0x8, R3 ;  /* 0x0000000806067824 */ /* 0x000fe200078e0203 */
[----:B------:R-:W-:Y:S01]  /*0560*/  LOP3.LUT R2, R13, 0xfffffff8, RZ, 0xc0, !PT ;  /* 0xfffffff80d027812 */ /* 0x000fe200078ec0ff */
[----:B------:R-:W-:Y:S01]  /*0570*/  USHF.L.U32 UR61, UR30, 0x7, URZ ;  /* 0x000000071e3d7899 */ /* 0x000fe2000800063f */
[----:B------:R-:W-:Y:S01]  /*0580*/  LOP3.LUT R4, R18, 0xfffffff8, RZ, 0xc0, !PT ;  /* 0xfffffff812047812 */ /* 0x000fe200078ec0ff */
[C---:B------:R-:W-:Y:S01]  /*0590*/  IMAD.IADD R19, R0.reuse, 0x1, -R5 ;  /* 0x0000000100137824 */ /* 0x040fe200078e0a05 */
[----:B------:R-:W-:Y:S01]  /*05a0*/  SHF.R.S32.HI R3, RZ, 0x1f, R7 ;  /* 0x0000001fff037819 */ /* 0x000fe20000011407 */
[----:B------:R-:W-:Y:S01]  /*05b0*/  IMAD.IADD R12, R0, 0x1, -R2 ;  /* 0x00000001000c7824 */ /* 0x000fe200078e0a02 */
[----:B------:R-:W-:Y:S01]  /*05c0*/  UISETP.NE.AND UP6, UPT, UR8, URZ, UPT ;  /* 0x0000003f0800728c */ /* 0x000fe2000bfc5270 */
[----:B------:R-:W-:Y:S01]  /*05d0*/  IMAD.IADD R4, R21, 0x1, -R4 ;  /* 0x0000000115047824 */ /* 0x000fe200078e0a04 */
[----:B------:R-:W-:Y:S01]  /*05e0*/  LEA.HI R0, R3, R11, RZ, 0x3 ;  /* 0x0000000b03007211 */ /* 0x000fe200078f18ff */
[----:B------:R-:W-:Y:S01]  /*05f0*/  IMAD.U32 R5, R6, 0x20, R9 ;  /* 0x0000002006057824 */ /* 0x000fe200078e0009 */
[----:B------:R-:W-:Y:S01]  /*0600*/  LEA.HI R3, R20, R21, RZ, 0x6 ;  /* 0x0000001514037211 */ /* 0x000fe200078f30ff */
[----:B------:R-:W-:Y:S01]  /*0610*/  USHF.R.S32.HI UR58, URZ, 0x1f, UR30 ;  /* 0x0000001f3f3a7899 */ /* 0x000fe2000801141e */
[----:B------:R-:W-:Y:S01]  /*0620*/  LOP3.LUT R0, R0, 0xfffffff8, RZ, 0xc0, !PT ;  /* 0xfffffff800007812 */ /* 0x000fe200078ec0ff */
[----:B------:R-:W-:Y:S01]  /*0630*/  USHF.R.S32.HI UR57, URZ, 0x1f, UR34 ;  /* 0x0000001f3f397899 */ /* 0x000fe20008011422 */
[----:B------:R-:W-:Y:S01]  /*0640*/  LEA.HI R7, R4, R4, RZ, 0x1 ;  /* 0x0000000404077211 */ /* 0x000fe200078f08ff */
[----:B------:R1:W-:Y:S01]  /*0650*/  STL [R1+0x30], R5 ;  /* 0x0000300501007387 */ /* 0x0003e20000100800 */
[----:B------:R-:W-:Y:S01]  /*0660*/  SHF.R.S32.HI R9, RZ, 0x6, R3 ;  /* 0x00000006ff097819 */ /* 0x000fe20000011403 */
[----:B------:R-:W-:Y:S01]  /*0670*/  IMAD.IADD R0, R11, 0x1, -R0 ;  /* 0x000000010b007824 */ /* 0x000fe200078e0a00 */
[----:B------:R-:W-:Y:S01]  /*0680*/  LOP3.LUT R2, R7, 0x3fffffe, RZ, 0xc0, !PT ;  /* 0x03fffffe07027812 */ /* 0x000fe200078ec0ff */
[----:B------:R-:W-:Y:S01]  /*0690*/  UIMAD.WIDE.U32 UR40, UR36, UR42, URZ ;  /* 0x0000002a242872a5 */ /* 0x000fe2000f8e003f */
[----:B------:R-:W-:Y:S01]  /*06a0*/  LOP3.LUT P5, RZ, R12, 0x2, RZ, 0xc0, !PT ;  /* 0x000000020cff7812 */ /* 0x000fe200078ac0ff */
[----:B------:R-:W-:Y:S01]  /*06b0*/  UIMAD UR50, UR37, UR42, URZ ;  /* 0x0000002a253272a4 */ /* 0x000fe2000f8e023f */
[C---:B------:R-:W-:Y:S01]  /*06c0*/  LOP3.LUT R3, R0.reuse, 0x1, RZ, 0xc0, !PT ;  /* 0x0000000100037812 */ /* 0x040fe200078ec0ff */
[----:B------:R-:W-:Y:S01]  /*06d0*/  USHF.R.S32.HI UR52, URZ, 0x1f, UR46 ;  /* 0x0000001f3f347899 */ /* 0x000fe2000801142e */
[----:B------:R-:W-:Y:S01]  /*06e0*/  LOP3.LUT P2, RZ, R0, 0x2, RZ, 0xc0, !PT ;  /* 0x0000000200ff7812 */ /* 0x000fe2000784c0ff */
[----:B------:R-:W-:Y:S01]  /*06f0*/  UIMAD UR49, UR4, UR49, URZ ;  /* 0x00000031043172a4 */ /* 0x000fe2000f8e023f */
[----:B------:R-:W-:Y:S01]  /*0700*/  ISETP.NE.U32.AND P3, PT, R3, 0x1, PT ;  /* 0x000000010300780c */ /* 0x000fe20003f65070 */
[----:B------:R-:W-:Y:S01]  /*0710*/  IMAD.SHL.U32 R3, R4, 0x40, RZ ;  /* 0x0000004004037824 */ /* 0x000fe200078e00ff */
[----:B------:R-:W-:Y:S01]  /*0720*/  LOP3.LUT P6, RZ, R12, 0x4, RZ, 0xc0, !PT ;  /* 0x000000040cff7812 */ /* 0x000fe200078cc0ff */
[----:B------:R-:W-:Y:S01]  /*0730*/  @!UP5 UIMAD UR48, UR5, UR48, URZ ;  /* 0x000000300530d2a4 */ /* 0x000fe2000f8e023f */
[----:B------:R-:W-:Y:S01]  /*0740*/  SEL R222, R226, 0xffffffe0, !P5 ;  /* 0xffffffe0e2de7807 */ /* 0x000fe20006800000 */
[----:B------:R-:W-:Y:S01]  /*0750*/  USHF.R.S32.HI UR47, URZ, 0x1f, UR44 ;  /* 0x0000001f3f2f7899 */ /* 0x000fe2000801142c */
[----:B------:R-:W-:Y:S01]  /*0760*/  LOP3.LUT R6, R3, 0x1c0, RZ, 0xc0, !PT ;  /* 0x000001c003067812 */ /* 0x000fe200078ec0ff */
[----:B------:R-:W-:Y:S01]  /*0770*/  IMAD.SHL.U32 R3, R10, 0x10, RZ ;  /* 0x000000100a037824 */ /* 0x000fe200078e00ff */
[----:B------:R-:W-:Y:S01]  /*0780*/  SEL R230, R230, 0x10, !P3 ;  /* 0x00000010e6e67807 */ /* 0x000fe20005800000 */
[----:B------:R-:W-:Y:S01]  /*0790*/  UMOV UR39, 0xffffd000 ;  /* 0xffffd00000277882 */ /* 0x000fe20000000000 */
[----:B------:R-:W-:-:S02]  /*07a0*/  SEL R223, R223, 0x40, P6 ;  /* 0x00000040dfdf7807 */ /* 0x000fc40003000000 */
[----:B------:R-:W-:Y:S01]  /*07b0*/  LOP3.LUT R3, R6, 0x30, R3, 0xf8, !PT ;  /* 0x0000003006037812 */ /* 0x000fe200078ef803 */
[----:B-1----:R-:W-:Y:S01]  /*07c0*/  IMAD.IADD R5, R4, 0x1, -R2 ;  /* 0x0000000104057824 */ /* 0x002fe200078e0a02 */
[----:B------:R-:W-:Y:S01]  /*07d0*/  SHF.R.S32.HI R4, RZ, 0x1f, R8 ;  /* 0x0000001fff047819 */ /* 0x000fe20000011408 */
[----:B------:R-:W-:-:S04]  /*07e0*/  IMAD R2, R9, 0x4, R14 ;  /* 0x0000000409027824 */ /* 0x000fc800078e020e */
[----:B------:R-:W-:Y:S01]  /*07f0*/  IMAD R15, R2, 0x8, R5 ;  /* 0x00000008020f7824 */ /* 0x000fe200078e0205 */
[----:B------:R-:W-:Y:S02]  /*0800*/  SHF.R.S32.HI R5, RZ, 0x1, R8 ;  /* 0x00000001ff057819 */ /* 0x000fe40000011408 */
[----:B------:R-:W-:Y:S02]  /*0810*/  SHF.R.S32.HI R2, RZ, 0x1, R7 ;  /* 0x00000001ff027819 */ /* 0x000fe40000011407 */
[----:B------:R-:W-:Y:S02]  /*0820*/  LEA.HI R4, R4, R5, RZ, 0x2 ;  /* 0x0000000504047211 */ /* 0x000fe400078f10ff */
[C---:B------:R-:W-:Y:S01]  /*0830*/  LOP3.LUT P4, RZ, R2.reuse, 0x2, RZ, 0xc0, !PT ;  /* 0x0000000202ff7812 */ /* 0x040fe2000788c0ff */
[----:B------:R-:W-:Y:S01]  /*0840*/  IMAD.SHL.U32 R2, R2, 0x40, RZ ;  /* 0x0000004002027824 */ /* 0x000fe200078e00ff */
[----:B------:R-:W-:Y:S02]  /*0850*/  LOP3.LUT R4, R4, 0xfffffffc, RZ, 0xc0, !PT ;  /* 0xfffffffc04047812 */ /* 0x000fe400078ec0ff */
[----:B------:R-:W-:-:S02]  /*0860*/  LEA.HI R7, R0, R0, RZ, 0x1 ;  /* 0x0000000000077211 */ /* 0x000fc400078f08ff */
[----:B------:R-:W-:Y:S01]  /*0870*/  LOP3.LUT R2, R2, 0xc0, RZ, 0xc0, !PT ;  /* 0x000000c002027812 */ /* 0x000fe200078ec0ff */
[----:B------:R-:W-:Y:S01]  /*0880*/  IMAD.IADD R11, R5, 0x1, -R4 ;  /* 0x00000001050b7824 */ /* 0x000fe200078e0a04 */
[--C-:B------:R-:W-:Y:S02]  /*0890*/  LOP3.LUT R4, R3, 0x8, R18.reuse, 0xf8, !PT ;  /* 0x0000000803047812 */ /* 0x100fe400078ef812 */
[----:B------:R-:W-:Y:S02]  /*08a0*/  LOP3.LUT R5, R2, 0x8, R18, 0xf8, !PT ;  /* 0x0000000802057812 */ /* 0x000fe400078ef812 */
[----:B------:R-:W-:Y:S02]  /*08b0*/  SHF.R.U32.HI R3, RZ, 0x3, R2 ;  /* 0x00000003ff037819 */ /* 0x000fe40000011602 */
[----:B------:R-:W-:Y:S02]  /*08c0*/  SHF.R.U32.HI R2, RZ, 0x3, R6 ;  /* 0x00000003ff027819 */ /* 0x000fe40000011606 */
[----:B------:R-:W-:-:S02]  /*08d0*/  LOP3.LUT R218, R5, R3, RZ, 0x3c, !PT ;  /* 0x0000000305da7212 */ /* 0x000fc400078e3cff */
[----:B------:R-:W-:Y:S01]  /*08e0*/  LOP3.LUT R18, R4, R2, RZ, 0x3c, !PT ;  /* 0x0000000204127212 */ /* 0x000fe200078e3cff */
[----:B------:R-:W-:Y:S01]  /*08f0*/  IMAD.SHL.U32 R4, R16, 0x2, RZ ;  /* 0x0000000210047824 */ /* 0x000fe200078e00ff */
[----:B------:R-:W-:Y:S01]  /*0900*/  LOP3.LUT R2, R7, 0x3fffffe, RZ, 0xc0, !PT ;  /* 0x03fffffe07027812 */ /* 0x000fe200078ec0ff */
[----:B------:R-:W-:Y:S01]  /*0910*/  IMAD.U32 R218, R15, 0x20, R218 ;  /* 0x000000200fda7824 */ /* 0x000fe200078e00da */
[----:B------:R-:W-:Y:S02]  /*0920*/  LOP3.LUT R3, R17, 0xffffffe0, RZ, 0xc0, !PT ;  /* 0xffffffe011037812 */ /* 0x000fe400078ec0ff */
[----:B------:R-:W-:Y:S01]  /*0930*/  LEA.HI R8, R20, R21, RZ, 0x7 ;  /* 0x0000001514087211 */ /* 0x000fe200078f38ff */
[----:B------:R-:W-:Y:S01]  /*0940*/  IMAD.IADD R6, R0, 0x1, -R2 ;  /* 0x0000000100067824 */ /* 0x000fe200078e0a02 */
[----:B------:R-:W-:Y:S01]  /*0950*/  SEL R217, R226, 0xffffffe0, !P4 ;  /* 0xffffffe0e2d97807 */ /* 0x000fe20006000000 */
[----:B------:R-:W-:Y:S01]  /*0960*/  IMAD.SHL.U32 R2, R0, 0x40, RZ ;  /* 0x0000004000027824 */ /* 0x000fe200078e00ff */
[----:B------:R-:W-:Y:S01]  /*0970*/  LOP3.LUT P0, RZ, R11, 0x2, RZ, 0xc0, !PT ;  /* 0x000000020bff7812 */ /* 0x000fe2000780c0ff */
[C---:B------:R-:W-:Y:S01]  /*0980*/  IMAD.IADD R24, R21.reuse, 0x1, -R3 ;  /* 0x0000000115187824 */ /* 0x040fe200078e0a03 */
[----:B------:R-:W-:Y:S01]  /*0990*/  SHF.R.S32.HI R3, RZ, 0x3, R13 ;  /* 0x00000003ff037819 */ /* 0x000fe2000001140d */
[----:B------:R-:W-:Y:S01]  /*09a0*/  IMAD.SHL.U32 R21, R21, 0x2, RZ ;  /* 0x0000000215157824 */ /* 0x000fe200078e00ff */
[----:B------:R-:W-:Y:S01]  /*09b0*/  LOP3.LUT R2, R2, 0x1c0, RZ, 0xc0, !PT ;  /* 0x000001c002027812 */ /* 0x000fe200078ec0ff */
[----:B------:R-:W-:Y:S01]  /*09c0*/  IMAD.SHL.U32 R0, R9, 0x20, RZ ;  /* 0x0000002009007824 */ /* 0x000fe200078e00ff */
[----:B------:R-:W-:Y:S01]  /*09d0*/  STL [R1+0x54], R24 ;  /* 0x0000541801007387 */ /* 0x000fe20000100800 */
[----:B------:R-:W-:Y:S01]  /*09e0*/  IMAD R19, R3, 0x8, R19 ;  /* 0x0000000803137824 */ /* 0x000fe200078e0213 */
[----:B------:R-:W-:Y:S01]  /*09f0*/  SEL R226, R226, 0xffffffe0, !P0 ;  /* 0xffffffe0e2e27807 */ /* 0x000fe20004000000 */
[----:B------:R-:W-:Y:S01]  /*0a00*/  IMAD R221, R10, 0x2, R3 ;  /* 0x000000020add7824 */ /* 0x000fe200078e0203 */
[----:B------:R-:W-:Y:S01]  /*0a10*/  LOP3.LUT R9, R0, 0x6, R21, 0xf8, !PT ;  /* 0x0000000600097812 */ /* 0x000fe200078ef815 */
[----:B------:R-:W-:Y:S01]  /*0a20*/  IMAD R217, R218, 0x2, R217 ;  /* 0x00000002dad97824 */ /* 0x000fe200078e02d9 */
[----:B------:R-:W-:Y:S01]  /*0a30*/  LOP3.LUT R5, R2, 0x20, R0, 0xf8, !PT ;  /* 0x0000002002057812 */ /* 0x000fe200078ef800 */
[----:B------:R-:W-:Y:S01]  /*0a40*/  IMAD R0, R10, 0x200, R4 ;  /* 0x000002000a007824 */ /* 0x000fe200078e0204 */
[----:B------:R-:W-:Y:S01]  /*0a50*/  SHF.R.S32.HI R3, RZ, 0x7, R8 ;  /* 0x00000007ff037819 */ /* 0x000fe20000011408 */
[----:B------:R1:W-:Y:S01]  /*0a60*/  STL [R1+0x58], R9 ;  /* 0x0000580901007387 */ /* 0x0003e20000100800 */
[----:B------:R-:W-:Y:S01]  /*0a70*/  SHF.R.U32.HI R2, RZ, 0x3, R2 ;  /* 0x00000003ff027819 */ /* 0x000fe20000011602 */
[----:B------:R-:W-:-:S03]  /*0a80*/  IMAD.SHL.U32 R218, R218, 0x2, RZ ;  /* 0x00000002dada7824 */ /* 0x000fc600078e00ff */
[----:B------:R-:W-:Y:S01]  /*0a90*/  LOP3.LUT R5, R5, R2, RZ, 0x3c, !PT ;  /* 0x0000000205057212 */ /* 0x000fe200078e3cff */
[----:B-1----:R-:W-:Y:S02]  /*0aa0*/  IMAD R9, R6, 0x20, R0 ;  /* 0x0000002006097824 */ /* 0x002fe400078e0200 */
[C---:B------:R-:W-:Y:S01]  /*0ab0*/  IMAD R0, R3.reuse, 0x1000, R4 ;  /* 0x0000100003007824 */ /* 0x040fe200078e0204 */
[----:B------:R-:W-:Y:S01]  /*0ac0*/  SHF.R.S32.HI R4, RZ, 0x1f, R24 ;  /* 0x0000001fff047819 */ /* 0x000fe20000011418 */
[----:B------:R-:W-:Y:S02]  /*0ad0*/  IMAD.SHL.U32 R3, R3, 0x8, RZ ;  /* 0x0000000803037824 */ /* 0x000fe400078e00ff */
[----:B------:R-:W-:Y:S01]  /*0ae0*/  IMAD R2, R227, 0x400, R0 ;  /* 0x00000400e3027824 */ /* 0x000fe200078e0200 */
[----:B------:R-:W-:Y:S02]  /*0af0*/  LEA.HI R0, R4, R24, RZ, 0x2 ;  /* 0x0000001804007211 */ /* 0x000fe400078f10ff */
[----:B------:R-:W-:Y:S01]  /*0b00*/  LOP3.LUT R3, R3, 0x8, RZ, 0xc0, !PT ;  /* 0x0000000803037812 */ /* 0x000fe200078ec0ff */
[----:B------:R-:W-:Y:S01]  /*0b10*/  IMAD.IADD R233, R5, 0x1, R2 ;  /* 0x0000000105e97824 */ /* 0x000fe200078e0202 */
[----:B------:R-:W-:Y:S01]  /*0b20*/  SHF.R.S32.HI R2, RZ, 0x2, R0 ;  /* 0x00000002ff027819 */ /* 0x000fe20000011400 */
[----:B------:R-:W-:Y:S01]  /*0b30*/  IMAD.SHL.U32 R5, R14, 0x10, RZ ;  /* 0x000000100e057824 */ /* 0x000fe200078e00ff */
[----:B------:R-:W-:Y:S01]  /*0b40*/  SHF.R.S32.HI R0, RZ, 0x1, R7 ;  /* 0x00000001ff007819 */ /* 0x000fe20000011407 */
[----:B------:R-:W-:-:S02]  /*0b50*/  IMAD.SHL.U32 R233, R233, 0x2, RZ ;  /* 0x00000002e9e97824 */ /* 0x000fc400078e00ff */
[----:B------:R-:W-:Y:S01]  /*0b60*/  IMAD R6, R227, 0x10, R2 ;  /* 0x00000010e3067824 */ /* 0x000fe200078e0202 */
[C---:B------:R-:W-:Y:S01]  /*0b70*/  LOP3.LUT P1, RZ, R0.reuse, 0x2, RZ, 0xc0, !PT ;  /* 0x0000000200ff7812 */ /* 0x040fe2000782c0ff */
[----:B------:R-:W-:Y:S01]  /*0b80*/  IMAD.SHL.U32 R0, R0, 0x40, RZ ;  /* 0x0000004000007824 */ /* 0x000fe200078e00ff */
[----:B------:R-:W-:Y:S01]  /*0b90*/  LOP3.LUT R7, R3, 0x10, R5, 0xf8, !PT ;  /* 0x0000001003077812 */ /* 0x000fe200078ef805 */
[----:B------:R-:W-:Y:S01]  /*0ba0*/  IMAD.SHL.U32 R5, R14, 0x8, RZ ;  /* 0x000000080e057824 */ /* 0x000fe200078e00ff */
[----:B------:R-:W-:Y:S01]  /*0bb0*/  IADD3 R2, R6, -0x40, RZ ;  /* 0xffffffc006027810 */ /* 0x000fe20007ffe0ff */
[----:B------:R1:W-:Y:S01]  /*0bc0*/  STL [R1+0x50], R6 ;  /* 0x0000500601007387 */ /* 0x0003e20000100800 */
[----:B------:R-:W-:Y:S01]  /*0bd0*/  LOP3.LUT R0, R0, 0xc0, RZ, 0xc0, !PT ;  /* 0x000000c000007812 */ /* 0x000fe200078ec0ff */
[----:B------:R-:W-:Y:S01]  /*0be0*/  IMAD.IADD R231, R233, 0x1, R230 ;  /* 0x00000001e9e77824 */ /* 0x000fe200078e02e6 */
[----:B------:R-:W-:Y:S02]  /*0bf0*/  LOP3.LUT R5, R5, 0x8, RZ, 0xc0, !PT ;  /* 0x0000000805057812 */ /* 0x000fe400078ec0ff */
[----:B------:R-:W-:-:S02]  /*0c00*/  SHF.R.U32.HI R4, RZ, 0x3, R0 ;  /* 0x00000003ff047819 */ /* 0x000fc40000011600 */
[C---:B------:R-:W-:Y:S02]  /*0c10*/  IADD3 R232, R233.reuse, 0x20, RZ ;  /* 0x00000020e9e87810 */ /* 0x040fe40007ffe0ff */
[----:B------:R-:W-:Y:S01]  /*0c20*/  LOP3.LUT R8, R4, R0, R3, 0x1e, !PT ;  /* 0x0000000004087212 */ /* 0x000fe200078e1e03 */
[----:B------:R-:W-:Y:S01]  /*0c30*/  IMAD.SHL.U32 R0, R12, 0x40, RZ ;  /* 0x000000400c007824 */ /* 0x000fe200078e00ff */
[----:B------:R-:W-:Y:S01]  /*0c40*/  @P2 IADD3 R232, R233, -0x20, RZ ;  /* 0xffffffe0e9e82810 */ /* 0x000fe20007ffe0ff */
[----:B------:R-:W-:Y:S02]  /*0c50*/  IMAD R3, R14, 0x200, R18 ;  /* 0x000002000e037824 */ /* 0x000fe400078e0212 */
[----:B------:R-:W-:Y:S01]  /*0c60*/  IMAD.IADD R8, R8, 0x1, R9 ;  /* 0x0000000108087824 */ /* 0x000fe200078e0209 */
[----:B------:R-:W-:Y:S01]  /*0c70*/  LOP3.LUT R0, R0, 0x1c0, RZ, 0xc0, !PT ;  /* 0x000001c000007812 */ /* 0x000fe200078ec0ff */
[----:B------:R-:W-:Y:S01]  /*0c80*/  IMAD.IADD R230, R230, 0x1, R232 ;  /* 0x00000001e6e67824 */ /* 0x000fe200078e02e8 */
[----:B-1----:R-:W-:-:S04]  /*0c90*/  SHF.R.S32.HI R6, RZ, 0x1f, R2 ;  /* 0x0000001fff067819 */ /* 0x002fc80000011402 */
[----:B------:R-:W-:Y:S02]  /*0ca0*/  SHF.L.U64.HI R2, R2, 0x2, R6 ;  /* 0x0000000202027819 */ /* 0x000fe40000010206 */
[----:B------:R-:W-:-:S03]  /*0cb0*/  SHF.R.U32.HI R6, RZ, 0x3, R0 ;  /* 0x00000003ff067819 */ /* 0x000fc60000011600 */
[----:B------:R1:W-:Y:S01]  /*0cc0*/  STL [R1+0x4c], R2 ;  /* 0x00004c0201007387 */ /* 0x0003e20000100800 */
[----:B------:R-:W-:Y:S01]  /*0cd0*/  LOP3.LUT R6, R6, R0, R5, 0x1e, !PT ;  /* 0x0000000006067212 */ /* 0x000fe200078e1e05 */
[----:B------:R-:W-:-:S04]  /*0ce0*/  IMAD.SHL.U32 R0, R19, 0x20, RZ ;  /* 0x0000002013007824 */ /* 0x000fc800078e00ff */
[----:B------:R-:W-:Y:S02]  /*0cf0*/  IMAD R227, R227, 0x200, R0 ;  /* 0x00000200e3e37824 */ /* 0x000fe400078e0200 */
[----:B------:R-:W-:-:S05]  /*0d00*/  IMAD.U32 R221, R221, 0x200, R6 ;  /* 0x00000200dddd7824 */ /* 0x000fca00078e0006 */
[----:B------:R-:W-:-:S05]  /*0d10*/  LEA R221, R221, 0xf000, 0x1 ;  /* 0x0000f000dddd7811 */ /* 0x000fca00078e08ff */
[C---:B------:R-:W-:Y:S02]  /*0d20*/  IMAD.IADD R222, R221.reuse, 0x1, R222 ;  /* 0x00000001ddde7824 */ /* 0x040fe400078e02de */
[--C-:B------:R-:W-:Y:S02]  /*0d30*/  IMAD.IADD R224, R221, 0x1, R223.reuse ;  /* 0x00000001dde07824 */ /* 0x100fe400078e02df */
[----:B------:R-:W-:Y:S02]  /*0d40*/  IMAD.IADD R223, R222, 0x1, R223 ;  /* 0x00000001dedf7824 */ /* 0x000fe400078e02df */
[----:B-1----:R-:W-:-:S05]  /*0d50*/  IMAD.SHL.U32 R2, R11, 0x40, RZ ;  /* 0x000000400b027824 */ /* 0x002fca00078e00ff */
[----:B------:R-:W-:-:S04]  /*0d60*/  LOP3.LUT R2, R2, 0xc0, RZ, 0xc0, !PT ;  /* 0x000000c002027812 */ /* 0x000fc800078ec0ff */
[----:B------:R-:W-:-:S04]  /*0d70*/  SHF.R.U32.HI R4, RZ, 0x3, R2 ;  /* 0x00000003ff047819 */ /* 0x000fc80000011602 */
[C---:B------:R-:W-:Y:S02]  /*0d80*/  LOP3.LUT R5, R4.reuse, R2, R5, 0x1e, !PT ;  /* 0x0000000204057212 */ /* 0x040fe400078e1e05 */
[----:B------:R-:W-:Y:S02]  /*0d90*/  LOP3.LUT R2, R4, R7, R2, 0x1e, !PT ;  /* 0x0000000704027212 */ /* 0x000fe400078e1e02 */
[----:B------:R-:W-:Y:S01]  /*0da0*/  LEA R4, R8, 0x9000, 0x1 ;  /* 0x0000900008047811 */ /* 0x000fe200078e08ff */
[----:B------:R-:W-:Y:S02]  /*0db0*/  IMAD.IADD R227, R227, 0x1, R5 ;  /* 0x00000001e3e37824 */ /* 0x000fe400078e0205 */
[----:B------:R-:W-:Y:S01]  /*0dc0*/  IMAD.IADD R225, R0, 0x1, R2 ;  /* 0x0000000100e17824 */ /* 0x000fe200078e0202 */
[C---:B------:R-:W-:Y:S02]  /*0dd0*/  IADD3 R2, R22.reuse, 0x20, RZ ;  /* 0x0000002016027810 */ /* 0x040fe40007ffe0ff */
[----:B------:R-:W-:-:S03]  /*0de0*/  IADD3 R0, R22, 0x40, RZ ;  /* 0x0000004016007810 */ /* 0x000fc60007ffe0ff */
[----:B------:R1:W-:Y:S04]  /*0df0*/  STL [R1+0x18], R2 ;  /* 0x0000180201007387 */ /* 0x0003e80000100800 */
[----:B------:R2:W-:Y:S04]  /*0e00*/  STL [R1+0x1c], R0 ;  /* 0x00001c0001007387 */ /* 0x0005e80000100800 */
[----:B------:R3:W-:Y:S01]  /*0e10*/  STL [R1+0x34], R4 ;  /* 0x0000340401007387 */ /* 0x0007e20000100800 */
[----:B-1----:R-:W-:Y:S01]  /*0e20*/  IMAD.SHL.U32 R2, R3, 0x2, RZ ;  /* 0x0000000203027824 */ /* 0x002fe200078e00ff */
[----:B--2---:R-:W-:-:S02]  /*0e30*/  IADD3 R0, R4, 0x20, RZ ;  /* 0x0000002004007810 */ /* 0x004fc40007ffe0ff */
[----:B------:R-:W-:-:S05]  /*0e40*/  @P1 IADD3 R0, R4, -0x20, RZ ;  /* 0xffffffe004001810 */ /* 0x000fca0007ffe0ff */
[----:B----4-:R3:W-:Y:S02]  /*0e50*/  STL [R1+0x38], R0 ;  /* 0x0000380001007387 */ /* 0x0107e40000100800 */
.L_x_124:
        /* <DEDUP_REMOVED lines=53> */
.L_x_83:
        /* <DEDUP_REMOVED lines=40> */
[----:B------:R-:W-:Y:S02]  /*1430*/  @UP0 UIMAD UR27, UR11, UR19, UR5 ;  /* 0x000000130b1b02a4 */ /* 0x000fe4000f8e0205 */
[----:B------:R-:W-:Y:S02]  /*1440*/  UIADD3 UR32, UR9, UR17, URZ ;  /* 0x0000001109207290 */ /* 0x000fe4000fffe03f */
        /* <DEDUP_REMOVED lines=17> */
.L_x_85:
        /* <DEDUP_REMOVED lines=18> */
.L_x_86:
        /* <DEDUP_REMOVED lines=33> */
[----:B------:R-:W-:-:S02]  /*1890*/  USEL UR11, UR4, URZ, UP6 ;  /* 0x0000003f040b7287 */ /* 0x000fc4000b000000 */
[----:B------:R-:W-:Y:S01]  /*18a0*/  USHF.L.U64.HI UR4, UR30, 0x7, UR38 ;  /* 0x000000071e047899 */ /* 0x000fe20008010226 */
[----:B------:R-:W-:Y:S01]  /*18b0*/  IMAD.HI.U32 R0, R5, R0, R4 ;  /* 0x0000000005007227 */ /* 0x000fe200078e0004 */
[----:B------:R-:W-:Y:S02]  /*18c0*/  UIMAD UR7, UR59, UR7, UR5 ;  /* 0x000000073b0772a4 */ /* 0x000fe4000f8e0205 */
[----:B------:R-:W-:Y:S02]  /*18d0*/  USEL UR5, UR4, URZ, UP1 ;  /* 0x0000003f04057287 */ /* 0x000fe40008800000 */
[----:B------:R-:W-:Y:S01]  /*18e0*/  USEL UR4, UR61, URZ, UP1 ;  /* 0x0000003f3d047287 */ /* 0x000fe20008800000 */
[----:B------:R-:W-:-:S03]  /*18f0*/  IMAD.HI.U32 R0, R0, R3, RZ ;  /* 0x0000000300007227 */ /* 0x000fc600078e00ff */
[----:B------:R-:W-:Y:S01]  /*1900*/  UIADD3 UR4, UP1, UR10, UR4, URZ ;  /* 0x000000040a047290 */ /* 0x000fe2000ff3e03f */
[----:B------:R-:W-:-:S03]  /*1910*/  IMAD.MOV R4, RZ, RZ, -R0 ;  /* 0x000000ffff047224 */ /* 0x000fc600078e0a00 */
[----:B------:R-:W-:Y:S01]  /*1920*/  UIADD3.X UR6, UR28, UR5, URZ, UP1, !UPT ;  /* 0x000000051c067290 */ /* 0x000fe20008ffe43f */
[----:B------:R-:W-:Y:S01]  /*1930*/  IMAD R3, R6, R4, R3 ;  /* 0x0000000406037224 */ /* 0x000fe200078e0203 */
[----:B------:R-:W-:-:S04]  /*1940*/  UIMAD UR5, UR37, UR4, URZ ;  /* 0x00000004250572a4 */ /* 0x000fc8000f8e023f */
[----:B------:R-:W-:Y:S01]  /*1950*/  ISETP.GT.U32.AND P0, PT, R6, R3, PT ;  /* 0x000000030600720c */ /* 0x000fe20003f04070 */
[----:B------:R-:W-:Y:S02]  /*1960*/  UIMAD UR6, UR36, UR6, UR5 ;  /* 0x00000006240672a4 */ /* 0x000fe4000f8e0205 */
[----:B------:R-:W-:-:S04]  /*1970*/  @UP5 USEL UR5, UR53, UR14, !UP2 ;  /* 0x0000000e35055287 */ /* 0x000fc8000d000000 */
[----:B------:R-:W-:Y:S02]  /*1980*/  @UP5 UIMAD UR16, UR34, UR8, UR5 ;  /* 0x00000008221052a4 */ /* 0x000fe4000f8e0205 */
[----:B------:R-:W-:Y:S02]  /*1990*/  UIMAD.WIDE.U32 UR4, UR36, UR4, URZ ;  /* 0x00000004240472a5 */ /* 0x000fe4000f8e003f */
[----:B------:R-:W-:Y:S02]  /*19a0*/  USEL UR8, UR7, URZ, UP6 ;  /* 0x0000003f07087287 */ /* 0x000fe4000b000000 */
[----:B------:R-:W-:Y:S01]  /*19b0*/  @!P0 IMAD.IADD R3, R3, 0x1, -R6 ;  /* 0x0000000103038824 */ /* 0x000fe200078e0a06 */
[----:B------:R-:W-:Y:S01]  /*19c0*/  @!P0 IADD3 R0, R0, 0x1, RZ ;  /* 0x0000000100008810 */ /* 0x000fe20007ffe0ff */
[----:B------:R-:W-:Y:S01]  /*19d0*/  @!UP5 UMOV UR16, UR48 ;  /* 0x000000300010dc82 */ /* 0x000fe20008000000 */
[----:B------:R-:W-:Y:S01]  /*19e0*/  ISETP.LE.AND P0, PT, RZ, UR55, PT ;  /* 0x00000037ff007c0c */ /* 0x000fe2000bf03270 */
[----:B------:R-:W-:Y:S01]  /*19f0*/  UIADD3 UR7, UR5, UR6, URZ ;  /* 0x0000000605077290 */ /* 0x000fe2000fffe03f */
        /* <DEDUP_REMOVED lines=13> */
.L_x_87:
[----:B------:R-:W-:Y:S02]  /*1ad0*/  UMOV UR6, UR49 ;  /* 0x0000003100067c82 */ /* 0x000fe40008000000 */
.L_x_88:
[----:B------:R-:W2:Y:S04]  /*1ae0*/  LDL.64 R4, [R1] ;  /* 0x0000000001047983 */ /* 0x000ea80000100a00 */
[----:B------:R1:W2:Y:S04]  /*1af0*/  LDL.64 R20, [R1] ;  /* 0x0000000001147983 */ /* 0x0002a80000100a00 */
[----:B------:R-:W3:Y:S04]  /*1b00*/  LDL R8, [R1+0x54] ;  /* 0x0000540001087983 */ /* 0x000ee80000100800 */
[----:B------:R-:W4:Y:S04]  /*1b10*/  S2R R19, SR_TID.X ;  /* 0x0000000000137919 */ /* 0x000f280000002100 */
[----:B------:R-:W5:Y:S01]  /*1b20*/  S2R R22, SR_TID.X ;  /* 0x0000000000167919 */ /* 0x000f620000002100 */
[----:B----4-:R-:W-:-:S04]  /*1b30*/  SHF.R.S32.HI R19, RZ, 0x1f, R19 ;  /* 0x0000001fff137819 */ /* 0x010fc80000011413 */
[----:B-----5:R-:W-:-:S04]  /*1b40*/  LEA.HI R19, R19, R22, RZ, 0x2 ;  /* 0x0000001613137211 */ /* 0x020fc800078f10ff */
[----:B------:R-:W-:-:S04]  /*1b50*/  SHF.R.S32.HI R19, RZ, 0x2, R19 ;  /* 0x00000002ff137819 */ /* 0x000fc80000011413 */
[----:B------:R-:W-:Y:S02]  /*1b60*/  SHF.R.S32.HI R17, RZ, 0x1f, R19 ;  /* 0x0000001fff117819 */ /* 0x000fe40000011413 */
[----:B------:R-:W-:-:S04]  /*1b70*/  IADD3 R0, P0, R19, UR10, RZ ;  /* 0x0000000a13007c10 */ /* 0x000fc8000ff1e0ff */
[----:B------:R-:W-:Y:S01]  /*1b80*/  IADD3.X R3, R17, UR28, RZ, P0, !PT ;  /* 0x0000001c11037c10 */ /* 0x000fe200087fe4ff */
[----:B------:R-:W-:-:S04]  /*1b90*/  UIADD3 UR4, UP4, UP3, UR4, UR44, UR46 ;  /* 0x0000002c04047290 */ /* 0x000fc8000fb9e02e */
[----:B------:R-:W-:Y:S01]  /*1ba0*/  IMAD R3, R3, c[0x0][0x190], RZ ;  /* 0x0000640003037a24 */ /* 0x000fe200078e02ff */
[----:B------:R-:W-:Y:S02]  /*1bb0*/  UIADD3 UR11, UP2, UP1, UR11, UR4, UR17 ;  /* 0x000000040b0b7290 */ /* 0x000fe4000f95e011 */
[----:B------:R-:W-:-:S04]  /*1bc0*/  UIADD3.X UR4, UR7, UR47, UR52, UP4, UP3 ;  /* 0x0000002f07047290 */ /* 0x000fc8000a7e6434 */
[----:B------:R-:W-:-:S03]  /*1bd0*/  UIADD3.X UR8, UR8, UR4, UR9, UP2, UP1 ;  /* 0x0000000408087290 */ /* 0x000fc600097e2409 */
[----:B------:R-:W-:Y:S02]  /*1be0*/  ULDC.64 UR4, c[0x0][0x1a8] ;  /* 0x00006a0000047ab9 */ /* 0x000fe40000000a00 */
[----:B------:R-:W-:-:S04]  /*1bf0*/  UIMAD UR4, UR56, UR4, URZ ;  /* 0x00000004380472a4 */ /* 0x000fc8000f8e023f */
[----:B------:R-:W-:-:S03]  /*1c00*/  UIMAD UR9, UR34, UR5, UR4 ;  /* 0x00000005220972a4 */ /* 0x000fc6000f8e0204 */
[----:B------:R-:W-:Y:S02]  /*1c10*/  ULDC.64 UR4, c[0x0][0x378] ;  /* 0x0000de0000047ab9 */ /* 0x000fe40000000a00 */
[----:B------:R-:W-:-:S04]  /*1c20*/  UIMAD UR4, UR56, UR4, URZ ;  /* 0x00000004380472a4 */ /* 0x000fc8000f8e023f */
[----:B------:R-:W-:-:S03]  /*1c30*/  UIMAD UR7, UR34, UR5, UR4 ;  /* 0x00000005220772a4 */ /* 0x000fc6000f8e0204 */
[----:B------:R-:W-:Y:S02]  /*1c40*/  ULDC.64 UR4, c[0x0][0x370] ;  /* 0x0000dc0000047ab9 */ /* 0x000fe40000000a00 */
[----:B------:R-:W-:-:S04]  /*1c50*/  UIMAD UR4, UR28, UR4, URZ ;  /* 0x000000041c0472a4 */ /* 0x000fc8000f8e023f */
[----:B------:R-:W-:Y:S02]  /*1c60*/  UIMAD UR5, UR10, UR5, UR4 ;  /* 0x000000050a0572a4 */ /* 0x000fe4000f8e0204 */
[----:B------:R-:W-:Y:S02]  /*1c70*/  UIADD3 UR4, -UR15, UR25, UR24 ;  /* 0x000000190f047290 */ /* 0x000fe4000fffe118 */
[----:B------:R-:W-:Y:S02]  /*1c80*/  ULDC UR14, c[0x0][0x2e8] ;  /* 0x0000ba00000e7ab9 */ /* 0x000fe40000000800 */
[----:B------:R-:W-:-:S04]  /*1c90*/  UIADD3 UR4, UR4, -UR14, URZ ;  /* 0x8000000e04047290 */ /* 0x000fc8000fffe03f */
[----:B------:R-:W-:-:S04]  /*1ca0*/  USHF.R.S32.HI UR14, URZ, 0x1f, UR4 ;  /* 0x0000001f3f0e7899 */ /* 0x000fc80008011404 */
[----:B------:R-:W-:-:S04]  /*1cb0*/  ULEA.HI UR14, UR14, UR4, URZ, 0x6 ;  /* 0x000000040e0e7291 */ /* 0x000fc8000f8f303f */
[----:B------:R-:W-:-:S04]  /*1cc0*/  USHF.R.S32.HI UR14, URZ, 0x6, UR14 ;  /* 0x000000063f0e7899 */ /* 0x000fc8000801140e */
[----:B------:R-:W-:-:S04]  /*1cd0*/  UISETP.LT.AND UP1, UPT, URZ, UR14, UPT ;  /* 0x0000000e3f00728c */ /* 0x000fc8000bf21270 */
[----:B------:R-:W-:-:S04]  /*1ce0*/  USEL UR14, URZ, UR14, !UP1 ;  /* 0x0000000e3f0e7287 */ /* 0x000fc8000c800000 */
[----:B------:R-:W-:Y:S02]  /*1cf0*/  UISETP.GT.AND UP1, UPT, UR33, UR14, UPT ;  /* 0x0000000e2100728c */ /* 0x000fe4000bf24270 */
[----:B------:R-:W-:Y:S02]  /*1d00*/  UIADD3 UR6, UR10, UR6, URZ ;  /* 0x000000060a067290 */ /* 0x000fe4000fffe03f */
[----:B------:R-:W-:Y:S01]  /*1d10*/  UIADD3 UR16, UR10, UR16, URZ ;  /* 0x000000100a107290 */ /* 0x000fe2000fffe03f */
[----:B------:R-:W-:Y:S01]  /*1d20*/  BSSY B1, `(.L_x_84) ;  /* 0x000077b000017945 */ /* 0x000fe20003800000 */
[----:B--2---:R-:W-:-:S05]  /*1d30*/  IMAD.MOV.U32 R20, RZ, RZ, R4 ;  /* 0x000000ffff147224 */ /* 0x004fca00078e0004 */
[----:B------:R-:W-:-:S05]  /*1d40*/  SHF.R.S32.HI R21, RZ, 0x1f, R20 ;  /* 0x0000001fff157819 */ /* 0x000fca0000011414 */
[----:B------:R-:W-:-:S04]  /*1d50*/  IMAD.WIDE.U32 R4, R0, c[0x0][0x190], R20 ;  /* 0x0000640000047a25 */ /* 0x000fc800078e0014 */
[----:B------:R-:W-:Y:S01]  /*1d60*/  IMAD R0, R0, c[0x0][0x194], R3 ;  /* 0x0000650000007a24 */ /* 0x000fe200078e0203 */
[----:B------:R-:W-:-:S04]  /*1d70*/  IADD3 R6, P0, R4, UR35, RZ ;  /* 0x0000002304067c10 */ /* 0x000fc8000ff1e0ff */
[----:B------:R-:W-:Y:S02]  /*1d80*/  IADD3.X R7, R5, UR32, R0, P0, !PT ;  /* 0x0000002005077c10 */ /* 0x000fe400087fe400 */
[----:B------:R-:W-:Y:S01]  /*1d90*/  IADD3 R4, P0, R20, UR21, RZ ;  /* 0x0000001514047c10 */ /* 0x000fe2000ff1e0ff */
[----:B------:R-:W-:-:S03]  /*1da0*/  IMAD.U32 R0, RZ, RZ, UR10 ;  /* 0x0000000aff007e24 */ /* 0x000fc6000f8e00ff */
[----:B------:R-:W-:-:S05]  /*1db0*/  IADD3.X R5, R21, UR23, RZ, P0, !PT ;  /* 0x0000001715057c10 */ /* 0x000fca00087fe4ff */
[----:B------:R-:W-:Y:S02]  /*1dc0*/  IMAD.WIDE.U32 R4, R0, c[0x0][0x370], R4 ;  /* 0x0000dc0000047a25 */ /* 0x000fe400078e0004 */
[----:B------:R-:W2:Y:S03]  /*1dd0*/  S2R R0, SR_TID.X ;  /* 0x0000000000007919 */ /* 0x000ea60000002100 */
[----:B------:R-:W-:Y:S02]  /*1de0*/  IADD3 R5, R5, UR5, RZ ;  /* 0x0000000505057c10 */ /* 0x000fe4000fffe0ff */
[----:B--2---:R-:W-:-:S04]  /*1df0*/  SHF.R.S32.HI R3, RZ, 0x1f, R0 ;  /* 0x0000001fff037819 */ /* 0x004fc80000011400 */
[----:B------:R-:W-:-:S04]  /*1e00*/  LEA.HI R3, R3, R0, RZ, 0x5 ;  /* 0x0000000003037211 */ /* 0x000fc800078f28ff */
[----:B------:R-:W-:Y:S01]  /*1e10*/  SHF.R.S32.HI R3, RZ, 0x5, R3 ;  /* 0x00000005ff037819 */ /* 0x000fe20000011403 */
[----:B------:R-:W-:-:S04]  /*1e20*/  IMAD.U32 R0, RZ, RZ, UR34 ;  /* 0x00000022ff007e24 */ /* 0x000fc8000f8e00ff */
[----:B---3--:R-:W-:Y:S02]  /*1e30*/  IMAD R3, R3, UR45, R8 ;  /* 0x0000002d03037c24 */ /* 0x008fe4000f8e0208 */
[----:B------:R-:W-:-:S03]  /*1e40*/  IMAD.WIDE.U32 R4, R0, c[0x0][0x378], R4 ;  /* 0x0000de0000047a25 */ /* 0x000fc600078e0004 */
[C---:B------:R-:W-:Y:S01]  /*1e50*/  IADD3 R0, P0, R3.reuse, UR11, RZ ;  /* 0x0000000b03007c10 */ /* 0x040fe2000ff1e0ff */
[----:B------:R1:W-:Y:S03]  /*1e60*/  STL [R1+0x4], R21 ;  /* 0x0000041501007387 */ /* 0x0003e60000100800 */
[----:B------:R-:W-:Y:S02]  /*1e70*/  LEA.HI.X.SX32 R3, R3, UR8, 0x1, P0 ;  /* 0x0000000803037c11 */ /* 0x000fe400080f0eff */
[C---:B------:R-:W-:Y:S01]  /*1e80*/  LEA R235, P0, R0.reuse, c[0x0][0x350], 0x2 ;  /* 0x0000d40000eb7a11 */ /* 0x040fe200078010ff */
[----:B------:R-:W-:Y:S01]  /*1e90*/  ULDC.64 UR4, c[0x0][0x3c8] ;  /* 0x0000f20000047ab9 */ /* 0x000fe20000000a00 */
[----:B------:R-:W-:Y:S02]  /*1ea0*/  IADD3 R5, R5, UR7, RZ ;  /* 0x0000000705057c10 */ /* 0x000fe4000fffe0ff */
[----:B------:R-:W-:-:S02]  /*1eb0*/  LEA.HI.X R234, R0, c[0x0][0x354], R3, 0x2, P0 ;  /* 0x0000d50000ea7a11 */ /* 0x000fc400000f1403 */
[----:B------:R-:W-:Y:S01]  /*1ec0*/  PLOP3.LUT P0, PT, PT, PT, UP1, 0x80, 0x0 ;  /* 0x000000000000781c */ /* 0x000fe20003f0f018 */
[----:B------:R-:W-:Y:S01]  /*1ed0*/  IMAD.U32 R8, RZ, RZ, UR34 ;  /* 0x00000022ff087e24 */ /* 0x000fe2000f8e00ff */
[----:B------:R-:W-:Y:S01]  /*1ee0*/  UIMAD.WIDE UR6, UR6, UR60, UR4 ;  /* 0x0000003c060672a5 */ /* 0x000fe2000f8e0204 */
[----:B------:R-:W-:Y:S02]  /*1ef0*/  IMAD R0, R17, c[0x0][0x370], RZ ;  /* 0x0000dc0011007a24 */ /* 0x000fe400078e02ff */
[----:B------:R-:W-:Y:S01]  /*1f00*/  ULDC.64 UR4, c[0x0][0x200] ;  /* 0x0000800000047ab9 */ /* 0x000fe20000000a00 */
[----:B------:R-:W-:Y:S01]  /*1f10*/  IMAD.WIDE.U32 R6, R8, c[0x0][0x1a8], R6 ;  /* 0x00006a0008067a25 */ /* 0x000fe200078e0006 */
[----:B------:R-:W-:-:S03]  /*1f20*/  UIMAD.WIDE UR16, UR16, UR60, UR4 ;  /* 0x0000003c101072a5 */ /* 0x000fc6000f8e0204 */
[----:B------:R-:W-:-:S04]  /*1f30*/  IMAD.WIDE.U32 R4, R19, c[0x0][0x370], R4 ;  /* 0x0000dc0013047a25 */ /* 0x000fc800078e0004 */
[----:B------:R-:W-:Y:S01]  /*1f40*/  IMAD R0, R19, c[0x0][0x374], R0 ;  /* 0x0000dd0013007a24 */ /* 0x000fe200078e0200 */
[----:B------:R-:W-:Y:S01]  /*1f50*/  IADD3 R3, R7, UR9, RZ ;  /* 0x0000000907037c10 */ /* 0x000fe2000fffe0ff */
[----:B------:R-:W-:Y:S01]  /*1f60*/  UIADD3 UR5, UR33, -0x1, URZ ;  /* 0xffffffff21057890 */ /* 0x000fe2000fffe03f */
[----:B------:R-:W-:Y:S01]  /*1f70*/  LEA R238, P3, R6, c[0x0][0x160], 0x1 ;  /* 0x0000580006ee7a11 */ /* 0x000fe200078608ff */
[----:B------:R-:W-:Y:S01]  /*1f80*/  IMAD.IADD R0, R5, 0x1, R0 ;  /* 0x0000000105007824 */ /* 0x000fe200078e0200 */
[----:B------:R-:W-:Y:S01]  /*1f90*/  LEA R239, P2, R4, c[0x0][0x330], 0x1 ;  /* 0x0000cc0004ef7a11 */ /* 0x000fe200078408ff */
[----:B------:R-:W-:Y:S02]  /*1fa0*/  UMOV UR11, UR6 ;  /* 0x00000006000b7c82 */ /* 0x000fe40008000000 */
[----:B------:R-:W-:Y:S02]  /*1fb0*/  UMOV UR10, UR7 ;  /* 0x00000007000a7c82 */ /* 0x000fe40008000000 */
[----:B------:R-:W-:-:S02]  /*1fc0*/  UMOV UR9, UR16 ;  /* 0x0000001000097c82 */ /* 0x000fc40008000000 */
[----:B------:R-:W-:Y:S01]  /*1fd0*/  UMOV UR8, UR17 ;  /* 0x0000001100087c82 */ /* 0x000fe20008000000 */
[----:B------:R-:W-:Y:S02]  /*1fe0*/  LEA.HI.X R237, R6, c[0x0][0x164], R3, 0x1, P3 ;  /* 0x0000590006ed7a11 */ /* 0x000fe400018f0c03 */
[----:B------:R-:W-:Y:S01]  /*1ff0*/  LEA.HI.X R236, R4, c[0x0][0x334], R0, 0x1, P2 ;  /* 0x0000cd0004ec7a11 */ /* 0x000fe200010f0c00 */
[----:B------:R-:W-:Y:S05]  /*2000*/  @P0 BRA `(.L_x_89) ;  /* 0x000008b000000947 */ /* 0x000fea0003800000 */
[----:B-1----:R-:W-:Y:S02]  /*2010*/  @UP0 UIADD3 UR6, UR20, UR26, URZ ;  /* 0x0000001a14060290 */ /* 0x002fe4000fffe03f */
        /* <DEDUP_REMOVED lines=17> */
.L_x_90:
        /* <DEDUP_REMOVED lines=18> */
.L_x_91:
        /* <DEDUP_REMOVED lines=34> */
.L_x_93:
[----:B-1----:R-:W-:Y:S05]  /*2470*/  BSYNC B0 ;  /* 0x0000000000007941 */ /* 0x002fea0003800000 */
.L_x_92:
        /* <DEDUP_REMOVED lines=19> */
.L_x_95:
[----:B------:R-:W-:Y:S05]  /*25b0*/  BSYNC B0 ;  /* 0x0000000000007941 */ /* 0x000fea0003800000 */
.L_x_94:
[----:B------:R-:W-:Y:S01]  /*25c0*/  ULDC.64 UR4, c[0x0][0x3a8] ;  /* 0x0000ea0000047ab9 */ /* 0x000fe20000000a00 */
[----:B-1----:R-:W-:Y:S01]  /*25d0*/  IMAD.WIDE.U32 R4, R10, c[0x0][0x3a8], R20 ;  /* 0x0000ea000a047a25 */ /* 0x002fe200078e0014 */
        /* <DEDUP_REMOVED lines=27> */
.L_x_97:
[----:B------:R-:W-:Y:S05]  /*2790*/  BSYNC B0 ;  /* 0x0000000000007941 */ /* 0x000fea0003800000 */
.L_x_96:
        /* <DEDUP_REMOVED lines=18> */
.L_x_89:
[----:B-1----:R-:W2:Y:S01]  /*28c0*/  LDL R16, [R1+0x30] ;  /* 0x0000300001107983 */ /* 0x002ea20000100800 */
[----:B------:R-:W-:Y:S01]  /*28d0*/  PLOP3.LUT P0, PT, PT, PT, UP6, 0x80, 0x0 ;  /* 0x000000000000781c */ /* 0x000fe20003f0f068 */
[----:B------:R-:W-:Y:S01]  /*28e0*/  ULDC.64 UR6, c[0x0][0x1a0] ;  /* 0x0000680000067ab9 */ /* 0x000fe20000000a00 */
[----:B------:R-:W-:Y:S01]  /*28f0*/  IMAD.U32 R14, RZ, RZ, UR24 ;  /* 0x00000018ff0e7e24 */ /* 0x000fe2000f8e00ff */
[----:B------:R-:W-:Y:S01]  /*2900*/  UIMAD UR4, UR18, UR6, URZ ;  /* 0x00000006120472a4 */ /* 0x000fe2000f8e023f */
[----:B------:R-:W-:Y:S02]  /*2910*/  BSSY B0, `(.L_x_99) ;  /* 0x000003b000007945 */ /* 0x000fe40003800000 */
[----:B------:R-:W-:Y:S01]  /*2920*/  IMAD.WIDE.U32 R4, R14, c[0x0][0x1a0], R20 ;  /* 0x000068000e047a25 */ /* 0x000fe200078e0014 */
[----:B------:R-:W-:Y:S02]  /*2930*/  UIMAD UR6, UR24, UR7, UR4 ;  /* 0x00000007180672a4 */ /* 0x000fe4000f8e0204 */
[----:B------:R-:W-:-:S04]  /*2940*/  UIMAD UR4, UR22, -0x80, UR15 ;  /* 0xffffff80160478a4 */ /* 0x000fc8000f8e020f */
[----:B------:R-:W-:Y:S01]  /*2950*/  @P0 BAR.SYNC.DEFER_BLOCKING 0x0 ;  /* 0x0000000000000b1d */ /* 0x000fe20000010000 */
[----:B------:R-:W-:Y:S01]  /*2960*/  MOV R3, UR6 ;  /* 0x0000000600037c02 */ /* 0x000fe20008000f00 */
[----:B------:R-:W-:Y:S01]  /*2970*/  ULEA.HI UR6, UR5, UR5, URZ, 0x1 ;  /* 0x0000000505067291 */ /* 0x000fe2000f8f083f */
[----:B------:R-:W-:Y:S02]  /*2980*/  ISETP.GE.AND P1, PT, R19, UR4, PT ;  /* 0x0000000413007c0c */ /* 0x000fe4000bf26270 */
[----:B------:R-:W-:Y:S01]  /*2990*/  IADD3 R6, P0, R4, UR29, RZ ;  /* 0x0000001d04067c10 */ /* 0x000fe2000ff1e0ff */
        /* <DEDUP_REMOVED lines=50> */
.L_x_100:
[----:B------:R-:W-:Y:S05]  /*2cc0*/  BSYNC B0 ;  /* 0x0000000000007941 */ /* 0x000fea0003800000 */
.L_x_99:
        /* <DEDUP_REMOVED lines=12> */
[----:B------:R-:W-:-:S04]  /*2d90*/  IMAD.X R4, RZ, RZ, R17, P0 ;  /* 0x000000ffff047224 */ /* 0x000fc800000e0611 */
[----:B------:R-:W-:-:S06]  /*2da0*/  IMAD R4, R4, c[0x0][0x1a0], RZ ;  /* 0x0000680004047a24 */ /* 0x000fcc00078e02ff */
[----:B------:R1:W-:Y:S01]  /*2db0*/  @P4 STS.128 [R0+0x10000], RZ ;  /* 0x010000ff00004388 */ /* 0x0003e20000000c00 */
[----:B--2---:R-:W-:Y:S01]  /*2dc0*/  ISETP.GE.AND P3, PT, R8, c[0x0][0x220], PT ;  /* 0x0000880008007a0c */ /* 0x004fe20003f66270 */
[----:B------:R-:W-:Y:S01]  /*2dd0*/  IMAD.WIDE.U32 R8, R3, c[0x0][0x1a0], R6 ;  /* 0x0000680003087a25 */ /* 0x000fe200078e0006 */
[----:B----4-:R-:W-:-:S03]  /*2de0*/  ISETP.GE.AND P0, PT, R5, c[0x0][0x220], PT ;  /* 0x0000880005007a0c */ /* 0x010fc60003f06270 */
        /* <DEDUP_REMOVED lines=23> */
.L_x_102:
[----:B------:R-:W-:Y:S05]  /*2f60*/  BSYNC B0 ;  /* 0x0000000000007941 */ /* 0x000fea0003800000 */
.L_x_101:
        /* <DEDUP_REMOVED lines=10> */
[----:B-1----:R-:W5:Y:S04]  /*3010*/  LDL R4, [R1+0x18] ;  /* 0x0000180001047983 */ /* 0x002f680000100800 */
[----:B--2---:R-:W2:Y:S01]  /*3020*/  LDL R3, [R1+0x1c] ;  /* 0x00001c0001037983 */ /* 0x004ea20000100800 */
[----:B------:R-:W-:-:S13]  /*3030*/  ISETP.GE.AND P4, PT, R20, c[0x0][0x220], PT ;  /* 0x0000880014007a0c */ /* 0x000fda0003f86270 */
[----:B------:R-:W-:Y:S01]  /*3040*/  @!P4 IMAD.MOV.U32 R6, RZ, RZ, R239 ;  /* 0x000000ffff06c224 */ /* 0x000fe200078e00ef */
        /* <DEDUP_REMOVED lines=25> */
.L_x_104:
[----:B------:R-:W-:Y:S05]  /*31e0*/  BSYNC B0 ;  /* 0x0000000000007941 */ /* 0x000fea0003800000 */
.L_x_103:
[----:B------:R-:W-:Y:S01]  /*31f0*/  PLOP3.LUT P0, PT, PT, PT, UP0, 0x80, 0x0 ;  /* 0x000000000000781c */ /* 0x000fe20003f0f008 */
[----:B------:R-:W-:Y:S01]  /*3200*/  BSSY B0, `(.L_x_105) ;  /* 0x0000036000007945 */ /* 0x000fe20003800000 */
[----:B------:R-:W-:-:S04]  /*3210*/  IADD3 R3, R16, 0x1800, RZ ;  /* 0x0000180010037810 */ /* 0x000fc80007ffe0ff */
        /* <DEDUP_REMOVED lines=16> */
.L_x_106:
[----:B-1----:R-:W5:Y:S04]  /*3320*/  LDL R4, [R1+0x18] ;  /* 0x0000180001047983 */ /* 0x002f680000100800 */
        /* <DEDUP_REMOVED lines=35> */
.L_x_107:
[----:B------:R-:W-:Y:S05]  /*3560*/  BSYNC B0 ;  /* 0x0000000000007941 */ /* 0x000fea0003800000 */
.L_x_105:
[----:B------:R-:W5:Y:S01]  /*3570*/  LDL R18, [R1+0x50] ;  /* 0x0000500001127983 */ /* 0x000f620000100800 */
[----:B------:R-:W-:Y:S01]  /*3580*/  IMAD.MOV.U32 R12, RZ, RZ, 0x7f800000 ;  /* 0x7f800000ff0c7424 */ /* 0x000fe200078e00ff */
[----:B------:R-:W-:Y:S01]  /*3590*/  ULDC.64 UR6, c[0x0][0x198] ;  /* 0x0000660000067ab9 */ /* 0x000fe20000000a00 */
[----:B--2-4-:R-:W-:Y:S02]  /*35a0*/  IMAD.MOV.U32 R9, RZ, RZ, 0x7f800000 ;  /* 0x7f800000ff097424 */ /* 0x014fe400078e00ff */
[----:B------:R-:W-:Y:S02]  /*35b0*/  IMAD.MOV.U32 R10, RZ, RZ, 0x7f800000 ;  /* 0x7f800000ff0a7424 */ /* 0x000fe400078e00ff */
[----:B------:R-:W-:Y:S01]  /*35c0*/  IMAD.MOV.U32 R11, RZ, RZ, 0x7f800000 ;  /* 0x7f800000ff0b7424 */ /* 0x000fe200078e00ff */
[C---:B-----5:R-:W-:Y:S01]  /*35d0*/  IADD3 R3, R18.reuse, 0x28, RZ ;  /* 0x0000002812037810 */ /* 0x060fe20007ffe0ff */
[C---:B-1----:R-:W-:Y:S01]  /*35e0*/  IMAD.SHL.U32 R5, R18.reuse, 0x4, RZ ;  /* 0x0000000412057824 */ /* 0x042fe200078e00ff */
[----:B------:R-:W-:-:S02]  /*35f0*/  IADD3 R4, R18, 0x8, RZ ;  /* 0x0000000812047810 */ /* 0x000fc40007ffe0ff */
[----:B------:R-:W-:Y:S02]  /*3600*/  ISETP.GE.AND P4, PT, R3, UR4, PT ;  /* 0x0000000403007c0c */ /* 0x000fe4000bf86270 */
[----:B------:R-:W-:Y:S02]  /*3610*/  SHF.R.S32.HI R16, RZ, 0x1f, R18 ;  /* 0x0000001fff107819 */ /* 0x000fe40000011412 */
[----:B------:R-:W-:Y:S02]  /*3620*/  ISETP.GE.AND P6, PT, R4, UR4, PT ;  /* 0x0000000404007c0c */ /* 0x000fe4000bfc6270 */
[----:B------:R-:W-:Y:S02]  /*3630*/  SHF.R.S32.HI R7, RZ, 0x1f, R3 ;  /* 0x0000001fff077819 */ /* 0x000fe40000011403 */
[----:B------:R-:W-:Y:S02]  /*3640*/  IADD3 R4, P3, R5, UR9, RZ ;  /* 0x0000000905047c10 */ /* 0x000fe4000ff7e0ff */
[----:B------:R-:W-:-:S02]  /*3650*/  SHF.L.U64.HI R5, R18, 0x2, R16 ;  /* 0x0000000212057819 */ /* 0x000fc40000010210 */
[C---:B------:R-:W-:Y:S02]  /*3660*/  IADD3 R8, R18.reuse, 0x20, RZ ;  /* 0x0000002012087810 */ /* 0x040fe40007ffe0ff */
[----:B------:R-:W-:Y:S02]  /*3670*/  @!P4 LEA R6, P2, R3, UR9, 0x2 ;  /* 0x000000090306cc11 */ /* 0x000fe4000f8410ff */
[----:B------:R-:W-:Y:S02]  /*3680*/  IADD3.X R5, R5, UR8, RZ, P3, !PT ;  /* 0x0000000805057c10 */ /* 0x000fe40009ffe4ff */
[----:B------:R-:W-:Y:S02]  /*3690*/  @!P4 LEA.HI.X R7, R3, UR8, R7, 0x2, P2 ;  /* 0x000000080307cc11 */ /* 0x000fe400090f1407 */
[----:B------:R-:W-:Y:S01]  /*36a0*/  ISETP.GE.AND P2, PT, R18, UR4, PT ;  /* 0x0000000412007c0c */ /* 0x000fe2000bf46270 */
[----:B------:R1:W2:Y:S01]  /*36b0*/  @!P6 LDG.E R11, [R4.64+0x20] ;  /* 0x0000200c040be981 */ /* 0x0002a2000c1e1900 */
[----:B------:R-:W-:-:S03]  /*36c0*/  ISETP.GE.AND P3, PT, R8, UR4, PT ;  /* 0x0000000408007c0c */ /* 0x000fc6000bf66270 */
[----:B------:R4:W5:Y:S08]  /*36d0*/  @!P4 LDG.E R9, [R6.64] ;  /* 0x0000000c0609c981 */ /* 0x000970000c1e1900 */
[----:B---3--:R1:W3:Y:S04]  /*36e0*/  @!P2 LDG.E R12, [R4.64] ;  /* 0x0000000c040ca981 */ /* 0x0082e8000c1e1900 */
[----:B------:R1:W2:Y:S01]  /*36f0*/  @!P3 LDG.E R10, [R4.64+0x80] ;  /* 0x0000800c040ab981 */ /* 0x0002a2000c1e1900 */
[----:B------:R-:W-:-:S03]  /*3700*/  UIMAD UR4, UR18, UR6, URZ ;  /* 0x00000006120472a4 */ /* 0x000fc6000f8e023f */
[----:B------:R-:W-:Y:S01]  /*3710*/  @P1 STS [R0+0x9000], RZ ;  /* 0x009000ff00001388 */ /* 0x000fe20000000800 */
[----:B------:R-:W-:-:S03]  /*3720*/  UIMAD UR4, UR24, UR7, UR4 ;  /* 0x00000007180472a4 */ /* 0x000fc6000f8e0204 */
[----:B------:R-:W-:Y:S04]  /*3730*/  @P1 STS [R0+0x9004], RZ ;  /* 0x009004ff00001388 */ /* 0x000fe80000000800 */
[----:B------:R-:W-:Y:S04]  /*3740*/  @P1 STS.64 [R0+0x9008], RZ ;  /* 0x009008ff00001388 */ /* 0x000fe80000000a00 */
[----:B------:R-:W-:Y:S04]  /*3750*/  @P1 STS.128 [R0+0xb000], RZ ;  /* 0x00b000ff00001388 */ /* 0x000fe80000000c00 */
[----:B------:R-:W-:Y:S01]  /*3760*/  @P1 STS.128 [R0+0xd000], RZ ;  /* 0x00d000ff00001388 */ /* 0x000fe20000000c00 */
[----:B------:R-:W-:-:S02]  /*3770*/  IMAD.U32 R3, RZ, RZ, UR4 ;  /* 0x00000004ff037e24 */ /* 0x000fc4000f8e00ff */
[----:B-1----:R-:W-:-:S05]  /*3780*/  IMAD.WIDE.U32 R4, R14, c[0x0][0x198], R20 ;  /* 0x000066000e047a25 */ /* 0x002fca00078e0014 */
[----:B----4-:R-:W-:-:S04]  /*3790*/  IADD3 R6, P2, R4, UR19, RZ ;  /* 0x0000001304067c10 */ /* 0x010fc8000ff5e0ff */
[----:B------:R-:W-:Y:S01]  /*37a0*/  IADD3.X R7, R5, UR27, R3, P2, !PT ;  /* 0x0000001b05077c10 */ /* 0x000fe200097fe403 */
[----:B------:R-:W-:Y:S01]  /*37b0*/  IMAD R3, R15, c[0x0][0x1b0], RZ ;  /* 0x00006c000f037a24 */ /* 0x000fe200078e02ff */
[----:B------:R-:W-:Y:S03]  /*37c0*/  BSSY B0, `(.L_x_108) ;  /* 0x000002c000007945 */ /* 0x000fe60003800000 */
[C---:B------:R-:W-:Y:S02]  /*37d0*/  IMAD R3, R13.reuse, c[0x0][0x1b4], R3 ;  /* 0x00006d000d037a24 */ /* 0x040fe400078e0203 */
[----:B------:R-:W-:Y:S01]  /*37e0*/  IMAD.WIDE.U32 R6, R13, c[0x0][0x1b0], R6 ;  /* 0x00006c000d067a25 */ /* 0x000fe200078e0006 */
[----:B---3--:R1:W-:Y:S04]  /*37f0*/  STL [R1+0x10], R12 ;  /* 0x0000100c01007387 */ /* 0x0083e80000100800 */
[----:B-----5:R3:W-:Y:S04]  /*3800*/  STL [R1+0xc], R9 ;  /* 0x00000c0901007387 */ /* 0x0207e80000100800 */
[----:B--2---:R3:W-:Y:S04]  /*3810*/  STL [R1+0x8], R10 ;  /* 0x0000080a01007387 */ /* 0x0047e80000100800 */
[----:B------:R3:W-:Y:S01]  /*3820*/  STL [R1+0x14], R11 ;  /* 0x0000140b01007387 */ /* 0x0007e20000100800 */
[----:B-1----:R-:W-:Y:S01]  /*3830*/  IMAD.IADD R12, R7, 0x1, R3 ;  /* 0x00000001070c7824 */ /* 0x002fe200078e0203 */
[----:B------:R-:W-:Y:S05]  /*3840*/  @P1 BRA `(.L_x_109) ;  /* 0x0000023000001947 */ /* 0x000fea0003800000 */
[----:B---3--:R-:W2:Y:S04]  /*3850*/  LDL R10, [R1+0x18] ;  /* 0x00001800010a7983 */ /* 0x008ea80000100800 */
        /* <DEDUP_REMOVED lines=8> */
[----:B------:R1:W-:Y:S04]  /*38e0*/  @P4 STS [R0+0x9000], RZ ;  /* 0x009000ff00004388 */ /* 0x0003e80000000800 */
[----:B------:R1:W-:Y:S04]  /*38f0*/  @P4 STS [R0+0x9004], RZ ;  /* 0x009004ff00004388 */ /* 0x0003e80000000800 */
[----:B------:R1:W-:Y:S01]  /*3900*/  @P4 STS.64 [R0+0x9008], RZ ;  /* 0x009008ff00004388 */ /* 0x0003e20000000a00 */
[----:B--2---:R-:W-:-:S02]  /*3910*/  ISETP.GE.AND P3, PT, R10, c[0x0][0x220], PT ;  /* 0x000088000a007a0c */ /* 0x004fc40003f66270 */
[C---:B------:R-:W-:Y:S02]  /*3920*/  @!P4 LEA R10, P6, R4.reuse, c[0x0][0x168], 0x1 ;  /* 0x00005a00040aca11 */ /* 0x040fe400078c08ff */
[----:B---3--:R-:W-:Y:S02]  /*3930*/  ISETP.GE.AND P1, PT, R9, c[0x0][0x220], PT ;  /* 0x0000880009007a0c */ /* 0x008fe40003f26270 */
[----:B------:R-:W-:-:S05]  /*3940*/  @!P4 LEA.HI.X R11, R4, c[0x0][0x16c], R3, 0x1, P6 ;  /* 0x00005b00040bca11 */ /* 0x000fca00030f0c03 */
[----:B------:R-:W-:Y:S01]  /*3950*/  @!PT LDS RZ, [RZ] ;  /* 0x00000000fffff984 */ /* 0x000fe20000000800 */
[----:B------:R-:W-:Y:S01]  /*3960*/  @!PT LDS RZ, [RZ] ;  /* 0x00000000fffff984 */ /* 0x000fe20000000800 */
[----:B------:R-:W-:Y:S01]  /*3970*/  @!PT LDS RZ, [RZ] ;  /* 0x00000000fffff984 */ /* 0x000fe20000000800 */
[----:B------:R1:W-:Y:S02]  /*3980*/  @!P4 LDGSTS.E.BYPASS.LTC128B.128 [R0+0x9000], [R10.64] ;  /* 0x090000000a00cfae */ /* 0x0003e4000b901d4c */
[C---:B------:R-:W-:Y:S02]  /*3990*/  @!P3 LEA R8, P2, R4.reuse, c[0x0][0x168], 0x1 ;  /* 0x00005a000408ba11 */ /* 0x040fe400078408ff */
[----:B------:R1:W-:Y:S02]  /*39a0*/  @P3 STS.128 [R0+0xb000], RZ ;  /* 0x00b000ff00003388 */ /* 0x0003e40000000c00 */
[----:B------:R-:W-:-:S05]  /*39b0*/  @!P3 LEA.HI.X R9, R4, c[0x0][0x16c], R3, 0x1, P2 ;  /* 0x00005b000409ba11 */ /* 0x000fca00010f0c03 */
        /* <DEDUP_REMOVED lines=12> */
.L_x_109:
[----:B------:R-:W-:Y:S05]  /*3a80*/  BSYNC B0 ;  /* 0x0000000000007941 */ /* 0x000fea0003800000 */
.L_x_108:
        /* <DEDUP_REMOVED lines=14> */
[----:B---3--:R-:W-:Y:S01]  /*3b70*/  IMAD.WIDE.U32 R8, R3, c[0x0][0x198], R6 ;  /* 0x0000660003087a25 */ /* 0x008fe200078e0006 */
        /* <DEDUP_REMOVED lines=24> */
.L_x_111:
[----:B------:R-:W-:Y:S05]  /*3d00*/  BSYNC B0 ;  /* 0x0000000000007941 */ /* 0x000fea0003800000 */
.L_x_110:
[----:B------:R-:W0:Y:S01]  /*3d10*/  LDGDEPBAR ;  /* 0x00000000000079af */ /* 0x000e220000000000 */
[----:B------:R-:W-:Y:S02]  /*3d20*/  ULDC.64 UR16, c[0x0][0x318] ;  /* 0x0000c60000107ab9 */ /* 0x000fe40000000a00 */
[----:B------:R-:W-:Y:S02]  /*3d30*/  UISETP.NE.U32.AND UP1, UPT, URZ, UR16, UPT ;  /* 0x000000103f00728c */ /* 0x000fe4000bf25070 */
[----:B------:R-:W-:Y:S02]  /*3d40*/  ULDC.64 UR18, c[0x0][0x320] ;  /* 0x0000c80000127ab9 */ /* 0x000fe40000000a00 */
[----:B------:R-:W-:-:S06]  /*3d50*/  UISETP.NE.AND.EX UP1, UPT, URZ, UR17, UPT, UP1 ;  /* 0x000000113f00728c */ /* 0x000fcc000bf25310 */
[----:B------:R-:W-:-:S05]  /*3d60*/  PLOP3.LUT P1, PT, PT, PT, UP1, 0x80, 0x0 ;  /* 0x000000000000781c */ /* 0x000fca0003f2f018 */
[----:B------:R-:W-:Y:S02]  /*3d70*/  @UP1 UIMAD UR4, UR38, UR18, URZ ;  /* 0x00000012260412a4 */ /* 0x000fe4000f8e023f */
[----:B------:R-:W-:Y:S02]  /*3d80*/  @UP1 UMOV UR6, UR34 ;  /* 0x0000002200061c82 */ /* 0x000fe40008000000 */
[----:B------:R-:W-:Y:S01]  /*3d90*/  @UP1 UMOV UR7, UR56 ;  /* 0x0000003800071c82 */ /* 0x000fe20008000000 */
[----:B------:R-:W-:-:S04]  /*3da0*/  DEPBAR.LE SB0, 0x1 ;  /* 0x000080400000791a */ /* 0x000fc80000000000 */
[----:B------:R-:W-:Y:S01]  /*3db0*/  BAR.SYNC.DEFER_BLOCKING 0x0 ;  /* 0x0000000000007b1d */ /* 0x000fe20000010000 */
[----:B------:R-:W-:Y:S02]  /*3dc0*/  @UP1 UIMAD.WIDE.U32 UR6, UR30, UR18, UR6 ;  /* 0x000000121e0612a5 */ /* 0x000fe4000f8e0006 */
[----:B------:R-:W-:Y:S02]  /*3dd0*/  @UP1 UIMAD UR19, UR30, UR19, UR4 ;  /* 0x000000131e1312a4 */ /* 0x000fe4000f8e0204 */
[----:B------:R-:W-:Y:S02]  /*3de0*/  @UP1 ULEA UR16, UP0, UR6, UR16, 0x2 ;  /* 0x0000001006101291 */ /* 0x000fe4000f80103f */
[----:B------:R-:W-:-:S04]  /*3df0*/  @UP1 UIADD3 UR19, UR7, UR19, URZ ;  /* 0x0000001307131290 */ /* 0x000fc8000fffe03f */
[----:B------:R-:W-:Y:S01]  /*3e00*/  @UP1 ULEA.HI.X UR17, UR6, UR17, UR19, 0x2, UP0 ;  /* 0x0000001106111291 */ /* 0x000fe200080f1413 */
[----:B-1----:R-:W-:-:S05]  /*3e10*/  IMAD.U32 R4, RZ, RZ, UR16 ;  /* 0x00000010ff047e24 */ /* 0x002fca000f8e00ff */
[----:B------:R-:W-:-:S05]  /*3e20*/  IMAD.U32 R5, RZ, RZ, UR17 ;  /* 0x00000011ff057e24 */ /* 0x000fca000f8e00ff */
[----:B--2---:R1:W2:Y:S01]  /*3e30*/  @P1 LDG.E R0, [R4.64] ;  /* 0x0000000c04001981 */ /* 0x0042a2000c1e1900 */
[----:B------:R-:W-:Y:S02]  /*3e40*/  IMAD.U32 R3, RZ, RZ, UR25 ;  /* 0x00000019ff037e24 */ /* 0x000fe4000f8e00ff */
[----:B------:R-:W-:Y:S01]  /*3e50*/  IMAD.U32 R229, RZ, RZ, UR22 ;  /* 0x00000016ffe57e24 */ /* 0x000fe2000f8e00ff */
[----:B------:R-:W4:Y:S01]  /*3e60*/  LDSM.16.M88.4 R168, [R218+0xf000] ;  /* 0x00f00000daa8783b */ /* 0x000f220000000200 */
[C---:B------:R-:W-:Y:S01]  /*3e70*/  IMAD.SHL.U32 R7, R18.reuse, 0x4, RZ ;  /* 0x0000000412077824 */ /* 0x040fe200078e00ff */
[C---:B------:R-:W-:Y:S01]  /*3e80*/  IADD3 R216, R227.reuse, 0x1800, RZ ;  /* 0x00001800e3d87810 */ /* 0x040fe20007ffe0ff */
[----:B------:R-:W-:Y:S01]  /*3e90*/  IMAD.SHL.U32 R219, R227, 0x2, RZ ;  /* 0x00000002e3db7824 */ /* 0x000fe200078e00ff */
[----:B------:R-:W3:Y:S01]  /*3ea0*/  LDSM.16.M88.4 R172, [R218+0xf400] ;  /* 0x00f40000daac783b */ /* 0x000ee20000000200 */
[----:B------:R-:W-:Y:S01]  /*3eb0*/  MOV R242, R228 ;  /* 0x000000e400f27202 */ /* 0x000fe20000000f00 */
[----:B------:R-:W-:Y:S01]  /*3ec0*/  CS2R R126, SRZ ;  /* 0x00000000007e7805 */ /* 0x000fe2000001ff00 */
[----:B------:R-:W-:Y:S01]  /*3ed0*/  CS2R R124, SRZ ;  /* 0x00000000007c7805 */ /* 0x000fe2000001ff00 */
[----:B------:R-:W2:Y:S01]  /*3ee0*/  LDSM.16.M88.4 R176, [R217+0xf000] ;  /* 0x00f00000d9b0783b */ /* 0x000ea20000000200 */
[----:B------:R-:W-:Y:S01]  /*3ef0*/  CS2R R130, SRZ ;  /* 0x0000000000827805 */ /* 0x000fe2000001ff00 */
        /* <DEDUP_REMOVED lines=11> */
[----:B-1----:R-:W2:Y:S01]  /*3fb0*/  @P1 MUFU.RCP R5, c[0x0][0x238] ;  /* 0x00008e0000051b08 */ /* 0x002ea20000001000 */
[----:B------:R-:W-:Y:S01]  /*3fc0*/  IADD3 R4, R18, 0x1, RZ ;  /* 0x0000000112047810 */ /* 0x000fe20007ffe0ff */
[----:B------:R-:W-:Y:S01]  /*3fd0*/  CS2R R112, SRZ ;  /* 0x0000000000707805 */ /* 0x000fe2000001ff00 */
[----:B------:R-:W1:Y:S01]  /*3fe0*/  LDSM.16.M88.4 R192, [R217+0x11000] ;  /* 0x01100000d9c0783b */ /* 0x000e620000000200 */
[----:B------:R-:W-:Y:S01]  /*3ff0*/  CS2R R106, SRZ ;  /* 0x00000000006a7805 */ /* 0x000fe2000001ff00 */
[----:B------:R-:W-:Y:S01]  /*4000*/  IADD3 R3, R4, UR15, -R3 ;  /* 0x0000000f04037c10 */ /* 0x000fe2000fffe803 */
        /* <DEDUP_REMOVED lines=40> */
[----:B------:R-:W-:Y:S01]  /*4290*/  UMOV UR4, URZ ;  /* 0x0000003f00047c82 */ /* 0x000fe20008000000 */
[----:B--2---:R-:W-:-:S02]  /*42a0*/  @P1 FMUL.FTZ R0, R0, R5 ;  /* 0x0000000500001220 */ /* 0x004fc40000410000 */
[----:B------:R-:W2:Y:S01]  /*42b0*/  LDL R5, [R1+0x58] ;  /* 0x0000580001057983 */ /* 0x000ea20000100800 */
[----:B------:R-:W-:Y:S01]  /*42c0*/  MOV R4, c[0x0][0x22c] ;  /* 0x00008b0000047a02 */ /* 0x000fe20000000f00 */
[----:B------:R5:W1:Y:S01]  /*42d0*/  @P1 R2UR UR6, R0 ;  /* 0x00000000000613c2 */ /* 0x000a6200000e0000 */
[----:B------:R-:W-:Y:S01]  /*42e0*/  SEL R216, R216, R227, !P0 ;  /* 0x000000e3d8d87207 */ /* 0x000fe20004000000 */
[----:B------:R3:W-:Y:S01]  /*42f0*/  STL [R1+0x48], R3 ;  /* 0x0000480301007387 */ /* 0x0007e20000100800 */
[----:B------:R-:W-:Y:S01]  /*4300*/  UIADD3 UR16, UR25, 0x80, UR24 ;  /* 0x0000008019107890 */ /* 0x000fe2000fffe018 */
[----:B------:R-:W-:Y:S01]  /*4310*/  IMAD R4, R4, c[0x0][0x1c0], RZ ;  /* 0x0000700004047a24 */ /* 0x000fe200078e02ff */
[----:B------:R-:W-:Y:S01]  /*4320*/  IADD3 R220, R219, R226, RZ ;  /* 0x000000e2dbdc7210 */ /* 0x000fe20007ffe0ff */
[----:B------:R-:W-:Y:S01]  /*4330*/  IMAD.SHL.U32 R216, R216, 0x2, RZ ;  /* 0x00000002d8d87824 */ /* 0x000fe200078e00ff */
[----:B------:R-:W-:Y:S01]  /*4340*/  UIADD3 UR16, UR16, -UR15, URZ ;  /* 0x8000000f10107290 */ /* 0x000fe2000fffe03f */
[----:B------:R-:W-:Y:S01]  /*4350*/  IMAD.SHL.U32 R6, R4, 0x10, RZ ;  /* 0x0000001004067824 */ /* 0x000fe200078e00ff */
[----:B-----5:R-:W-:Y:S01]  /*4360*/  IADD3 R0, R18, -0x40, RZ ;  /* 0xffffffc012007810 */ /* 0x020fe20007ffe0ff */
[----:B-1----:R-:W-:Y:S01]  /*4370*/  @UP1 UMOV UR4, UR6 ;  /* 0x0000000600041c82 */ /* 0x002fe20008000000 */
[----:B---3--:R-:W-:-:S03]  /*4380*/  IADD3 R3, R225, 0x1800, RZ ;  /* 0x00001800e1037810 */ /* 0x008fc60007ffe0ff */
[----:B------:R-:W-:Y:S01]  /*4390*/  IMAD.SHL.U32 R0, R0, 0x4, RZ ;  /* 0x0000000400007824 */ /* 0x000fe200078e00ff */
[----:B------:R-:W-:-:S05]  /*43a0*/  SEL R3, R3, R225, !P0 ;  /* 0x000000e103037207 */ /* 0x000fca0004000000 */
[----:B------:R-:W-:Y:S02]  /*43b0*/  IMAD.SHL.U32 R3, R3, 0x2, RZ ;  /* 0x0000000203037824 */ /* 0x000fe400078e00ff */
[----:B--2---:R-:W-:Y:S01]  /*43c0*/  IMAD R229, R229, 0x80, R5 ;  /* 0x00000080e5e57824 */ /* 0x004fe200078e0205 */
[----:B------:R-:W-:-:S03]  /*43d0*/  SHF.L.U64.HI R5, R18, 0x2, R16 ;  /* 0x0000000212057819 */ /* 0x000fc60000010210 */
[----:B------:R1:W2:Y:S01]  /*43e0*/  I2F R247, R229 ;  /* 0x000000e500f77306 */ /* 0x0002a20000201400 */
[C---:B------:R-:W-:Y:S01]  /*43f0*/  IADD3 R251, R229.reuse, 0x10, RZ ;  /* 0x00000010e5fb7810 */ /* 0x040fe20007ffe0ff */
[----:B------:R3:W-:Y:S01]  /*4400*/  STL [R1+0x44], R5 ;  /* 0x0000440501007387 */ /* 0x0007e20000100800 */
[C---:B------:R-:W-:Y:S02]  /*4410*/  IADD3 R250, R229.reuse, 0x9, RZ ;  /* 0x00000009e5fa7810 */ /* 0x040fe40007ffe0ff */
[C---:B------:R-:W-:Y:S01]  /*4420*/  IADD3 R249, R229.reuse, 0x8, RZ ;  /* 0x00000008e5f97810 */ /* 0x040fe20007ffe0ff */
[----:B------:R5:W-:Y:S01]  /*4430*/  STL [R1+0x40], R7 ;  /* 0x0000400701007387 */ /* 0x000be20000100800 */
[C---:B------:R-:W-:Y:S01]  /*4440*/  IADD3 R248, R229.reuse, 0x1, RZ ;  /* 0x00000001e5f87810 */ /* 0x040fe20007ffe0ff */
[----:B------:R-:W1:Y:S01]  /*4450*/  I2F R251, R251 ;  /* 0x000000fb00fb7306 */ /* 0x000e620000201400 */
[C---:B------:R-:W-:Y:S01]  /*4460*/  IADD3 R243, R229.reuse, 0x19, RZ ;  /* 0x00000019e5f37810 */ /* 0x040fe20007ffe0ff */
[----:B------:R1:W-:Y:S01]  /*4470*/  STL [R1+0x3c], R0 ;  /* 0x00003c0001007387 */ /* 0x0003e20000100800 */
[----:B------:R-:W-:-:S02]  /*4480*/  IADD3 R241, R229, 0x18, RZ ;  /* 0x00000018e5f17810 */ /* 0x000fc40007ffe0ff */
[----:B------:R-:W-:-:S03]  /*4490*/  IADD3 R240, R229, 0x11, RZ ;  /* 0x00000011e5f07810 */ /* 0x000fc60007ffe0ff */
[----:B------:R-:W1:Y:S08]  /*44a0*/  I2F R250, R250 ;  /* 0x000000fa00fa7306 */ /* 0x000e700000201400 */
[----:B------:R-:W2:Y:S01]  /*44b0*/  I2F R249, R249 ;  /* 0x000000f900f97306 */ /* 0x000ea20000201400 */
[----:B---3--:R-:W-:Y:S02]  /*44c0*/  SHF.L.U32 R5, R4, 0x3, RZ ;  /* 0x0000000304057819 */ /* 0x008fe400000006ff */
[----:B-----5:R-:W-:-:S05]  /*44d0*/  IADD3 R7, R6, 0x20, RZ ;  /* 0x0000002006077810 */ /* 0x020fca0007ffe0ff */
[----:B------:R-:W3:Y:S01]  /*44e0*/  I2F R248, R248 ;  /* 0x000000f800f87306 */ /* 0x000ee20000201400 */
[----:B------:R-:W-:Y:S01]  /*44f0*/  IADD3 R6, R6, 0x40, RZ ;  /* 0x0000004006067810 */ /* 0x000fe20007ffe0ff */
[----:B------:R-:W-:-:S04]  /*4500*/  IMAD.IADD R4, R5, 0x1, R7 ;  /* 0x0000000105047824 */ /* 0x000fc800078e0207 */
[C---:B-1----:R-:W-:Y:S02]  /*4510*/  IMAD.IADD R0, R5.reuse, 0x1, R6 ;  /* 0x0000000105007824 */ /* 0x042fe400078e0206 */
[C---:B------:R-:W-:Y:S01]  /*4520*/  IMAD.IADD R6, R5.reuse, 0x1, R4 ;  /* 0x0000000105067824 */ /* 0x040fe200078e0204 */
[----:B------:R1:W1:Y:S01]  /*4530*/  I2F R246, R243 ;  /* 0x000000f300f67306 */ /* 0x0002620000201400 */
[C---:B------:R-:W-:Y:S02]  /*4540*/  IMAD.IADD R0, R5.reuse, 0x1, R0 ;  /* 0x0000000105007824 */ /* 0x040fe400078e0200 */
[----:B------:R-:W-:-:S03]  /*4550*/  IMAD.IADD R6, R5, 0x1, R6 ;  /* 0x0000000105067824 */ /* 0x000fc600078e0206 */
[C---:B------:R-:W-:Y:S01]  /*4560*/  IADD3 R0, R5.reuse, R0, RZ ;  /* 0x0000000005007210 */ /* 0x040fe20007ffe0ff */
[C---:B------:R-:W-:Y:S01]  /*4570*/  IMAD.IADD R6, R5.reuse, 0x1, R6 ;  /* 0x0000000105067824 */ /* 0x040fe200078e0206 */
[----:B------:R1:W1:Y:S03]  /*4580*/  I2F R245, R241 ;  /* 0x000000f100f57306 */ /* 0x0002660000201400 */
[C---:B------:R-:W-:Y:S01]  /*4590*/  IMAD.IADD R0, R5.reuse, 0x1, R0 ;  /* 0x0000000105007824 */ /* 0x040fe200078e0200 */
[----:B------:R-:W-:Y:S01]  /*45a0*/  STL [R1+0x24], R6 ;  /* 0x0000240601007387 */ /* 0x000fe20000100800 */
[----:B------:R-:W-:-:S03]  /*45b0*/  IADD3 R4, R5, R6, RZ ;  /* 0x0000000605047210 */ /* 0x000fc60007ffe0ff */
[----:B------:R5:W-:Y:S01]  /*45c0*/  STL [R1+0x20], R0 ;  /* 0x0000200001007387 */ /* 0x000be20000100800 */
[----:B------:R1:W1:Y:S03]  /*45d0*/  I2F R244, R240 ;  /* 0x000000f000f47306 */ /* 0x0002660000201400 */
[----:B------:R1:W-:Y:S01]  /*45e0*/  STL [R1+0x2c], R4 ;  /* 0x00002c0401007387 */ /* 0x0003e20000100800 */
[----:B-----5:R-:W-:-:S05]  /*45f0*/  IMAD.IADD R0, R5, 0x1, R0 ;  /* 0x0000000105007824 */ /* 0x020fca00078e0200 */
[----:B--234-:R1:W-:Y:S02]  /*4600*/  STL [R1+0x28], R0 ;  /* 0x0000280001007387 */ /* 0x01c3e40000100800 */
.L_x_114:
[----:B------:R-:W0:Y:S01]  /*4610*/  LDGDEPBAR ;  /* 0x00000000000079af */ /* 0x000e220000000000 */
[----:B-1----:R-:W-:Y:S01]  /*4620*/  IADD3 R0, R226, R216, RZ ;  /* 0x000000d8e2007210 */ /* 0x002fe20007ffe0ff */
[----:B------:R-:W-:Y:S02]  /*4630*/  USHF.L.U32 UR6, UR5, 0x6, URZ ;  /* 0x0000000605067899 */ /* 0x000fe4000800063f */
[----:B------:R-:W-:Y:S02]  /*4640*/  USHF.L.U32 UR7, UR22, 0x7, URZ ;  /* 0x0000000716077899 */ /* 0x000fe4000800063f */
[----:B------:R-:W-:Y:S02]  /*4650*/  UISETP.GE.AND UP0, UPT, UR6, UR16, UPT ;  /* 0x000000100600728c */ /* 0x000fe4000bf06270 */
[----:B------:R-:W2:Y:S01]  /*4660*/  LDL R252, [R1+0x14] ;  /* 0x0000140001fc7983 */ /* 0x000ea20000100800 */
[----:B------:R-:W-:Y:S02]  /*4670*/  UIADD3 UR7, UR7, 0x80, URZ ;  /* 0x0000008007077890 */ /* 0x000fe4000fffe03f */
[----:B------:R-:W-:Y:S01]  /*4680*/  UISETP.GT.AND UP3, UPT, UR5, UR14, UPT ;  /* 0x0000000e0500728c */ /* 0x000fe2000bf64270 */
[----:B------:R1:W-:Y:S01]  /*4690*/  STL [R1+0x78], R41 ;  /* 0x0000782901007387 */ /* 0x0003e20000100800 */
[----:B------:R-:W-:Y:S06]  /*46a0*/  UISETP.LT.AND UP0, UPT, UR7, UR15, UP0 ;  /* 0x0000000f0700728c */ /* 0x000fec0008701270 */
[----:B------:R-:W-:Y:S01]  /*46b0*/  PLOP3.LUT P0, PT, PT, PT, UP0, 0x80, 0x0 ;  /* 0x000000000000781c */ /* 0x000fe20003f0f008 */
[----:B-1----:R-:W3:Y:S04]  /*46c0*/  LDL R41, [R1+0x10] ;  /* 0x0000100001297983 */ /* 0x002ee80000100800 */
[----:B------:R1:W-:Y:S04]  /*46d0*/  STL [R1+0x74], R40 ;  /* 0x0000742801007387 */ /* 0x0003e80000100800 */
[----:B-1----:R-:W4:Y:S04]  /*46e0*/  LDL R40, [R1+0x48] ;  /* 0x0000480001287983 */ /* 0x002f280000100800 */
[----:B------:R-:W-:Y:S04]  /*46f0*/  STL [R1+0x70], R39 ;  /* 0x0000702701007387 */ /* 0x000fe80000100800 */
[----:B------:R-:W-:Y:S04]  /*4700*/  STL [R1+0x6c], R38 ;  /* 0x00006c2601007387 */ /* 0x000fe80000100800 */
[----:B------:R-:W-:Y:S04]  /*4710*/  STL [R1+0x68], R37 ;  /* 0x0000682501007387 */ /* 0x000fe80000100800 */
[----:B------:R-:W-:Y:S04]  /*4720*/  STL [R1+0x64], R36 ;  /* 0x0000642401007387 */ /* 0x000fe80000100800 */
[----:B------:R1:W-:Y:S04]  /*4730*/  STL [R1+0x60], R3 ;  /* 0x0000600301007387 */ /* 0x0003e80000100800 */
[----:B------:R1:W-:Y:S04]  /*4740*/  STL [R1+0x5c], R2 ;  /* 0x00005c0201007387 */ /* 0x0003e80000100800 */
[----:B-1----:R-:W2:Y:S04]  /*4750*/  LDL R3, [R1+0x8] ;  /* 0x0000080001037983 */ /* 0x002ea80000100800 */
        /* <DEDUP_REMOVED lines=23> */
[----:B------:R-:W3:Y:S07]  /*48d0*/  LDSM.16.M88.4 R132, [R216+0x1000] ;  /* 0x00100000d884783b */ /* 0x000eee0000000200 */
        /* <DEDUP_REMOVED lines=11> */
[-C--:B---3--:R-:W-:Y:S01]  /*4990*/  HMMA.16816.F32.BF16 R4, R132, R152.reuse, R4 ;  /* 0x000000988404723c */ /* 0x088fe20000041804 */
[----:B------:R-:W-:Y:S07]  /*49a0*/  LDSM.16.M88.4 R148, [R216+0x2800] ;  /* 0x00280000d894783b */ /* 0x000fee0000000200 */
[C---:B------:R-:W-:Y:S08]  /*49b0*/  HMMA.16816.F32.BF16 R8, R156.reuse, R152, R8 ;  /* 0x000000989c08723c */ /* 0x040ff00000041808 */
[-C--:B------:R-:W-:Y:S03]  /*49c0*/  HMMA.16816.F32.BF16 R12, R156, R154.reuse, R12 ;  /* 0x0000009a9c0c723c */ /* 0x080fe6000004180c */
[----:B------:R-:W-:Y:S05]  /*49d0*/  FSETP.NEU.FTZ.AND P1, PT, R41, -INF , PT ;  /* 0xff8000002900780b */ /* 0x000fea0003f3d000 */
        /* <DEDUP_REMOVED lines=11> */
[-C--:B------:R-:W-:Y:S08]  /*4a90*/  HMMA.16816.F32.BF16 R12, R164, R162.reuse, R12 ;  /* 0x000000a2a40c723c */ /* 0x080ff0000004180c */
[C---:B------:R-:W-:Y:S01]  /*4aa0*/  HMMA.16816.F32.BF16 R16, R144.reuse, R162, R16 ;  /* 0x000000a29010723c */ /* 0x040fe20000041810 */
[----:B------:R-:W3:Y:S07]  /*4ab0*/  LDSM.16.M88.4 R160, [R217+0xd000] ;  /* 0x00d00000d9a0783b */ /* 0x000eee0000000200 */
[-C--:B--2---:R-:W-:Y:S08]  /*4ac0*/  HMMA.16816.F32.BF16 R20, R144, R136.reuse, R20 ;  /* 0x000000889014723c */ /* 0x084ff00000041814 */
[C---:B------:R-:W-:Y:S07]  /*4ad0*/  HMMA.16816.F32.BF16 R24, R164.reuse, R136, R24 ;  /* 0x00000088a418723c */ /* 0x040fee0000041818 */
[----:B------:R-:W-:Y:S01]  /*4ae0*/  FMUL.FTZ R136, R3, 1.4426950216293334961 ;  /* 0x3fb8aa3b03887820 */ /* 0x000fe20000410000 */
[-C--:B------:R-:W-:Y:S08]  /*4af0*/  HMMA.16816.F32.BF16 R28, R164, R138.reuse, R28 ;  /* 0x0000008aa41c723c */ /* 0x080ff0000004181c */
[----:B------:R-:W-:Y:S07]  /*4b00*/  HMMA.16816.F32.BF16 R32, R144, R138, R32 ;  /* 0x0000008a9020723c */ /* 0x000fee0000041820 */
[----:B------:R-:W-:Y:S01]  /*4b10*/  FMUL.FTZ R138, R252, 1.4426950216293334961 ;  /* 0x3fb8aa3bfc8a7820 */ /* 0x000fe20000410000 */
[-C--:B-1----:R-:W-:Y:S08]  /*4b20*/  HMMA.16816.F32.BF16 R4, R132, R140.reuse, R4 ;  /* 0x0000008c8404723c */ /* 0x082ff00000041804 */
[C---:B------:R-:W-:Y:S07]  /*4b30*/  HMMA.16816.F32.BF16 R8, R148.reuse, R140, R8 ;  /* 0x0000008c9408723c */ /* 0x040fee0000041808 */
[----:B------:R-:W-:Y:S01]  /*4b40*/  FMUL.FTZ R140, R41, 1.4426950216293334961 ;  /* 0x3fb8aa3b298c7820 */ /* 0x000fe20000410000 */
[-C--:B------:R-:W-:Y:S04]  /*4b50*/  HMMA.16816.F32.BF16 R12, R148, R142.reuse, R12 ;  /* 0x0000008e940c723c */ /* 0x080fe8000004180c */
[----:B------:R-:W-:Y:S04]  /*4b60*/  FSEL R140, R140, RZ, P1 ;  /* 0x000000ff8c8c7208 */ /* 0x000fe80000800000 */
[C---:B------:R-:W-:Y:S07]  /*4b70*/  HMMA.16816.F32.BF16 R16, R132.reuse, R142, R16 ;  /* 0x0000008e8410723c */ /* 0x040fee0000041810 */
[----:B------:R-:W-:Y:S01]  /*4b80*/  @!P0 IADD3 R142, R229, 0x1, RZ ;  /* 0x00000001e58e8810 */ /* 0x000fe20007ffe0ff */
[-C--:B------:R-:W-:Y:S08]  /*4b90*/  HMMA.16816.F32.BF16 R20, R132, R152.reuse, R20 ;  /* 0x000000988414723c */ /* 0x080ff00000041814 */
[C---:B------:R-:W-:Y:S08]  /*4ba0*/  HMMA.16816.F32.BF16 R24, R148.reuse, R152, R24 ;  /* 0x000000989418723c */ /* 0x040ff00000041818 */
[-C--:B------:R-:W-:Y:S08]  /*4bb0*/  HMMA.16816.F32.BF16 R28, R148, R154.reuse, R28 ;  /* 0x0000009a941c723c */ /* 0x080ff0000004181c */
[----:B------:R-:W-:Y:S01]  /*4bc0*/  HMMA.16816.F32.BF16 R32, R132, R154, R32 ;  /* 0x0000009a8420723c */ /* 0x000fe20000041820 */
[----:B------:R4:W1:Y:S07]  /*4bd0*/  LDSM.16.M88.4 R132, [R0+0x2800] ;  /* 0x002800000084783b */ /* 0x00086e0000000200 */
[-C--:B---3--:R-:W-:Y:S05]  /*4be0*/  HMMA.16816.F32.BF16 R4, R156, R160.reuse, R4 ;  /* 0x000000a09c04723c */ /* 0x088fea0000041804 */
[----:B----4-:R-:W-:Y:S04]  /*4bf0*/  @!P0 IADD3 R0, R40, UR6, RZ ;  /* 0x0000000628008c10 */ /* 0x010fe8000fffe0ff */
[C---:B------:R-:W-:Y:S03]  /*4c00*/  @!P0 IMNMX R141, R0.reuse, UR15, PT ;  /* 0x0000000f008d8c17 */ /* 0x040fe6000b800200 */
[----:B------:R-:W-:Y:S11]  /*4c10*/  @!P0 IADD3 R139, R0, 0x8, RZ ;  /* 0x00000008008b8810 */ /* 0x000ff60007ffe0ff */
[----:B------:R-:W-:Y:S01]  /*4c20*/  @!UPT UIADD3 URZ, URZ, URZ, URZ ;  /* 0x0000003f3f3ff290 */ /* 0x000fe2000fffe03f */
[----:B------:R-:W-:Y:S01]  /*4c30*/  FFMA.FTZ R4, R247, UR4, R4 ;  /* 0x00000004f7047c23 */ /* 0x000fe20008010004 */
[-C--:B------:R-:W-:Y:S01]  /*4c40*/  @!P0 ISETP.GE.AND P2, PT, R229, R141.reuse, PT ;  /* 0x0000008de500820c */ /* 0x080fe20003f46270 */
[----:B------:R-:W-:Y:S01]  /*4c50*/  FFMA.FTZ R5, R248, UR4, R5 ;  /* 0x00000004f8057c23 */ /* 0x000fe20008010005 */
[----:B------:R-:W-:Y:S01]  /*4c60*/  @!P0 IMNMX R139, R139, UR15, PT ;  /* 0x0000000f8b8b8c17 */ /* 0x000fe2000b800200 */
[----:B------:R-:W-:Y:S01]  /*4c70*/  FFMA.FTZ R6, R247, UR4, R6 ;  /* 0x00000004f7067c23 */ /* 0x000fe20008010006 */
[----:B------:R-:W-:Y:S01]  /*4c80*/  @!P0 ISETP.GE.AND P1, PT, R142, R141, PT ;  /* 0x0000008d8e00820c */ /* 0x000fe20003f26270 */
[----:B------:R-:W-:Y:S01]  /*4c90*/  FFMA.FTZ R7, R248, UR4, R7 ;  /* 0x00000004f8077c23 */ /* 0x000fe20008010007 */
[----:B------:R-:W-:Y:S01]  /*4ca0*/  @!P0 FSEL R4, R4, -INF , !P2 ;  /* 0xff80000004048808 */ /* 0x000fe20005000000 */
[C---:B-1----:R-:W-:Y:S04]  /*4cb0*/  HMMA.16816.F32.BF16 R8, R132.reuse, R160, R8 ;  /* 0x000000a08408723c */ /* 0x042fe80000041808 */
[--C-:B------:R-:W-:Y:S01]  /*4cc0*/  FFMA.FTZ R4, R4, c[0x0][0x23c], -R140.reuse ;  /* 0x00008f0004047a23 */ /* 0x100fe2000001088c */
[----:B------:R-:W-:Y:S02]  /*4cd0*/  @!P0 FSEL R5, R5, -INF , !P1 ;  /* 0xff80000005058808 */ /* 0x000fe40004800000 */
[----:B------:R-:W-:Y:S01]  /*4ce0*/  FSETP.NEU.FTZ.AND P1, PT, R252, -INF , PT ;  /* 0xff800000fc00780b */ /* 0x000fe20003f3d000 */
[-C--:B------:R-:W-:Y:S01]  /*4cf0*/  HMMA.16816.F32.BF16 R12, R132, R162.reuse, R12 ;  /* 0x000000a2840c723c */ /* 0x080fe2000004180c */
[----:B------:R1:W-:Y:S02]  /*4d00*/  MUFU.EX2 R146, R4 ;  /* 0x0000000400927308 */ /* 0x0003e40000000800 */
[-C--:B------:R-:W-:Y:S01]  /*4d10*/  @!P0 ISETP.GE.AND P2, PT, R229, R139.reuse, PT ;  /* 0x0000008be500820c */ /* 0x080fe20003f46270 */
[----:B------:R-:W-:Y:S01]  /*4d20*/  FFMA.FTZ R5, R5, c[0x0][0x23c], -R140 ;  /* 0x00008f0005057a23 */ /* 0x000fe2000001088c */
[----:B------:R-:W-:Y:S02]  /*4d30*/  @!P0 IADD3 R137, R0, 0x20, RZ ;  /* 0x0000002000898810 */ /* 0x000fe40007ffe0ff */
[----:B------:R-:W-:Y:S01]  /*4d40*/  FSEL R138, R138, RZ, P1 ;  /* 0x000000ff8a8a7208 */ /* 0x000fe20000800000 */
[C---:B------:R-:W-:Y:S03]  /*4d50*/  HMMA.16816.F32.BF16 R16, R156.reuse, R162, R16 ;  /* 0x000000a29c10723c */ /* 0x040fe60000041810 */
[----:B------:R-:W2:Y:S01]  /*4d60*/  MUFU.EX2 R144, R5 ;  /* 0x0000000500907308 */ /* 0x000ea20000000800 */
[----:B------:R-:W-:Y:S02]  /*4d70*/  @!P0 ISETP.GE.AND P1, PT, R142, R139, PT ;  /* 0x0000008b8e00820c */ /* 0x000fe40003f26270 */
[----:B------:R-:W-:Y:S02]  /*4d80*/  @!P0 IMNMX R137, R137, UR15, PT ;  /* 0x0000000f89898c17 */ /* 0x000fe4000b800200 */
[----:B------:R-:W-:Y:S01]  /*4d90*/  FFMA.FTZ R8, R247, UR4, R8 ;  /* 0x00000004f7087c23 */ /* 0x000fe20008010008 */
[----:B------:R-:W-:Y:S02]  /*4da0*/  @!P0 FSEL R6, R6, -INF , !P2 ;  /* 0xff80000006068808 */ /* 0x000fe40005000000 */
[-C--:B------:R-:W-:Y:S01]  /*4db0*/  @!P0 ISETP.GE.AND P2, PT, R229, R137.reuse, PT ;  /* 0x00000089e500820c */ /* 0x080fe20003f46270 */
[----:B------:R-:W-:Y:S01]  /*4dc0*/  FFMA.FTZ R9, R248, UR4, R9 ;  /* 0x00000004f8097c23 */ /* 0x000fe20008010009 */
[----:B------:R-:W-:Y:S01]  /*4dd0*/  @!P0 FSEL R7, R7, -INF , !P1 ;  /* 0xff80000007078808 */ /* 0x000fe20004800000 */
[----:B------:R-:W-:Y:S01]  /*4de0*/  FFMA.FTZ R6, R6, c[0x0][0x23c], -R138 ;  /* 0x00008f0006067a23 */ /* 0x000fe2000001088a */
[----:B------:R-:W-:Y:S01]  /*4df0*/  FSETP.NEU.FTZ.AND P1, PT, R3, -INF , PT ;  /* 0xff8000000300780b */ /* 0x000fe20003f3d000 */
[----:B------:R-:W-:Y:S01]  /*4e00*/  FFMA.FTZ R10, R247, UR4, R10 ;  /* 0x00000004f70a7c23 */ /* 0x000fe2000801000a */
[----:B------:R-:W-:Y:S01]  /*4e10*/  @!P0 FSEL R8, R8, -INF , !P2 ;  /* 0xff80000008088808 */ /* 0x000fe20005000000 */
[----:B------:R-:W-:Y:S01]  /*4e20*/  FFMA.FTZ R7, R7, c[0x0][0x23c], -R138 ;  /* 0x00008f0007077a23 */ /* 0x000fe2000001088a */
[----:B------:R-:W-:Y:S01]  /*4e30*/  FSEL R136, R136, RZ, P1 ;  /* 0x000000ff88887208 */ /* 0x000fe20000800000 */
[----:B------:R-:W-:Y:S01]  /*4e40*/  MUFU.EX2 R147, R6 ;  /* 0x0000000600937308 */ /* 0x000fe20000000800 */
[-C--:B------:R-:W-:Y:S01]  /*4e50*/  @!P0 ISETP.GE.AND P1, PT, R142, R137.reuse, PT ;  /* 0x000000898e00820c */ /* 0x080fe20003f26270 */
[----:B------:R-:W-:Y:S02]  /*4e60*/  FFMA.FTZ R11, R248, UR4, R11 ;  /* 0x00000004f80b7c23 */ /* 0x000fe4000801000b */
[----:B-1----:R-:W-:Y:S01]  /*4e70*/  FFMA.FTZ R4, R8, c[0x0][0x23c], -R136 ;  /* 0x00008f0008047a23 */ /* 0x002fe20000010888 */
[----:B------:R-:W-:Y:S01]  /*4e80*/  @!P0 IADD3 R8, R0, 0x28, RZ ;  /* 0x0000002800088810 */ /* 0x000fe20007ffe0ff */
[----:B------:R-:W-:Y:S01]  /*4e90*/  FMUL.FTZ R0, R2, 1.4426950216293334961 ;  /* 0x3fb8aa3b02007820 */ /* 0x000fe20000410000 */
[----:B------:R-:W-:Y:S01]  /*4ea0*/  @!P0 FSEL R9, R9, -INF , !P1 ;  /* 0xff80000009098808 */ /* 0x000fe20004800000 */
[----:B------:R-:W-:Y:S01]  /*4eb0*/  FFMA.FTZ R12, R249, UR4, R12 ;  /* 0x00000004f90c7c23 */ /* 0x000fe2000801000c */
[----:B------:R-:W-:Y:S01]  /*4ec0*/  @!P0 IMNMX R8, R8, UR15, PT ;  /* 0x0000000f08088c17 */ /* 0x000fe2000b800200 */
[----:B------:R-:W1:Y:S01]  /*4ed0*/  MUFU.EX2 R145, R7 ;  /* 0x0000000700917308 */ /* 0x000e620000000800 */
[----:B------:R-:W-:Y:S01]  /*4ee0*/  FSETP.NEU.FTZ.AND P1, PT, R2, -INF , PT ;  /* 0xff8000000200780b */ /* 0x000fe20003f3d000 */
[----:B------:R-:W-:Y:S01]  /*4ef0*/  FFMA.FTZ R9, R9, c[0x0][0x23c], -R136 ;  /* 0x00008f0009097a23 */ /* 0x000fe20000010888 */
[-C--:B------:R-:W-:Y:S01]  /*4f00*/  @!P0 ISETP.GE.AND P2, PT, R229, R8.reuse, PT ;  /* 0x00000008e500820c */ /* 0x080fe20003f46270 */
[----:B------:R-:W-:Y:S01]  /*4f10*/  FFMA.FTZ R13, R250, UR4, R13 ;  /* 0x00000004fa0d7c23 */ /* 0x000fe2000801000d */
[----:B------:R-:W-:Y:S01]  /*4f20*/  FSEL R0, R0, RZ, P1 ;  /* 0x000000ff00007208 */ /* 0x000fe20000800000 */
[C---:B------:R-:W-:Y:S01]  /*4f30*/  FFMA.FTZ R14, R249.reuse, UR4, R14 ;  /* 0x00000004f90e7c23 */ /* 0x040fe2000801000e */
[----:B------:R-:W-:Y:S01]  /*4f40*/  @!P0 FSEL R10, R10, -INF , !P2 ;  /* 0xff8000000a0a8808 */ /* 0x000fe20005000000 */
[----:B------:R-:W-:Y:S01]  /*4f50*/  FFMA.FTZ R15, R250, UR4, R15 ;  /* 0x00000004fa0f7c23 */ /* 0x000fe2000801000f */
[-C--:B------:R-:W-:Y:S01]  /*4f60*/  @!P0 ISETP.GE.AND P1, PT, R142, R8.reuse, PT ;  /* 0x000000088e00820c */ /* 0x080fe20003f26270 */
[----:B------:R3:W-:Y:S01]  /*4f70*/  MUFU.EX2 R41, R4 ;  /* 0x0000000400297308 */ /* 0x0007e20000000800 */
[----:B------:R-:W-:Y:S01]  /*4f80*/  FFMA.FTZ R16, R249, UR4, R16 ;  /* 0x00000004f9107c23 */ /* 0x000fe20008010010 */
[-C--:B------:R-:W-:Y:S01]  /*4f90*/  @!P0 ISETP.GE.AND P2, PT, R241, R137.reuse, PT ;  /* 0x00000089f100820c */ /* 0x080fe20003f46270 */
[----:B------:R-:W-:Y:S01]  /*4fa0*/  FFMA.FTZ R10, R10, c[0x0][0x23c], -R0 ;  /* 0x00008f000a0a7a23 */ /* 0x000fe20000010800 */
[----:B------:R-:W-:Y:S01]  /*4fb0*/  @!P0 FSEL R11, R11, -INF , !P1 ;  /* 0xff8000000b0b8808 */ /* 0x000fe20004800000 */
[C---:B------:R-:W-:Y:S01]  /*4fc0*/  FFMA.FTZ R17, R250.reuse, UR4, R17 ;  /* 0x00000004fa117c23 */ /* 0x040fe20008010011 */
[----:B------:R-:W4:Y:S01]  /*4fd0*/  LDL R142, [R1+0x44] ;  /* 0x00004400018e7983 */ /* 0x000f220000100800 */
[----:B------:R-:W-:Y:S02]  /*4fe0*/  FFMA.FTZ R18, R249, UR4, R18 ;  /* 0x00000004f9127c23 */ /* 0x000fe40008010012 */
[----:B------:R-:W-:Y:S01]  /*4ff0*/  FFMA.FTZ R19, R250, UR4, R19 ;  /* 0x00000004fa137c23 */ /* 0x000fe20008010013 */
[----:B------:R1:W-:Y:S01]  /*5000*/  MUFU.EX2 R37, R10 ;  /* 0x0000000a00257308 */ /* 0x0003e20000000800 */
[----:B------:R-:W-:Y:S09]  /*5010*/  FFMA.FTZ R11, R11, c[0x0][0x23c], -R0 ;  /* 0x00008f000b0b7a23 */ /* 0x000ff20000010800 */
[----:B------:R2:W2:Y:S01]  /*5020*/  MUFU.EX2 R40, R9 ;  /* 0x0000000900287308 */ /* 0x0004a20000000800 */
[----:B---3--:R-:W3:Y:S09]  /*5030*/  LDSM.16.M88.4 R4, [R217+0xd400] ;  /* 0x00d40000d904783b */ /* 0x008ef20000000200 */
[----:B------:R-:W3:Y:S01]  /*5040*/  MUFU.EX2 R36, R11 ;  /* 0x0000000b00247308 */ /* 0x000ee20000000800 */
[C---:B-1----:R-:W-:Y:S04]  /*5050*/  @!P0 IADD3 R10, R229.reuse, 0x8, RZ ;  /* 0x00000008e50a8810 */ /* 0x042fe80007ffe0ff */
[-C--:B------:R-:W-:Y:S04]  /*5060*/  @!P0 ISETP.GE.AND P1, PT, R10, R137.reuse, PT ;  /* 0x000000890a00820c */ /* 0x080fe80003f26270 */
[----:B------:R-:W-:Y:S02]  /*5070*/  @!P0 FSEL R12, R12, -INF , !P1 ;  /* 0xff8000000c0c8808 */ /* 0x000fe40004800000 */
[----:B--2---:R-:W-:Y:S03]  /*5080*/  @!P0 IADD3 R9, R229, 0x9, RZ ;  /* 0x00000009e5098810 */ /* 0x004fe60007ffe0ff */
[--C-:B------:R-:W-:Y:S01]  /*5090*/  FFMA.FTZ R12, R12, c[0x0][0x23c], -R136.reuse ;  /* 0x00008f000c0c7a23 */ /* 0x100fe20000010888 */
[----:B------:R-:W-:Y:S03]  /*50a0*/  @!P0 ISETP.GE.AND P1, PT, R9, R137, PT ;  /* 0x000000890900820c */ /* 0x000fe60003f26270 */
[----:B------:R-:W-:Y:S01]  /*50b0*/  MUFU.EX2 R39, R12 ;  /* 0x0000000c00277308 */ /* 0x000fe20000000800 */
[----:B------:R-:W-:Y:S02]  /*50c0*/  @!P0 FSEL R13, R13, -INF , !P1 ;  /* 0xff8000000d0d8808 */ /* 0x000fe40004800000 */
[-C--:B------:R-:W-:Y:S03]  /*50d0*/  @!P0 ISETP.GE.AND P1, PT, R10, R8.reuse, PT ;  /* 0x000000080a00820c */ /* 0x080fe60003f26270 */
[----:B------:R-:W-:Y:S01]  /*50e0*/  FFMA.FTZ R13, R13, c[0x0][0x23c], -R136 ;  /* 0x00008f000d0d7a23 */ /* 0x000fe20000010888 */
[----:B------:R-:W-:Y:S02]  /*50f0*/  @!P0 FSEL R14, R14, -INF , !P1 ;  /* 0xff8000000e0e8808 */ /* 0x000fe40004800000 */
[----:B------:R-:W-:Y:S01]  /*5100*/  @!P0 ISETP.GE.AND P1, PT, R9, R8, PT ;  /* 0x000000080900820c */ /* 0x000fe20003f26270 */
[----:B------:R-:W-:Y:S02]  /*5110*/  MUFU.EX2 R38, R13 ;  /* 0x0000000d00267308 */ /* 0x000fe40000000800 */
[--C-:B------:R-:W-:Y:S01]  /*5120*/  FFMA.FTZ R14, R14, c[0x0][0x23c], -R0.reuse ;  /* 0x00008f000e0e7a23 */ /* 0x100fe20000010800 */
[-C--:B---3--:R-:W-:Y:S03]  /*5130*/  HMMA.16816.F32.BF16 R20, R156, R4.reuse, R20 ;  /* 0x000000049c14723c */ /* 0x088fe60000041814 */
[----:B------:R-:W-:Y:S02]  /*5140*/  @!P0 FSEL R15, R15, -INF , !P1 ;  /* 0xff8000000f0f8808 */ /* 0x000fe40004800000 */
[-C--:B------:R-:W-:Y:S02]  /*5150*/  @!P0 ISETP.GE.AND P1, PT, R10, R141.reuse, PT ;  /* 0x0000008d0a00820c */ /* 0x080fe40003f26270 */
[----:B------:R-:W-:Y:S01]  /*5160*/  MUFU.EX2 R3, R14 ;  /* 0x0000000e00037308 */ /* 0x000fe20000000800 */
[C---:B------:R-:W-:Y:S04]  /*5170*/  HMMA.16816.F32.BF16 R24, R132.reuse, R4, R24 ;  /* 0x000000048418723c */ /* 0x040fe80000041818 */
[----:B------:R-:W-:Y:S01]  /*5180*/  @!P0 FSEL R16, R16, -INF , !P1 ;  /* 0xff80000010108808 */ /* 0x000fe20004800000 */
[----:B------:R-:W-:Y:S01]  /*5190*/  FFMA.FTZ R15, R15, c[0x0][0x23c], -R0 ;  /* 0x00008f000f0f7a23 */ /* 0x000fe20000010800 */
[----:B------:R-:W-:Y:S02]  /*51a0*/  @!P0 ISETP.GE.AND P1, PT, R9, R141, PT ;  /* 0x0000008d0900820c */ /* 0x000fe40003f26270 */
[-C--:B------:R-:W-:Y:S01]  /*51b0*/  HMMA.16816.F32.BF16 R28, R132, R6.reuse, R28 ;  /* 0x00000006841c723c */ /* 0x080fe2000004181c */
[----:B------:R-:W-:Y:S03]  /*51c0*/  MUFU.EX2 R2, R15 ;  /* 0x0000000f00027308 */ /* 0x000fe60000000800 */
[----:B------:R-:W-:Y:S01]  /*51d0*/  @!P0 FSEL R17, R17, -INF , !P1 ;  /* 0xff80000011118808 */ /* 0x000fe20004800000 */
[----:B------:R-:W-:Y:S01]  /*51e0*/  FFMA.FTZ R16, R16, c[0x0][0x23c], -R140 ;  /* 0x00008f0010107a23 */ /* 0x000fe2000001088c */
[-C--:B------:R-:W-:Y:S02]  /*51f0*/  @!P0 ISETP.GE.AND P1, PT, R10, R139.reuse, PT ;  /* 0x0000008b0a00820c */ /* 0x080fe40003f26270 */
[----:B------:R-:W-:Y:S03]  /*5200*/  HMMA.16816.F32.BF16 R32, R156, R6, R32 ;  /* 0x000000069c20723c */ /* 0x000fe60000041820 */
[----:B------:R-:W-:Y:S01]  /*5210*/  MUFU.EX2 R166, R16 ;  /* 0x0000001000a67308 */ /* 0x000fe20000000800 */
[----:B------:R-:W-:Y:S01]  /*5220*/  @!P0 FSEL R18, R18, -INF , !P1 ;  /* 0xff80000012128808 */ /* 0x000fe20004800000 */
[----:B------:R-:W-:Y:S01]  /*5230*/  FFMA.FTZ R20, R251, UR4, R20 ;  /* 0x00000004fb147c23 */ /* 0x000fe20008010014 */
[----:B------:R-:W-:Y:S01]  /*5240*/  @!P0 ISETP.GE.AND P1, PT, R9, R139, PT ;  /* 0x0000008b0900820c */ /* 0x000fe20003f26270 */
[C---:B------:R-:W-:Y:S01]  /*5250*/  FFMA.FTZ R21, R244.reuse, UR4, R21 ;  /* 0x00000004f4157c23 */ /* 0x040fe20008010015 */
[----:B------:R-:W-:Y:S01]  /*5260*/  @!P0 IADD3 R9, R229, 0x10, RZ ;  /* 0x00000010e5098810 */ /* 0x000fe20007ffe0ff */
[----:B------:R-:W-:Y:S03]  /*5270*/  FFMA.FTZ R22, R251, UR4, R22 ;  /* 0x00000004fb167c23 */ /* 0x000fe60008010016 */
[----:B------:R-:W-:Y:S01]  /*5280*/  @!P0 FSEL R19, R19, -INF , !P1 ;  /* 0xff80000013138808 */ /* 0x000fe20004800000 */
[C---:B------:R-:W-:Y:S01]  /*5290*/  FFMA.FTZ R23, R244.reuse, UR4, R23 ;  /* 0x00000004f4177c23 */ /* 0x040fe20008010017 */
[-C--:B------:R-:W-:Y:S01]  /*52a0*/  @!P0 ISETP.GE.AND P1, PT, R9, R141.reuse, PT ;  /* 0x0000008d0900820c */ /* 0x080fe20003f26270 */
[C---:B------:R-:W-:Y:S01]  /*52b0*/  FFMA.FTZ R24, R251.reuse, UR4, R24 ;  /* 0x00000004fb187c23 */ /* 0x040fe20008010018 */
[----:B------:R-:W-:Y:S01]  /*52c0*/  MOV R157, R144 ;  /* 0x00000090009d7202 */ /* 0x000fe20000000f00 */
[----:B------:R-:W-:Y:S01]  /*52d0*/  FFMA.FTZ R25, R244, UR4, R25 ;  /* 0x00000004f4197c23 */ /* 0x000fe20008010019 */
[----:B------:R-:W-:Y:S01]  /*52e0*/  @!P0 FSEL R20, R20, -INF , !P1 ;  /* 0xff80000014148808 */ /* 0x000fe20004800000 */
[----:B------:R-:W-:Y:S01]  /*52f0*/  FFMA.FTZ R26, R251, UR4, R26 ;  /* 0x00000004fb1a7c23 */ /* 0x000fe2000801001a */
[----:B------:R-:W-:Y:S01]  /*5300*/  @!P0 ISETP.GE.AND P1, PT, R240, R141, PT ;  /* 0x0000008df000820c */ /* 0x000fe20003f26270 */
[----:B------:R-:W-:Y:S01]  /*5310*/  FFMA.FTZ R27, R244, UR4, R27 ;  /* 0x00000004f41b7c23 */ /* 0x000fe2000801001b */
[----:B------:R-:W-:Y:S01]  /*5320*/  F2FP.BF16.PACK_AB R4, R157, R146 ;  /* 0x000000929d04723e */ /* 0x000fe200000010ff */
[C---:B------:R-:W-:Y:S01]  /*5330*/  FFMA.FTZ R29, R246.reuse, UR4, R29 ;  /* 0x00000004f61d7c23 */ /* 0x040fe2000801001d */
[----:B------:R-:W-:Y:S01]  /*5340*/  @!P0 FSEL R21, R21, -INF , !P1 ;  /* 0xff80000015158808 */ /* 0x000fe20004800000 */
[----:B------:R-:W-:Y:S01]  /*5350*/  FFMA.FTZ R30, R245, UR4, R30 ;  /* 0x00000004f51e7c23 */ /* 0x000fe2000801001e */
[-C--:B------:R-:W-:Y:S01]  /*5360*/  @!P0 ISETP.GE.AND P1, PT, R9, R139.reuse, PT ;  /* 0x0000008b0900820c */ /* 0x080fe20003f26270 */
[----:B------:R-:W-:Y:S01]  /*5370*/  FFMA.FTZ R33, R246, UR4, R33 ;  /* 0x00000004f6217c23 */ /* 0x000fe20008010021 */
[----:B------:R1:W-:Y:S01]  /*5380*/  STS [R233+0x13000], R4 ;  /* 0x01300004e9007388 */ /* 0x0003e20000000800 */
[----:B------:R-:W-:Y:S01]  /*5390*/  FFMA.FTZ R34, R245, UR4, R34 ;  /* 0x00000004f5227c23 */ /* 0x000fe20008010022 */
[----:B------:R-:W-:Y:S01]  /*53a0*/  @!P0 FSEL R22, R22, -INF , !P1 ;  /* 0xff80000016168808 */ /* 0x000fe20004800000 */
[----:B------:R-:W-:Y:S01]  /*53b0*/  FFMA.FTZ R35, R246, UR4, R35 ;  /* 0x00000004f6237c23 */ /* 0x000fe20008010023 */
[----:B------:R-:W-:Y:S01]  /*53c0*/  @!P0 ISETP.GE.AND P1, PT, R240, R139, PT ;  /* 0x0000008bf000820c */ /* 0x000fe20003f26270 */
[----:B------:R-:W-:Y:S01]  /*53d0*/  FFMA.FTZ R31, R246, UR4, R31 ;  /* 0x00000004f61f7c23 */ /* 0x000fe2000801001f */
[----:B------:R-:W-:Y:S01]  /*53e0*/  MOV R158, R145 ;  /* 0x00000091009e7202 */ /* 0x000fe20000000f00 */
[----:B------:R-:W-:Y:S01]  /*53f0*/  FFMA.FTZ R18, R18, c[0x0][0x23c], -R138 ;  /* 0x00008f0012127a23 */ /* 0x000fe2000001088a */
[----:B------:R-:W-:Y:S01]  /*5400*/  @!P0 FSEL R23, R23, -INF , !P1 ;  /* 0xff80000017178808 */ /* 0x000fe20004800000 */
[----:B------:R-:W-:Y:S01]  /*5410*/  FFMA.FTZ R17, R17, c[0x0][0x23c], -R140 ;  /* 0x00008f0011117a23 */ /* 0x000fe2000001088c */
[----:B------:R-:W-:Y:S01]  /*5420*/  @!P0 ISETP.GE.AND P1, PT, R9, R137, PT ;  /* 0x000000890900820c */ /* 0x000fe20003f26270 */
[----:B------:R-:W2:Y:S01]  /*5430*/  MUFU.EX2 R148, R18 ;  /* 0x0000001200947308 */ /* 0x000ea20000000800 */
[----:B------:R-:W-:Y:S01]  /*5440*/  FFMA.FTZ R19, R19, c[0x0][0x23c], -R138 ;  /* 0x00008f0013137a23 */ /* 0x000fe2000001088a */
[----:B------:R-:W-:Y:S01]  /*5450*/  F2FP.BF16.PACK_AB R7, R158, R147 ;  /* 0x000000939e07723e */ /* 0x000fe200000010ff */
[C---:B------:R-:W-:Y:S01]  /*5460*/  FFMA.FTZ R28, R245.reuse, UR4, R28 ;  /* 0x00000004f51c7c23 */ /* 0x040fe2000801001c */
[----:B------:R-:W-:Y:S01]  /*5470*/  @!P0 FSEL R24, R24, -INF , !P1 ;  /* 0xff80000018188808 */ /* 0x000fe20004800000 */
[----:B------:R-:W3:Y:S01]  /*5480*/  LDL R144, [R1+0x40] ;  /* 0x0000400001907983 */ /* 0x000ee20000100800 */
[----:B------:R-:W-:Y:S01]  /*5490*/  @!P0 ISETP.GE.AND P1, PT, R240, R137, PT ;  /* 0x00000089f000820c */ /* 0x000fe20003f26270 */
[----:B------:R-:W-:Y:S01]  /*54a0*/  FFMA.FTZ R32, R245, UR4, R32 ;  /* 0x00000004f5207c23 */ /* 0x000fe20008010020 */
[----:B------:R-:W-:Y:S01]  /*54b0*/  F2FP.BF16.PACK_AB R6, R40, R41 ;  /* 0x000000292806723e */ /* 0x000fe200000010ff */
[----:B------:R1:W-:Y:S01]  /*54c0*/  STS [R233+0x13400], R7 ;  /* 0x01340007e9007388 */ /* 0x0003e20000000800 */
[----:B------:R-:W-:Y:S01]  /*54d0*/  @!P0 FSEL R25, R25, -INF , !P1 ;  /* 0xff80000019198808 */ /* 0x000fe20004800000 */
[----:B------:R-:W1:Y:S01]  /*54e0*/  MUFU.EX2 R165, R17 ;  /* 0x0000001100a57308 */ /* 0x000e620000000800 */
[-C--:B------:R-:W-:Y:S01]  /*54f0*/  @!P0 ISETP.GE.AND P1, PT, R9, R8.reuse, PT ;  /* 0x000000080900820c */ /* 0x080fe20003f26270 */
[--C-:B------:R-:W-:Y:S01]  /*5500*/  FFMA.FTZ R20, R20, c[0x0][0x23c], -R140.reuse ;  /* 0x00008f0014147a23 */ /* 0x100fe2000001088c */
[----:B------:R-:W-:Y:S01]  /*5510*/  F2FP.BF16.PACK_AB R5, R36, R37 ;  /* 0x000000252405723e */ /* 0x000fe200000010ff */
[----:B------:R-:W-:Y:S01]  /*5520*/  FFMA.FTZ R21, R21, c[0x0][0x23c], -R140 ;  /* 0x00008f0015157a23 */ /* 0x000fe2000001088c */
[----:B------:R-:W-:Y:S01]  /*5530*/  @!P0 FSEL R26, R26, -INF , !P1 ;  /* 0xff8000001a1a8808 */ /* 0x000fe20004800000 */
[--C-:B------:R-:W-:Y:S01]  /*5540*/  FFMA.FTZ R22, R22, c[0x0][0x23c], -R138.reuse ;  /* 0x00008f0016167a23 */ /* 0x100fe2000001088a */
[----:B------:R-:W-:Y:S01]  /*5550*/  @!P0 ISETP.GE.AND P1, PT, R240, R8, PT ;  /* 0x00000008f000820c */ /* 0x000fe20003f26270 */
[----:B------:R-:W-:Y:S01]  /*5560*/  FFMA.FTZ R23, R23, c[0x0][0x23c], -R138 ;  /* 0x00008f0017177a23 */ /* 0x000fe2000001088a */
[----:B------:R-:W-:Y:S01]  /*5570*/  @!P0 FSEL R28, R28, -INF , !P2 ;  /* 0xff8000001c1c8808 */ /* 0x000fe20005000000 */
[----:B------:R-:W-:Y:S01]  /*5580*/  FFMA.FTZ R26, R26, c[0x0][0x23c], -R0 ;  /* 0x00008f001a1a7a23 */ /* 0x000fe20000010800 */
[----:B------:R-:W-:Y:S01]  /*5590*/  @!P0 FSEL R27, R27, -INF , !P1 ;  /* 0xff8000001b1b8808 */ /* 0x000fe20004800000 */
[----:B------:R-:W-:Y:S01]  /*55a0*/  MUFU.EX2 R167, R19 ;  /* 0x0000001300a77308 */ /* 0x000fe20000000800 */
[----:B------:R-:W-:Y:S01]  /*55b0*/  @!P0 ISETP.GE.AND P1, PT, R243, R137, PT ;  /* 0x00000089f300820c */ /* 0x000fe20003f26270 */
[----:B------:R-:W-:Y:S01]  /*55c0*/  FFMA.FTZ R24, R24, c[0x0][0x23c], -R136 ;  /* 0x00008f0018187a23 */ /* 0x000fe20000010888 */
[----:B--2---:R-:W-:Y:S01]  /*55d0*/  MOV R159, R148 ;  /* 0x00000094009f7202 */ /* 0x004fe20000000f00 */
[----:B------:R-:W-:Y:S01]  /*55e0*/  FFMA.FTZ R27, R27, c[0x0][0x23c], -R0 ;  /* 0x00008f001b1b7a23 */ /* 0x000fe20000010800 */
[----:B------:R-:W-:Y:S01]  /*55f0*/  @!P0 FSEL R29, R29, -INF , !P1 ;  /* 0xff8000001d1d8808 */ /* 0x000fe20004800000 */
[--C-:B------:R-:W-:Y:S01]  /*5600*/  FFMA.FTZ R25, R25, c[0x0][0x23c], -R136.reuse ;  /* 0x00008f0019197a23 */ /* 0x100fe20000010888 */
[C---:B------:R-:W-:Y:S01]  /*5610*/  @!P0 ISETP.GE.AND P1, PT, R241.reuse, R8, PT ;  /* 0x00000008f100820c */ /* 0x040fe20003f26270 */
[--C-:B------:R-:W-:Y:S01]  /*5620*/  FFMA.FTZ R28, R28, c[0x0][0x23c], -R136.reuse ;  /* 0x00008f001c1c7a23 */ /* 0x100fe20000010888 */
[-C--:B------:R-:W-:Y:S01]  /*5630*/  @!P0 ISETP.GE.AND P2, PT, R241, R141.reuse, PT ;  /* 0x0000008df100820c */ /* 0x080fe20003f46270 */
[----:B------:R-:W-:Y:S01]  /*5640*/  MUFU.EX2 R160, R20 ;  /* 0x0000001400a07308 */ /* 0x000fe20000000800 */
[----:B------:R-:W-:Y:S01]  /*5650*/  @!P0 FSEL R30, R30, -INF , !P1 ;  /* 0xff8000001e1e8808 */ /* 0x000fe20004800000 */
[----:B------:R-:W-:Y:S01]  /*5660*/  FFMA.FTZ R136, R29, c[0x0][0x23c], -R136 ;  /* 0x00008f001d887a23 */ /* 0x000fe20000010888 */
[----:B------:R-:W-:Y:S02]  /*5670*/  @!P0 ISETP.GE.AND P1, PT, R243, R141, PT ;  /* 0x0000008df300820c */ /* 0x000fe40003f26270 */
[----:B-1----:R-:W-:Y:S01]  /*5680*/  F2FP.BF16.PACK_AB R4, R165, R166 ;  /* 0x000000a6a504723e */ /* 0x002fe200000010ff */
[----:B------:R-:W-:Y:S01]  /*5690*/  FFMA.FTZ R30, R30, c[0x0][0x23c], -R0 ;  /* 0x00008f001e1e7a23 */ /* 0x000fe20000010800 */
[----:B------:R-:W-:Y:S02]  /*56a0*/  @!P0 FSEL R33, R33, -INF , !P1 ;  /* 0xff80000021218808 */ /* 0x000fe40004800000 */
[-C--:B------:R-:W-:Y:S01]  /*56b0*/  @!P0 ISETP.GE.AND P1, PT, R241, R139.reuse, PT ;  /* 0x0000008bf100820c */ /* 0x080fe20003f26270 */
[----:B------:R1:W-:Y:S01]  /*56c0*/  STS [R231+0x13000], R4 ;  /* 0x01300004e7007388 */ /* 0x0003e20000000800 */
[----:B------:R-:W-:Y:S01]  /*56d0*/  @!P0 FSEL R32, R32, -INF , !P2 ;  /* 0xff80000020208808 */ /* 0x000fe20005000000 */
[----:B------:R-:W-:Y:S01]  /*56e0*/  MUFU.EX2 R143, R21 ;  /* 0x00000015008f7308 */ /* 0x000fe20000000800 */
[----:B------:R-:W-:Y:S02]  /*56f0*/  @!P0 FSEL R34, R34, -INF , !P1 ;  /* 0xff80000022228808 */ /* 0x000fe40004800000 */
[----:B------:R-:W-:Y:S01]  /*5700*/  @!P0 ISETP.GE.AND P1, PT, R243, R139, PT ;  /* 0x0000008bf300820c */ /* 0x000fe20003f26270 */
[--C-:B------:R-:W-:Y:S01]  /*5710*/  FFMA.FTZ R32, R32, c[0x0][0x23c], -R140.reuse ;  /* 0x00008f0020207a23 */ /* 0x100fe2000001088c */
[----:B------:R-:W-:Y:S01]  /*5720*/  F2FP.BF16.PACK_AB R7, R38, R39 ;  /* 0x000000272607723e */ /* 0x000fe200000010ff */
[----:B------:R-:W-:Y:S01]  /*5730*/  FFMA.FTZ R140, R33, c[0x0][0x23c], -R140 ;  /* 0x00008f00218c7a23 */ /* 0x000fe2000001088c */
[----:B------:R-:W-:Y:S01]  /*5740*/  @!P0 FSEL R35, R35, -INF , !P1 ;  /* 0xff80000023238808 */ /* 0x000fe20004800000 */
[--C-:B------:R-:W-:Y:S01]  /*5750*/  FFMA.FTZ R34, R34, c[0x0][0x23c], -R138.reuse ;  /* 0x00008f0022227a23 */ /* 0x100fe2000001088a */
[----:B------:R-:W-:Y:S01]  /*5760*/  @!P0 ISETP.GE.AND P1, PT, R243, R8, PT ;  /* 0x00000008f300820c */ /* 0x000fe20003f26270 */
[----:B------:R-:W-:Y:S02]  /*5770*/  MUFU.EX2 R163, R22 ;  /* 0x0000001600a37308 */ /* 0x000fe40000000800 */
[----:B------:R-:W-:Y:S01]  /*5780*/  FFMA.FTZ R138, R35, c[0x0][0x23c], -R138 ;  /* 0x00008f00238a7a23 */ /* 0x000fe2000001088a */
[----:B------:R-:W-:Y:S05]  /*5790*/  @!P0 FSEL R31, R31, -INF , !P1 ;  /* 0xff8000001f1f8808 */ /* 0x000fea0004800000 */
[----:B------:R-:W-:Y:S02]  /*57a0*/  FFMA.FTZ R0, R31, c[0x0][0x23c], -R0 ;  /* 0x00008f001f007a23 */ /* 0x000fe40000010800 */
[----:B------:R-:W1:Y:S10]  /*57b0*/  MUFU.EX2 R161, R23 ;  /* 0x0000001700a17308 */ /* 0x000e740000000800 */
[----:B------:R2:W-:Y:S10]  /*57c0*/  MUFU.EX2 R152, R0 ;  /* 0x0000000000987308 */ /* 0x0005f40000000800 */
[----:B------:R-:W-:Y:S01]  /*57d0*/  MUFU.EX2 R149, R32 ;  /* 0x0000002000957308 */ /* 0x000fe20000000800 */
[----:B-1----:R-:W-:Y:S09]  /*57e0*/  F2FP.BF16.PACK_AB R4, R161, R163 ;  /* 0x000000a3a104723e */ /* 0x002ff200000010ff */
[----:B------:R-:W1:Y:S01]  /*57f0*/  MUFU.EX2 R148, R140 ;  /* 0x0000008c00947308 */ /* 0x000e620000000800 */
[----:B--2---:R-:W-:Y:S05]  /*5800*/  F2FP.BF16.PACK_AB R0, R167, R159 ;  /* 0x0000009fa700723e */ /* 0x004fea00000010ff */
[----:B------:R1:W-:Y:S04]  /*5810*/  STS [R231+0x13400], R0 ;  /* 0x01340000e7007388 */ /* 0x0003e80000000800 */
[----:B------:R-:W-:Y:S01]  /*5820*/  MUFU.EX2 R151, R34 ;  /* 0x0000002200977308 */ /* 0x000fe20000000800 */
[----:B------:R2:W-:Y:S04]  /*5830*/  STS [R233+0x14000], R6 ;  /* 0x01400006e9007388 */ /* 0x0005e80000000800 */
[----:B------:R2:W-:Y:S05]  /*5840*/  STS [R233+0x14400], R5 ;  /* 0x01440005e9007388 */ /* 0x0005ea0000000800 */
[----:B------:R-:W-:Y:S01]  /*5850*/  MUFU.EX2 R150, R138 ;  /* 0x0000008a00967308 */ /* 0x000fe20000000800 */
[----:B------:R2:W-:Y:S09]  /*5860*/  STS [R231+0x14000], R7 ;  /* 0x01400007e7007388 */ /* 0x0005f20000000800 */
[----:B------:R-:W-:Y:S01]  /*5870*/  MUFU.EX2 R164, R24 ;  /* 0x0000001800a47308 */ /* 0x000fe20000000800 */
[----:B-1----:R-:W-:Y:S02]  /*5880*/  F2FP.BF16.PACK_AB R0, R148, R149 ;  /* 0x000000959400723e */ /* 0x002fe400000010ff */
[----:B--2---:R-:W-:Y:S07]  /*5890*/  F2FP.BF16.PACK_AB R6, R2, R3 ;  /* 0x000000030206723e */ /* 0x004fee00000010ff */
[----:B------:R-:W1:Y:S01]  /*58a0*/  MUFU.EX2 R162, R25 ;  /* 0x0000001900a27308 */ /* 0x000e620000000800 */
[----:B------:R-:W-:Y:S01]  /*58b0*/  F2FP.BF16.PACK_AB R5, R143, R160 ;  /* 0x000000a08f05723e */ /* 0x000fe200000010ff */
[----:B------:R-:W-:Y:S04]  /*58c0*/  STS [R231+0x14400], R6 ;  /* 0x01440006e7007388 */ /* 0x000fe80000000800 */
[----:B------:R2:W-:Y:S04]  /*58d0*/  STS [R232+0x13000], R5 ;  /* 0x01300005e8007388 */ /* 0x0005e80000000800 */
[----:B------:R-:W-:Y:S01]  /*58e0*/  MUFU.EX2 R252, R26 ;  /* 0x0000001a00fc7308 */ /* 0x000fe20000000800 */
[----:B------:R4:W-:Y:S04]  /*58f0*/  STS [R232+0x13400], R4 ;  /* 0x01340004e8007388 */ /* 0x0009e80000000800 */
[----:B------:R4:W-:Y:S05]  /*5900*/  STS [R230+0x13000], R0 ;  /* 0x01300000e6007388 */ /* 0x0009ea0000000800 */
[----:B------:R-:W4:Y:S01]  /*5910*/  MUFU.EX2 R156, R27 ;  /* 0x0000001b009c7308 */ /* 0x000f220000000800 */
[----:B-1----:R-:W-:Y:S09]  /*5920*/  F2FP.BF16.PACK_AB R7, R162, R164 ;  /* 0x000000a4a207723e */ /* 0x002ff200000010ff */
[----:B------:R-:W-:Y:S01]  /*5930*/  MUFU.EX2 R154, R28 ;  /* 0x0000001c009a7308 */ /* 0x000fe20000000800 */
[----:B--2---:R-:W-:Y:S05]  /*5940*/  F2FP.BF16.PACK_AB R5, R150, R151 ;  /* 0x000000979605723e */ /* 0x004fea00000010ff */
[----:B------:R-:W-:Y:S04]  /*5950*/  STS [R230+0x13400], R5 ;  /* 0x01340005e6007388 */ /* 0x000fe80000000800 */
[----:B------:R-:W1:Y:S01]  /*5960*/  MUFU.EX2 R153, R136 ;  /* 0x0000008800997308 */ /* 0x000e620000000800 */
[----:B------:R-:W-:Y:S01]  /*5970*/  STS [R232+0x14000], R7 ;  /* 0x01400007e8007388 */ /* 0x000fe20000000800 */
[----:B----4-:R-:W-:Y:S05]  /*5980*/  F2FP.BF16.PACK_AB R6, R156, R252 ;  /* 0x000000fc9c06723e */ /* 0x010fea00000010ff */
[----:B------:R-:W-:Y:S03]  /*5990*/  STS [R232+0x14400], R6 ;  /* 0x01440006e8007388 */ /* 0x000fe60000000800 */
[----:B------:R-:W2:Y:S01]  /*59a0*/  MUFU.EX2 R155, R30 ;  /* 0x0000001e009b7308 */ /* 0x000ea20000000800 */
[----:B-1----:R-:W-:Y:S05]  /*59b0*/  F2FP.BF16.PACK_AB R4, R153, R154 ;  /* 0x0000009a9904723e */ /* 0x002fea00000010ff */
[----:B------:R-:W-:Y:S01]  /*59c0*/  STS [R230+0x14000], R4 ;  /* 0x01400004e6007388 */ /* 0x000fe20000000800 */
[----:B--2---:R-:W-:Y:S05]  /*59d0*/  F2FP.BF16.PACK_AB R0, R152, R155 ;  /* 0x0000009b9800723e */ /* 0x004fea00000010ff */
[----:B------:R-:W-:Y:S04]  /*59e0*/  STS [R230+0x14400], R0 ;  /* 0x01440000e6007388 */ /* 0x000fe80000000800 */
[----:B------:R-:W1:Y:S08]  /*59f0*/  LDSM.16.M88.4 R32, [R219+0x6000] ;  /* 0x00600000db20783b */ /* 0x000e700000000200 */
[----:B------:R-:W2:Y:S08]  /*5a00*/  LDSM.16.M88.4 R28, [R219+0x6800] ;  /* 0x00680000db1c783b */ /* 0x000eb00000000200 */
[----:B------:R-:W4:Y:S08]  /*5a10*/  LDSM.16.M88.4 R132, [R220+0x6000] ;  /* 0x00600000dc84783b */ /* 0x000f300000000200 */
[----:B------:R-:W3:Y:S01]  /*5a20*/  LDSM.16.M88.4 R136, [R220+0x6800] ;  /* 0x00680000dc88783b */ /* 0x000ee20000000200 */
[-C--:B-1----:R-:W-:Y:S08]  /*5a30*/  HMMA.16816.F32.BF16 R4, R32, R168.reuse, RZ ;  /* 0x000000a82004723c */ /* 0x082ff000000418ff */
[C---:B--2---:R-:W-:Y:S08]  /*5a40*/  HMMA.16816.F32.BF16 R8, R28.reuse, R168, RZ ;  /* 0x000000a81c08723c */ /* 0x044ff000000418ff */
[-C--:B------:R-:W-:Y:S08]  /*5a50*/  HMMA.16816.F32.BF16 R12, R28, R170.reuse, RZ ;  /* 0x000000aa1c0c723c */ /* 0x080ff000000418ff */
[C---:B------:R-:W-:Y:S08]  /*5a60*/  HMMA.16816.F32.BF16 R16, R32.reuse, R170, RZ ;  /* 0x000000aa2010723c */ /* 0x040ff000000418ff */
[-C--:B------:R-:W-:Y:S08]  /*5a70*/  HMMA.16816.F32.BF16 R20, R32, R172.reuse, RZ ;  /* 0x000000ac2014723c */ /* 0x080ff000000418ff */
[C---:B------:R-:W-:Y:S04]  /*5a80*/  HMMA.16816.F32.BF16 R24, R28.reuse, R172, RZ ;  /* 0x000000ac1c18723c */ /* 0x040fe800000418ff */
[----:B---3--:R-:W-:Y:S04]  /*5a90*/  IADD3 R144, P0, R144, UR11, RZ ;  /* 0x0000000b90907c10 */ /* 0x008fe8000ff1e0ff */
[-C--:B------:R-:W-:Y:S01]  /*5aa0*/  HMMA.16816.F32.BF16 R28, R28, R174.reuse, RZ ;  /* 0x000000ae1c1c723c */ /* 0x080fe200000418ff */
[----:B------:R-:W-:Y:S02]  /*5ab0*/  IADD3.X R145, R142, UR10, RZ, P0, !PT ;  /* 0x0000000a8e917c10 */ /* 0x000fe400087fe4ff */
[----:B------:R-:W-:Y:S05]  /*5ac0*/  PLOP3.LUT P0, PT, PT, PT, UP3, 0x80, 0x0 ;  /* 0x000000000000781c */ /* 0x000fea0003f0f038 */
[----:B------:R-:W-:Y:S01]  /*5ad0*/  HMMA.16816.F32.BF16 R32, R32, R174, RZ ;  /* 0x000000ae2020723c */ /* 0x000fe200000418ff */
[----:B------:R-:W2:Y:S04]  /*5ae0*/  LDG.E R141, [R144.64+0x20] ;  /* 0x0000200c908d7981 */ /* 0x000ea8000c1e1900 */
[----:B------:R-:W3:Y:S03]  /*5af0*/  LDG.E R140, [R144.64+0x80] ;  /* 0x0000800c908c7981 */ /* 0x000ee6000c1e1900 */
[-C--:B----4-:R-:W-:Y:S01]  /*5b00*/  HMMA.16816.F32.BF16 R4, R132, R176.reuse, R4 ;  /* 0x000000b08404723c */ /* 0x090fe20000041804 */
[----:B------:R-:W4:Y:S04]  /*5b10*/  LDG.E R142, [R144.64] ;  /* 0x0000000c908e7981 */ /* 0x000f28000c1e1900 */
[----:B------:R-:W2:Y:S03]  /*5b20*/  LDG.E R0, [R144.64+0xa0] ;  /* 0x0000a00c90007981 */ /* 0x000ea6000c1e1900 */
[C---:B------:R-:W-:Y:S08]  /*5b30*/  HMMA.16816.F32.BF16 R8, R136.reuse, R176, R8 ;  /* 0x000000b08808723c */ /* 0x040ff00000041808 */
[-C--:B------:R-:W-:Y:S08]  /*5b40*/  HMMA.16816.F32.BF16 R12, R136, R178.reuse, R12 ;  /* 0x000000b2880c723c */ /* 0x080ff0000004180c */
[C---:B------:R-:W-:Y:S08]  /*5b50*/  HMMA.16816.F32.BF16 R16, R132.reuse, R178, R16 ;  /* 0x000000b28410723c */ /* 0x040ff00000041810 */
[-C--:B------:R-:W-:Y:S08]  /*5b60*/  HMMA.16816.F32.BF16 R20, R132, R180.reuse, R20 ;  /* 0x000000b48414723c */ /* 0x080ff00000041814 */
[C---:B------:R-:W-:Y:S08]  /*5b70*/  HMMA.16816.F32.BF16 R24, R136.reuse, R180, R24 ;  /* 0x000000b48818723c */ /* 0x040ff00000041818 */
[-C--:B------:R-:W-:Y:S01]  /*5b80*/  HMMA.16816.F32.BF16 R28, R136, R182.reuse, R28 ;  /* 0x000000b6881c723c */ /* 0x080fe2000004181c */
[----:B------:R-:W1:Y:S07]  /*5b90*/  LDSM.16.M88.4 R136, [R219+0x7000] ;  /* 0x00700000db88783b */ /* 0x000e6e0000000200 */
[----:B------:R-:W-:Y:S01]  /*5ba0*/  HMMA.16816.F32.BF16 R32, R132, R182, R32 ;  /* 0x000000b68420723c */ /* 0x000fe20000041820 */
[----:B------:R-:W1:Y:S07]  /*5bb0*/  LDSM.16.M88.4 R132, [R219+0x7800] ;  /* 0x00780000db84783b */ /* 0x000e6e0000000200 */
[-C--:B-1----:R-:W-:Y:S08]  /*5bc0*/  HMMA.16816.F32.BF16 R4, R136, R184.reuse, R4 ;  /* 0x000000b88804723c */ /* 0x082ff00000041804 */
        /* <DEDUP_REMOVED lines=32> */
[C---:B------:R-:W-:Y:S01]  /*5dd0*/  FADD.FTZ R7, -R141.reuse, R7 ;  /* 0x000000078d077221 */ /* 0x040fe20000010100 */
[C---:B------:R-:W-:Y:S04]  /*5de0*/  HMMA.16816.F32.BF16 R16, R132.reuse, R210, R16 ;  /* 0x000000d28410723c */ /* 0x040fe80000041810 */
[C---:B----4-:R-:W-:Y:S02]  /*5df0*/  FADD.FTZ R4, -R142.reuse, R4 ;  /* 0x000000048e047221 */ /* 0x050fe40000010100 */
[----:B------:R-:W-:Y:S02]  /*5e00*/  FADD.FTZ R5, -R142, R5 ;  /* 0x000000058e057221 */ /* 0x000fe40000010100 */
[C---:B---3--:R-:W-:Y:S01]  /*5e10*/  FADD.FTZ R8, -R140.reuse, R8 ;  /* 0x000000088c087221 */ /* 0x048fe20000010100 */
[-C--:B------:R-:W-:Y:S03]  /*5e20*/  HMMA.16816.F32.BF16 R20, R132, R212.reuse, R20 ;  /* 0x000000d48414723c */ /* 0x080fe60000041814 */
[----:B------:R-:W-:Y:S02]  /*5e30*/  FADD.FTZ R9, -R140, R9 ;  /* 0x000000098c097221 */ /* 0x000fe40000010100 */
[----:B------:R-:W-:Y:S02]  /*5e40*/  FADD.FTZ R11, -R0, R11 ;  /* 0x0000000b000b7221 */ /* 0x000fe40000010100 */
[C---:B------:R-:W-:Y:S01]  /*5e50*/  FADD.FTZ R12, -R140.reuse, R12 ;  /* 0x0000000c8c0c7221 */ /* 0x040fe20000010100 */
[C---:B------:R-:W-:Y:S04]  /*5e60*/  HMMA.16816.F32.BF16 R24, R136.reuse, R212, R24 ;  /* 0x000000d48818723c */ /* 0x040fe80000041818 */
[----:B------:R-:W-:Y:S02]  /*5e70*/  FADD.FTZ R13, -R140, R13 ;  /* 0x0000000d8c0d7221 */ /* 0x000fe40000010100 */
[C---:B------:R-:W-:Y:S02]  /*5e80*/  FADD.FTZ R6, -R141.reuse, R6 ;  /* 0x000000068d067221 */ /* 0x040fe40000010100 */
[C---:B------:R-:W-:Y:S01]  /*5e90*/  FADD.FTZ R16, -R142.reuse, R16 ;  /* 0x000000108e107221 */ /* 0x040fe20000010100 */
[-C--:B------:R-:W-:Y:S03]  /*5ea0*/  HMMA.16816.F32.BF16 R28, R136, R214.reuse, R28 ;  /* 0x000000d6881c723c */ /* 0x080fe6000004181c */
[C---:B------:R-:W-:Y:S02]  /*5eb0*/  FADD.FTZ R17, -R142.reuse, R17 ;  /* 0x000000118e117221 */ /* 0x040fe40000010100 */
[C---:B------:R-:W-:Y:S02]  /*5ec0*/  FADD.FTZ R18, -R141.reuse, R18 ;  /* 0x000000128d127221 */ /* 0x040fe40000010100 */
[C---:B------:R-:W-:Y:S01]  /*5ed0*/  FADD.FTZ R22, -R141.reuse, R22 ;  /* 0x000000168d167221 */ /* 0x040fe20000010100 */
[----:B------:R-:W-:Y:S04]  /*5ee0*/  HMMA.16816.F32.BF16 R32, R132, R214, R32 ;  /* 0x000000d68420723c */ /* 0x000fe80000041820 */
[----:B------:R-:W-:Y:S02]  /*5ef0*/  FADD.FTZ R21, -R142, R21 ;  /* 0x000000158e157221 */ /* 0x000fe40000010100 */
[----:B------:R-:W-:Y:S02]  /*5f00*/  FADD.FTZ R23, -R141, R23 ;  /* 0x000000178d177221 */ /* 0x000fe40000010100 */
[----:B------:R-:W-:Y:S04]  /*5f10*/  FMUL.FTZ R143, R143, R21 ;  /* 0x000000158f8f7220 */ /* 0x000fe80000410000 */
[----:B------:R-:W-:Y:S02]  /*5f20*/  FMUL.FTZ R21, R40, R9 ;  /* 0x0000000928157220 */ /* 0x000fe40000410000 */
[----:B------:R-:W-:Y:S02]  /*5f30*/  FADD.FTZ R9, -R0, R15 ;  /* 0x0000000f00097221 */ /* 0x000fe40000010100 */
[----:B------:R-:W-:Y:S02]  /*5f40*/  FADD.FTZ R20, -R142, R20 ;  /* 0x000000148e147221 */ /* 0x000fe40000010100 */
[----:B------:R-:W-:Y:S02]  /*5f50*/  FMUL.FTZ R9, R2, R9 ;  /* 0x0000000902097220 */ /* 0x000fe40000410000 */
[C---:B------:R-:W-:Y:S02]  /*5f60*/  FADD.FTZ R19, -R141.reuse, R19 ;  /* 0x000000138d137221 */ /* 0x040fe40000010100 */
[----:B------:R-:W-:Y:S02]  /*5f70*/  FMUL.FTZ R146, R146, R4 ;  /* 0x0000000492927220 */ /* 0x000fe40000410000 */
[----:B------:R-:W-:Y:S02]  /*5f80*/  FADD.FTZ R134, -R141, R35 ;  /* 0x000000238d867221 */ /* 0x000fe40000010100 */
[----:B------:R-:W-:Y:S02]  /*5f90*/  FMUL.FTZ R35, R163, R22 ;  /* 0x00000016a3237220 */ /* 0x000fe40000410000 */
[----:B------:R-:W-:Y:S02]  /*5fa0*/  FMUL.FTZ R22, R41, R8 ;  /* 0x0000000829167220 */ /* 0x000fe40000410000 */
[----:B------:R-:W-:Y:S01]  /*5fb0*/  FADD.FTZ R32, -R142, R32 ;  /* 0x000000208e207221 */ /* 0x000fe20000010100 */
[----:B------:R1:W5:Y:S01]  /*5fc0*/  LDL.LU R41, [R1+0x78] ;  /* 0x0000780001297983 */ /* 0x0003620000300800 */
[----:B------:R-:W-:Y:S01]  /*5fd0*/  FADD.FTZ R135, -R141, R34 ;  /* 0x000000228d877221 */ /* 0x000fe20000010100 */
[----:B------:R-:W-:Y:S01]  /*5fe0*/  MOV R141, R234 ;  /* 0x000000ea008d7202 */ /* 0x000fe20000000f00 */
[----:B------:R-:W-:Y:S01]  /*5ff0*/  FMUL.FTZ R139, R149, R32 ;  /* 0x00000020958b7220 */ /* 0x000fe20000410000 */
[----:B------:R1:W5:Y:S01]  /*6000*/  LDL.LU R40, [R1+0x74] ;  /* 0x0000740001287983 */ /* 0x0003620000300800 */
[----:B------:R-:W-:Y:S02]  /*6010*/  FMUL.FTZ R32, R39, R12 ;  /* 0x0000000c27207220 */ /* 0x000fe40000410000 */
[----:B------:R-:W-:Y:S01]  /*6020*/  FMUL.FTZ R34, R161, R23 ;  /* 0x00000017a1227220 */ /* 0x000fe20000410000 */
[----:B------:R1:W5:Y:S01]  /*6030*/  LDL.LU R39, [R1+0x70] ;  /* 0x0000700001277983 */ /* 0x0003620000300800 */
[----:B------:R-:W-:Y:S02]  /*6040*/  FMUL.FTZ R23, R38, R13 ;  /* 0x0000000d26177220 */ /* 0x000fe40000410000 */
[----:B------:R-:W-:Y:S01]  /*6050*/  FADD.FTZ R8, -R0, R10 ;  /* 0x0000000a00087221 */ /* 0x000fe20000010100 */
[----:B------:R1:W5:Y:S01]  /*6060*/  LDL.LU R38, [R1+0x6c] ;  /* 0x00006c0001267983 */ /* 0x0003620000300800 */
[----:B------:R-:W-:Y:S02]  /*6070*/  FADD.FTZ R33, -R142, R33 ;  /* 0x000000218e217221 */ /* 0x000fe40000010100 */
[----:B------:R-:W-:Y:S02]  /*6080*/  FMUL.FTZ R8, R37, R8 ;  /* 0x0000000825087220 */ /* 0x000fe40000410000 */
[----:B------:R-:W-:Y:S01]  /*6090*/  FMUL.FTZ R137, R148, R33 ;  /* 0x0000002194897220 */ /* 0x000fe20000410000 */
[----:B------:R1:W5:Y:S01]  /*60a0*/  LDL.LU R37, [R1+0x68] ;  /* 0x0000680001257983 */ /* 0x0003620000300800 */
[----:B------:R-:W-:Y:S02]  /*60b0*/  FMUL.FTZ R33, R158, R7 ;  /* 0x000000079e217220 */ /* 0x000fe40000410000 */
[----:B------:R-:W-:Y:S02]  /*60c0*/  FADD.FTZ R7, -R0, R14 ;  /* 0x0000000e00077221 */ /* 0x000fe40000010100 */
[----:B------:R-:W-:Y:S02]  /*60d0*/  FMUL.FTZ R13, R36, R11 ;  /* 0x0000000b240d7220 */ /* 0x000fe40000410000 */
[----:B------:R-:W-:Y:S01]  /*60e0*/  FMUL.FTZ R7, R3, R7 ;  /* 0x0000000703077220 */ /* 0x000fe20000410000 */
[----:B------:R1:W5:Y:S01]  /*60f0*/  LDL.LU R36, [R1+0x64] ;  /* 0x0000640001247983 */ /* 0x0003620000300800 */
        /* <DEDUP_REMOVED lines=8> */
[----:B------:R1:W5:Y:S01]  /*6180*/  LDL.64 R150, [R1] ;  /* 0x0000000001967983 */ /* 0x0003620000100a00 */
[----:B------:R-:W-:Y:S02]  /*6190*/  FMUL.FTZ R132, R167, R19 ;  /* 0x00000013a7847220 */ /* 0x000fe40000410000 */
[C---:B------:R-:W-:Y:S02]  /*61a0*/  FADD.FTZ R4, -R140.reuse, R24 ;  /* 0x000000188c047221 */ /* 0x040fe40000010100 */
[C---:B------:R-:W-:Y:S01]  /*61b0*/  FADD.FTZ R24, -R140.reuse, R25 ;  /* 0x000000198c187221 */ /* 0x040fe20000010100 */
[----:B------:R1:W5:Y:S01]  /*61c0*/  LDL R148, [R1+0x18] ;  /* 0x0000180001947983 */ /* 0x0003620000100800 */
[C---:B------:R-:W-:Y:S02]  /*61d0*/  FADD.FTZ R5, -R140.reuse, R28 ;  /* 0x0000001c8c057221 */ /* 0x040fe40000010100 */
[----:B------:R-:W-:Y:S01]  /*61e0*/  FADD.FTZ R28, -R140, R29 ;  /* 0x0000001d8c1c7221 */ /* 0x000fe20000010100 */
[----:B------:R1:W5:Y:S01]  /*61f0*/  LDL R142, [R1+0x1c] ;  /* 0x00001c00018e7983 */ /* 0x0003620000100800 */
[C---:B------:R-:W-:Y:S01]  /*6200*/  FADD.FTZ R18, -R0.reuse, R26 ;  /* 0x0000001a00127221 */ /* 0x040fe20000010100 */
[----:B------:R-:W-:Y:S01]  /*6210*/  MOV R140, R235 ;  /* 0x000000eb008c7202 */ /* 0x000fe20000000f00 */
        /* <DEDUP_REMOVED lines=14> */
[----:B-1----:R-:W-:Y:S01]  /*6300*/  ULOP3.LUT UR6, UR5, 0x1, URZ, 0xc0, !UPT ;  /* 0x0000000105067892 */ /* 0x002fe2000f8ec03f */
[----:B------:R-:W-:Y:S01]  /*6310*/  IMAD.MOV.U32 R0, RZ, RZ, c[0x0][0x190] ;  /* 0x00006400ff007624 */ /* 0x000fe200078e00ff */
[----:B-----5:R-:W-:Y:S02]  /*6320*/  ISETP.GE.AND P2, PT, R150, c[0x0][0x220], PT ;  /* 0x0000880096007a0c */ /* 0x020fe40003f46270 */
[----:B------:R-:W-:Y:S01]  /*6330*/  UISETP.NE.U32.AND UP0, UPT, UR6, 0x1, UPT ;  /* 0x000000010600788c */ /* 0x000fe2000bf05070 */
[----:B------:R-:W-:Y:S01]  /*6340*/  IMAD.U32 R0, R0, -0x40, RZ ;  /* 0xffffffc000007824 */ /* 0x000fe200078e00ff */
[----:B------:R-:W-:Y:S02]  /*6350*/  ISETP.GE.AND P1, PT, R148, c[0x0][0x220], PT ;  /* 0x0000880094007a0c */ /* 0x000fe40003f26270 */
[----:B------:R-:W-:Y:S02]  /*6360*/  USEL UR6, UR39, 0x3000, !UP0 ;  /* 0x0000300027067887 */ /* 0x000fe4000c000000 */
[----:B------:R-:W-:Y:S02]  /*6370*/  LEA R238, P3, R0, R238, 0x1 ;  /* 0x000000ee00ee7211 */ /* 0x000fe400078608ff */
[----:B------:R-:W-:Y:S02]  /*6380*/  SHF.R.S32.HI R4, RZ, 0x1f, R0 ;  /* 0x0000001fff047819 */ /* 0x000fe40000011400 */
[----:B------:R-:W-:Y:S02]  /*6390*/  IADD3 R228, R228, UR6, RZ ;  /* 0x00000006e4e47c10 */ /* 0x000fe4000fffe0ff */
[----:B------:R-:W-:Y:S01]  /*63a0*/  LEA.HI.X R237, R0, R237, R4, 0x1, P3 ;  /* 0x000000ed00ed7211 */ /* 0x000fe200018f0c04 */
[--C-:B------:R-:W-:Y:S01]  /*63b0*/  @!P2 IMAD.MOV.U32 R4, RZ, RZ, R238.reuse ;  /* 0x000000ffff04a224 */ /* 0x100fe200078e00ee */
[C---:B------:R-:W-:Y:S01]  /*63c0*/  IADD3 R0, R242.reuse, UR6, RZ ;  /* 0x00000006f2007c10 */ /* 0x040fe2000fffe0ff */
[----:B------:R1:W-:Y:S01]  /*63d0*/  @P2 STS [R228], RZ ;  /* 0x000000ffe4002388 */ /* 0x0003e20000000800 */
[----:B------:R-:W-:Y:S01]  /*63e0*/  @!P1 IADD3 R6, R242, UR6, RZ ;  /* 0x00000006f2069c10 */ /* 0x000fe2000fffe0ff */
[--C-:B------:R-:W-:Y:S01]  /*63f0*/  @!P2 IMAD.MOV.U32 R5, RZ, RZ, R237.reuse ;  /* 0x000000ffff05a224 */ /* 0x100fe200078e00ed */
[----:B------:R-:W-:Y:S01]  /*6400*/  IADD3 R216, R216, UR6, RZ ;  /* 0x00000006d8d87c10 */ /* 0x000fe2000fffe0ff */
[----:B------:R1:W-:Y:S04]  /*6410*/  @P2 STS [R228+0x4], RZ ;  /* 0x000004ffe4002388 */ /* 0x0003e80000000800 */
[----:B------:R1:W-:Y:S04]  /*6420*/  @P2 STS [R228+0x8], RZ ;  /* 0x000008ffe4002388 */ /* 0x0003e80000000800 */
        /* <DEDUP_REMOVED lines=8> */
[----:B------:R1:W-:Y:S01]  /*64b0*/  @P1 STS [R228+0x100c], RZ ;  /* 0x00100cffe4001388 */ /* 0x0003e20000000800 */
[--C-:B--2---:R-:W-:Y:S02]  /*64c0*/  @!P1 IMAD.MOV.U32 R4, RZ, RZ, R238.reuse ;  /* 0x000000ffff049224 */ /* 0x104fe400078e00ee */
[--C-:B------:R-:W-:Y:S05]  /*64d0*/  @!P1 IMAD.MOV.U32 R5, RZ, RZ, R237.reuse ;  /* 0x000000ffff059224 */ /* 0x100fea00078e00ed */
[----:B------:R-:W-:Y:S01]  /*64e0*/  @!PT LDS RZ, [RZ] ;  /* 0x00000000fffff984 */ /* 0x000fe20000000800 */
[----:B------:R-:W-:Y:S01]  /*64f0*/  @!PT LDS RZ, [RZ] ;  /* 0x00000000fffff984 */ /* 0x000fe20000000800 */
[----:B------:R-:W-:Y:S01]  /*6500*/  @!PT LDS RZ, [RZ] ;  /* 0x00000000fffff984 */ /* 0x000fe20000000800 */
[----:B------:R2:W-:Y:S01]  /*6510*/  @!P1 LDGSTS.E.BYPASS.LTC128B.128 [R6+0x1000], [R4.64+0x40] ;  /* 0x0100004004069fae */ /* 0x0005e2000b901d4c */
[----:B------:R-:W-:Y:S11]  /*6520*/  ISETP.GE.AND P1, PT, R142, c[0x0][0x220], PT ;  /* 0x000088008e007a0c */ /* 0x000ff60003f26270 */
[----:B------:R-:W-:Y:S02]  /*6530*/  @!UPT UIADD3 URZ, URZ, URZ, URZ ;  /* 0x0000003f3f3ff290 */ /* 0x000fe4000fffe03f */
[----:B------:R1:W-:Y:S04]  /*6540*/  @P1 STS [R228+0x2000], RZ ;  /* 0x002000ffe4001388 */ /* 0x0003e80000000800 */
[----:B------:R1:W-:Y:S04]  /*6550*/  @P1 STS [R228+0x2004], RZ ;  /* 0x002004ffe4001388 */ /* 0x0003e80000000800 */
[----:B------:R1:W-:Y:S04]  /*6560*/  @P1 STS [R228+0x2008], RZ ;  /* 0x002008ffe4001388 */ /* 0x0003e80000000800 */
[----:B------:R1:W-:Y:S01]  /*6570*/  @P1 STS [R228+0x200c], RZ ;  /* 0x00200cffe4001388 */ /* 0x0003e20000000800 */
[----:B--2---:R-:W-:Y:S01]  /*6580*/  @!P1 IADD3 R6, R242, UR6, RZ ;  /* 0x00000006f2069c10 */ /* 0x004fe2000fffe0ff */
[----:B------:R-:W-:Y:S02]  /*6590*/  @!P1 IMAD.MOV.U32 R4, RZ, RZ, R238 ;  /* 0x000000ffff049224 */ /* 0x000fe400078e00ee */
[----:B------:R-:W-:Y:S02]  /*65a0*/  @!P1 IMAD.MOV.U32 R5, RZ, RZ, R237 ;  /* 0x000000ffff059224 */ /* 0x000fe400078e00ed */
[----:B------:R-:W-:Y:S03]  /*65b0*/  IMAD.MOV.U32 R242, RZ, RZ, R0 ;  /* 0x000000fffff27224 */ /* 0x000fe600078e0000 */
[----:B------:R-:W-:Y:S01]  /*65c0*/  @!PT LDS RZ, [RZ] ;  /* 0x00000000fffff984 */ /* 0x000fe20000000800 */
[----:B------:R-:W-:Y:S01]  /*65d0*/  @!PT LDS RZ, [RZ] ;  /* 0x00000000fffff984 */ /* 0x000fe20000000800 */
[----:B------:R-:W-:Y:S01]  /*65e0*/  @!PT LDS RZ, [RZ] ;  /* 0x00000000fffff984 */ /* 0x000fe20000000800 */
[----:B------:R1:W-:Y:S04]  /*65f0*/  @!P1 LDGSTS.E.BYPASS.LTC128B.128 [R6+0x2000], [R4.64+0x80] ;  /* 0x0200008004069fae */ /* 0x0003e8000b901d4c */
[----:B------:R-:W0:Y:S02]  /*6600*/  LDGDEPBAR ;  /* 0x00000000000079af */ /* 0x000e240000000000 */
.L_x_112:
        /* <DEDUP_REMOVED lines=35> */
[----:B-----5:R-:W-:Y:S04]  /*6840*/  LDSM.16.MT88.4 R4, [R2+0x13000] ;  /* 0x013000000204783b */ /* 0x020fe80000004200 */
[----:B------:R-:W2:Y:S04]  /*6850*/  LDSM.16.MT88.4 R8, [R0+0x6000] ;  /* 0x006000000008783b */ /* 0x000ea80000004200 */
[----:B------:R-:W3:Y:S04]  /*6860*/  LDSM.16.MT88.4 R12, [R2+0x15000] ;  /* 0x01500000020c783b */ /* 0x000ee80000004200 */
[----:B------:R-:W4:Y:S04]  /*6870*/  LDSM.16.MT88.4 R16, [R0+0x7000] ;  /* 0x007000000010783b */ /* 0x000f280000004200 */
[----:B------:R-:W1:Y:S04]  /*6880*/  LDSM.16.MT88.4 R20, [R0+0x8000] ;  /* 0x008000000014783b */ /* 0x000e680000004200 */
[----:B------:R-:W-:Y:S04]  /*6890*/  LDSM.16.MT88.4 R24, [R2+0x15800] ;  /* 0x015800000218783b */ /* 0x000fe80000004200 */
[----:B------:R-:W-:Y:S01]  /*68a0*/  LDSM.16.MT88.4 R28, [R0+0x7400] ;  /* 0x00740000001c783b */ /* 0x000fe20000004200 */
[-C--:B--2---:R-:W-:Y:S08]  /*68b0*/  HMMA.16816.F32.BF16 R36, R4, R8.reuse, R36 ;  /* 0x000000080424723c */ /* 0x084ff00000041824 */
[C---:B---3--:R-:W-:Y:S08]  /*68c0*/  HMMA.16816.F32.BF16 R40, R12.reuse, R8, R40 ;  /* 0x000000080c28723c */ /* 0x048ff00000041828 */
[-C--:B------:R-:W-:Y:S08]  /*68d0*/  HMMA.16816.F32.BF16 R44, R12, R10.reuse, R44 ;  /* 0x0000000a0c2c723c */ /* 0x080ff0000004182c */
[C---:B------:R-:W-:Y:S01]  /*68e0*/  HMMA.16816.F32.BF16 R48, R4.reuse, R10, R48 ;  /* 0x0000000a0430723c */ /* 0x040fe20000041830 */
[----:B------:R-:W-:Y:S07]  /*68f0*/  LDSM.16.MT88.4 R8, [R2+0x13800] ;  /* 0x013800000208783b */ /* 0x000fee0000004200 */
[-C--:B----4-:R-:W-:Y:S08]  /*6900*/  HMMA.16816.F32.BF16 R52, R4, R16.reuse, R52 ;  /* 0x000000100434723c */ /* 0x090ff00000041834 */
[C---:B------:R-:W-:Y:S08]  /*6910*/  HMMA.16816.F32.BF16 R56, R12.reuse, R16, R56 ;  /* 0x000000100c38723c */ /* 0x040ff00000041838 */
[-C--:B------:R-:W-:Y:S08]  /*6920*/  HMMA.16816.F32.BF16 R60, R12, R18.reuse, R60 ;  /* 0x000000120c3c723c */ /* 0x080ff0000004183c */
[C---:B------:R-:W-:Y:S01]  /*6930*/  HMMA.16816.F32.BF16 R64, R4.reuse, R18, R64 ;  /* 0x000000120440723c */ /* 0x040fe20000041840 */
[----:B------:R-:W2:Y:S07]  /*6940*/  LDSM.16.MT88.4 R16, [R0+0x6400] ;  /* 0x006400000010783b */ /* 0x000eae0000004200 */
[-C--:B-1----:R-:W-:Y:S08]  /*6950*/  HMMA.16816.F32.BF16 R68, R4, R20.reuse, R68 ;  /* 0x000000140444723c */ /* 0x082ff00000041844 */
[C---:B------:R-:W-:Y:S08]  /*6960*/  HMMA.16816.F32.BF16 R72, R12.reuse, R20, R72 ;  /* 0x000000140c48723c */ /* 0x040ff00000041848 */
[-C--:B------:R-:W-:Y:S01]  /*6970*/  HMMA.16816.F32.BF16 R76, R12, R22.reuse, R76 ;  /* 0x000000160c4c723c */ /* 0x080fe2000004184c */
[----:B------:R-:W1:Y:S07]  /*6980*/  LDSM.16.MT88.4 R12, [R0+0x8400] ;  /* 0x00840000000c783b */ /* 0x000e6e0000004200 */
[----:B------:R-:W-:Y:S01]  /*6990*/  HMMA.16816.F32.BF16 R80, R4, R22, R80 ;  /* 0x000000160450723c */ /* 0x000fe20000041850 */
[----:B------:R-:W-:Y:S04]  /*69a0*/  LDSM.16.MT88.4 R4, [R2+0x14000] ;  /* 0x014000000204783b */ /* 0x000fe80000004200 */
[----:B------:R-:W-:Y:S03]  /*69b0*/  LDSM.16.MT88.4 R20, [R2+0x16000] ;  /* 0x016000000214783b */ /* 0x000fe60000004200 */
        /* <DEDUP_REMOVED lines=9> */
[----:B------:R-:W3:Y:S07]  /*6a50*/  LDSM.16.MT88.4 R28, [R0+0x7800] ;  /* 0x00780000001c783b */ /* 0x000eee0000004200 */
[-C--:B-1----:R-:W-:Y:S08]  /*6a60*/  HMMA.16816.F32.BF16 R68, R8, R12.reuse, R68 ;  /* 0x0000000c0844723c */ /* 0x082ff00000041844 */
[C---:B------:R-:W-:Y:S08]  /*6a70*/  HMMA.16816.F32.BF16 R72, R24.reuse, R12, R72 ;  /* 0x0000000c1848723c */ /* 0x040ff00000041848 */
[-C--:B------:R-:W-:Y:S01]  /*6a80*/  HMMA.16816.F32.BF16 R76, R24, R14.reuse, R76 ;  /* 0x0000000e184c723c */ /* 0x080fe2000004184c */
[----:B------:R-:W1:Y:S07]  /*6a90*/  LDSM.16.MT88.4 R24, [R0+0x8800] ;  /* 0x008800000018783b */ /* 0x000e6e0000004200 */
[----:B------:R-:W-:Y:S01]  /*6aa0*/  HMMA.16816.F32.BF16 R80, R8, R14, R80 ;  /* 0x0000000e0850723c */ /* 0x000fe20000041850 */
[----:B------:R-:W-:Y:S04]  /*6ab0*/  LDSM.16.MT88.4 R8, [R2+0x14800] ;  /* 0x014800000208783b */ /* 0x000fe80000004200 */
[----:B------:R-:W4:Y:S03]  /*6ac0*/  LDSM.16.MT88.4 R12, [R0+0x6c00] ;  /* 0x006c0000000c783b */ /* 0x000f260000004200 */
[-C--:B--2---:R-:W-:Y:S08]  /*6ad0*/  HMMA.16816.F32.BF16 R36, R4, R16.reuse, R36 ;  /* 0x000000100424723c */ /* 0x084ff00000041824 */
[C---:B------:R-:W-:Y:S08]  /*6ae0*/  HMMA.16816.F32.BF16 R40, R20.reuse, R16, R40 ;  /* 0x000000101428723c */ /* 0x040ff00000041828 */
[-C--:B------:R-:W-:Y:S08]  /*6af0*/  HMMA.16816.F32.BF16 R44, R20, R18.reuse, R44 ;  /* 0x00000012142c723c */ /* 0x080ff0000004182c */
[C---:B------:R-:W-:Y:S01]  /*6b00*/  HMMA.16816.F32.BF16 R48, R4.reuse, R18, R48 ;  /* 0x000000120430723c */ /* 0x040fe20000041830 */
[----:B------:R-:W2:Y:S07]  /*6b10*/  LDSM.16.MT88.4 R16, [R2+0x16800] ;  /* 0x016800000210783b */ /* 0x000eae0000004200 */
[-C--:B---3--:R-:W-:Y:S08]  /*6b20*/  HMMA.16816.F32.BF16 R52, R4, R28.reuse, R52 ;  /* 0x0000001c0434723c */ /* 0x088ff00000041834 */
[C---:B------:R-:W-:Y:S08]  /*6b30*/  HMMA.16816.F32.BF16 R56, R20.reuse, R28, R56 ;  /* 0x0000001c1438723c */ /* 0x040ff00000041838 */
[-C--:B------:R-:W-:Y:S08]  /*6b40*/  HMMA.16816.F32.BF16 R60, R20, R30.reuse, R60 ;  /* 0x0000001e143c723c */ /* 0x080ff0000004183c */
[C---:B------:R-:W-:Y:S01]  /*6b50*/  HMMA.16816.F32.BF16 R64, R4.reuse, R30, R64 ;  /* 0x0000001e0440723c */ /* 0x040fe20000041840 */
[----:B------:R-:W3:Y:S07]  /*6b60*/  LDSM.16.MT88.4 R28, [R0+0x7c00] ;  /* 0x007c0000001c783b */ /* 0x000eee0000004200 */
[-C--:B-1----:R-:W-:Y:S08]  /*6b70*/  HMMA.16816.F32.BF16 R68, R4, R24.reuse, R68 ;  /* 0x000000180444723c */ /* 0x082ff00000041844 */
[C---:B------:R-:W-:Y:S08]  /*6b80*/  HMMA.16816.F32.BF16 R72, R20.reuse, R24, R72 ;  /* 0x000000181448723c */ /* 0x040ff00000041848 */
[-C--:B------:R-:W-:Y:S01]  /*6b90*/  HMMA.16816.F32.BF16 R76, R20, R26.reuse, R76 ;  /* 0x0000001a144c723c */ /* 0x080fe2000004184c */
[----:B------:R-:W1:Y:S04]  /*6ba0*/  LDSM.16.MT88.4 R20, [R0+0x8c00] ;  /* 0x008c00000014783b */ /* 0x000e680000004200 */
[----:B------:R-:W-:Y:S03]  /*6bb0*/  BAR.SYNC.DEFER_BLOCKING 0x0 ;  /* 0x0000000000007b1d */ /* 0x000fe60000010000 */
[----:B------:R-:W-:Y:S08]  /*6bc0*/  HMMA.16816.F32.BF16 R80, R4, R26, R80 ;  /* 0x0000001a0450723c */ /* 0x000ff00000041850 */
[-C--:B----4-:R-:W-:Y:S08]  /*6bd0*/  HMMA.16816.F32.BF16 R36, R8, R12.reuse, R36 ;  /* 0x0000000c0824723c */ /* 0x090ff00000041824 */
[C---:B--2---:R-:W-:Y:S08]  /*6be0*/  HMMA.16816.F32.BF16 R40, R16.reuse, R12, R40 ;  /* 0x0000000c1028723c */ /* 0x044ff00000041828 */
[-C--:B------:R-:W-:Y:S08]  /*6bf0*/  HMMA.16816.F32.BF16 R44, R16, R14.reuse, R44 ;  /* 0x0000000e102c723c */ /* 0x080ff0000004182c */
[C---:B------:R-:W-:Y:S08]  /*6c00*/  HMMA.16816.F32.BF16 R48, R8.reuse, R14, R48 ;  /* 0x0000000e0830723c */ /* 0x040ff00000041830 */
[-C--:B---3--:R-:W-:Y:S08]  /*6c10*/  HMMA.16816.F32.BF16 R52, R8, R28.reuse, R52 ;  /* 0x0000001c0834723c */ /* 0x088ff00000041834 */
[C---:B------:R-:W-:Y:S08]  /*6c20*/  HMMA.16816.F32.BF16 R56, R16.reuse, R28, R56 ;  /* 0x0000001c1038723c */ /* 0x040ff00000041838 */
[-C--:B------:R-:W-:Y:S08]  /*6c30*/  HMMA.16816.F32.BF16 R60, R16, R30.reuse, R60 ;  /* 0x0000001e103c723c */ /* 0x080ff0000004183c */
[C---:B------:R-:W-:Y:S08]  /*6c40*/  HMMA.16816.F32.BF16 R64, R8.reuse, R30, R64 ;  /* 0x0000001e0840723c */ /* 0x040ff00000041840 */
[-C--:B-1----:R-:W-:Y:S08]  /*6c50*/  HMMA.16816.F32.BF16 R68, R8, R20.reuse, R68 ;  /* 0x000000140844723c */ /* 0x082ff00000041844 */
[C---:B------:R-:W-:Y:S08]  /*6c60*/  HMMA.16816.F32.BF16 R72, R16.reuse, R20, R72 ;  /* 0x000000141048723c */ /* 0x040ff00000041848 */
[-C--:B------:R-:W-:Y:S08]  /*6c70*/  HMMA.16816.F32.BF16 R76, R16, R22.reuse, R76 ;  /* 0x00000016104c723c */ /* 0x080ff0000004184c */
[----:B------:R-:W-:Y:S01]  /*6c80*/  HMMA.16816.F32.BF16 R80, R8, R22, R80 ;  /* 0x000000160850723c */ /* 0x000fe20000041850 */
[----:B------:R-:W-:-:S07]  /*6c90*/  @!P0 BRA `(.L_x_113) ;  /* 0x0000021000008947 */ /* 0x000fce0003800000 */
[----:B------:R-:W-:Y:S01]  /*6ca0*/  IMAD.MOV.U32 R5, RZ, RZ, c[0x0][0x370] ;  /* 0x0000dc00ff057624 */ /* 0x000fe200078e00ff */
[----:B------:R-:W-:Y:S01]  /*6cb0*/  ISETP.GE.AND P3, PT, R150, c[0x0][0x220], PT ;  /* 0x0000880096007a0c */ /* 0x000fe20003f66270 */
[----:B------:R-:W-:Y:S01]  /*6cc0*/  IMAD.SHL.U32 R4, R149, 0x2, RZ ;  /* 0x0000000295047824 */ /* 0x000fe200078e00ff */
[----:B------:R-:W-:Y:S01]  /*6cd0*/  ISETP.GE.AND P2, PT, R148, c[0x0][0x220], PT ;  /* 0x0000880094007a0c */ /* 0x000fe20003f46270 */
[----:B------:R-:W-:Y:S01]  /*6ce0*/  IMAD.U32 R5, R5, -0x40, RZ ;  /* 0xffffffc005057824 */ /* 0x000fe200078e00ff */
[----:B------:R-:W-:Y:S04]  /*6cf0*/  ISETP.GE.AND P1, PT, R142, c[0x0][0x220], PT ;  /* 0x000088008e007a0c */ /* 0x000fe80003f26270 */
[C---:B------:R-:W-:Y:S02]  /*6d00*/  LEA R239, P4, R5.reuse, R239, 0x1 ;  /* 0x000000ef05ef7211 */ /* 0x040fe400078808ff */
[----:B------:R-:W-:Y:S03]  /*6d10*/  SHF.R.S32.HI R6, RZ, 0x1f, R5 ;  /* 0x0000001fff067819 */ /* 0x000fe60000011405 */
[----:B------:R1:W-:Y:S01]  /*6d20*/  @P3 STS [R4+0x6000], RZ ;  /* 0x006000ff04003388 */ /* 0x0003e20000000800 */
[----:B------:R-:W-:Y:S01]  /*6d30*/  LEA.HI.X R236, R5, R236, R6, 0x1, P4 ;  /* 0x000000ec05ec7211 */ /* 0x000fe200020f0c06 */
[--C-:B------:R-:W-:Y:S01]  /*6d40*/  @!P2 IMAD.MOV.U32 R8, RZ, RZ, R239.reuse ;  /* 0x000000ffff08a224 */ /* 0x100fe200078e00ef */
        /* <DEDUP_REMOVED lines=22> */
.L_x_113:
        /* <DEDUP_REMOVED lines=15> */
[----:B------:R-:W-:Y:S03]  /*6fa0*/  LDSM.16.M88.4 R32, [R222] ;  /* 0x00000000de20783b */ /* 0x000fe60000000200 */
[----:B------:R-:W-:Y:S01]  /*6fb0*/  IMAD R143, R143, c[0x0][0x1c0], RZ ;  /* 0x000070008f8f7a24 */ /* 0x000fe200078e02ff */
[----:B------:R-:W5:Y:S03]  /*6fc0*/  LDL R152, [R1+0x4c] ;  /* 0x00004c0001987983 */ /* 0x000f660000100800 */
[----:B------:R-:W-:Y:S01]  /*6fd0*/  IMAD.SHL.U32 R143, R143, 0x8, RZ ;  /* 0x000000088f8f7824 */ /* 0x000fe200078e00ff */
[----:B------:R-:W3:Y:S04]  /*6fe0*/  LDSM.16.MT88.4 R132, [R0+0x9400] ;  /* 0x009400000084783b */ /* 0x000ee80000004200 */
[----:B------:R2:W4:Y:S04]  /*6ff0*/  LDL R144, [R1+0x14] ;  /* 0x0000140001907983 */ /* 0x0005280000100800 */
[----:B------:R-:W3:Y:S04]  /*7000*/  LDSM.16.MT88.4 R136, [R0+0xb400] ;  /* 0x00b400000088783b */ /* 0x000ee80000004200 */
[----:B------:R3:W4:Y:S01]  /*7010*/  LDL R145, [R1+0xc] ;  /* 0x00000c0001917983 */ /* 0x0007220000100800 */
[C---:B-1----:R-:W-:Y:S03]  /*7020*/  HMMA.16816.F32.BF16 R4, R24.reuse, R8, RZ ;  /* 0x000000081804723c */ /* 0x042fe600000418ff */
[----:B------:R1:W4:Y:S04]  /*7030*/  LDL R146, [R1+0x8] ;  /* 0x0000080001927983 */ /* 0x0003280000100800 */
        /* <DEDUP_REMOVED lines=72> */
[----:B-----5:R-:W-:Y:S01]  /*74c0*/  @P0 IADD3.X R137, R152, UR8, RZ, P2, !PT ;  /* 0x0000000898890c10 */ /* 0x020fe200097fe4ff */
        /* <DEDUP_REMOVED lines=11> */
[----:B------:R-:W5:Y:S01]  /*7580*/  @P0 LDG.E R147, [R136.64] ;  /* 0x0000000c88930981 */ /* 0x000f62000c1e1900 */
        /* <DEDUP_REMOVED lines=12> */
[----:B----4-:R4:W-:Y:S04]  /*7650*/  @P0 STL [R1+0x8], R146 ;  /* 0x0000089201000387 */ /* 0x0109e80000100800 */
[----:B-----5:R5:W-:Y:S01]  /*7660*/  @P0 STL [R1+0x10], R147 ;  /* 0x0000109301000387 */ /* 0x020be20000100800 */
        /* <DEDUP_REMOVED lines=9> */
[----:B-----5:R-:W-:Y:S02]  /*7700*/  IMAD.MOV.U32 R147, RZ, RZ, c[0x0][0x22c] ;  /* 0x00008b00ff937624 */ /* 0x020fe400078e00ff */
[----:B------:R1:W-:Y:S01]  /*7710*/  RED.E.ADD.F32.FTZ.RN.STRONG.GPU [R136.64], R6 ;  /* 0x000000068800798e */ /* 0x0003e2000c10e78c */
[----:B------:R-:W-:Y:S02]  /*7720*/  IMAD R146, R146, c[0x0][0x1c0], RZ ;  /* 0x0000700092927a24 */ /* 0x000fe400078e02ff */
[----:B------:R-:W-:Y:S02]  /*7730*/  IMAD R147, R147, c[0x0][0x1c0], RZ ;  /* 0x0000700093937a24 */ /* 0x000fe400078e02ff */
[----:B------:R-:W-:Y:S02]  /*7740*/  IMAD.SHL.U32 R146, R146, 0x20, RZ ;  /* 0x0000002092927824 */ /* 0x000fe400078e00ff */
[----:B------:R-:W-:Y:S02]  /*7750*/  IMAD R147, R147, 0x18, RZ ;  /* 0x0000001893937824 */ /* 0x000fe400078e02ff */
[----:B------:R-:W-:Y:S01]  /*7760*/  IMAD R145, R145, 0x28, RZ ;  /* 0x0000002891917824 */ /* 0x000fe200078e02ff */
[-C--:B------:R-:W-:Y:S02]  /*7770*/  LEA R30, P0, R146, R32.reuse, 0x2 ;  /* 0x00000020921e7211 */ /* 0x080fe400078010ff */
[-C--:B------:R-:W-:Y:S02]  /*7780*/  LEA R132, P1, R147, R32.reuse, 0x2 ;  /* 0x0000002093847211 */ /* 0x080fe400078210ff */
[-C--:B------:R-:W-:Y:S02]  /*7790*/  LEA R28, P2, R145, R32.reuse, 0x2 ;  /* 0x00000020911c7211 */ /* 0x080fe400078410ff */
[-C--:B------:R-:W-:Y:S01]  /*77a0*/  LEA.HI.X.SX32 R133, R147, R33.reuse, 0x2, P1 ;  /* 0x0000002193857211 */ /* 0x080fe200008f16ff */
[----:B------:R-:W-:Y:S01]  /*77b0*/  IMAD.MOV.U32 R147, RZ, RZ, c[0x0][0x22c] ;  /* 0x00008b00ff937624 */ /* 0x000fe200078e00ff */
[-C--:B------:R-:W-:Y:S02]  /*77c0*/  LEA R4, P1, R0, R32.reuse, 0x2 ;  /* 0x0000002000047211 */ /* 0x080fe400078210ff */
        /* <DEDUP_REMOVED lines=26> */
[----:B------:R5:W-:Y:S01]  /*7970*/  RED.E.ADD.F32.FTZ.RN.STRONG.GPU [R6.64], R11 ;  /* 0x0000000b0600798e */ /* 0x000be2000c10e78c */
[C---:B-1----:R-:W-:Y:S01]  /*7980*/  IADD3 R31, R144.reuse, 0x40, RZ ;  /* 0x00000040901f7810 */ /* 0x042fe20007ffe0ff */
[----:B------:R-:W-:Y:S02]  /*7990*/  IMAD.IADD R133, R143, 0x1, R133 ;  /* 0x000000018f857824 */ /* 0x000fe400078e0285 */
[----:B------:R1:W-:Y:S01]  /*79a0*/  RED.E.ADD.F32.FTZ.RN.STRONG.GPU [R32.64+0x80], R12 ;  /* 0x0000800c2000798e */ /* 0x0003e2000c10e78c */
[----:B------:R-:W-:Y:S02]  /*79b0*/  IADD3 R30, R144, 0x40, RZ ;  /* 0x00000040901e7810 */ /* 0x000fe40007ffe0ff */
[-C--:B-----5:R-:W-:Y:S01]  /*79c0*/  LEA R28, P1, R145, R32.reuse, 0x2 ;  /* 0x00000020911c7211 */ /* 0x0a0fe200078210ff */
[----:B------:R5:W-:Y:S01]  /*79d0*/  RED.E.ADD.F32.FTZ.RN.STRONG.GPU [R34.64+0x80], R13 ;  /* 0x0000800d2200798e */ /* 0x000be2000c10e78c */
[C---:B------:R-:W-:Y:S01]  /*79e0*/  IMAD.IADD R31, R143.reuse, 0x1, R31 ;  /* 0x000000018f1f7824 */ /* 0x040fe200078e021f */
[CC--:B------:R-:W-:Y:S01]  /*79f0*/  LEA R4, P0, R140.reuse, R32.reuse, 0x2 ;  /* 0x000000208c047211 */ /* 0x0c0fe200078010ff */
[----:B------:R-:W-:Y:S01]  /*7a00*/  IMAD.IADD R30, R143, 0x1, R30 ;  /* 0x000000018f1e7824 */ /* 0x000fe200078e021e */
[-C--:B------:R-:W-:Y:S01]  /*7a10*/  LEA.HI.X.SX32 R29, R145, R33.reuse, 0x2, P1 ;  /* 0x00000021911d7211 */ /* 0x080fe200008f16ff */
[C---:B------:R-:W-:Y:S01]  /*7a20*/  IMAD.IADD R133, R143.reuse, 0x1, R133 ;  /* 0x000000018f857824 */ /* 0x040fe200078e0285 */
[-C--:B------:R-:W-:Y:S01]  /*7a30*/  LEA.HI.X.SX32 R5, R140, R33.reuse, 0x2, P0 ;  /* 0x000000218c057211 */ /* 0x080fe200000f16ff */
[----:B------:R-:W-:Y:S01]  /*7a40*/  IMAD.IADD R30, R143, 0x1, R30 ;  /* 0x000000018f1e7824 */ /* 0x000fe200078e021e */
[----:B------:R-:W-:Y:S01]  /*7a50*/  IADD3 R140, R147, 0x20, RZ ;  /* 0x00000020938c7810 */ /* 0x000fe20007ffe0ff */
[----:B------:R-:W-:Y:S01]  /*7a60*/  IMAD.IADD R133, R143, 0x1, R133 ;  /* 0x000000018f857824 */ /* 0x000fe200078e0285 */
[CC--:B------:R-:W-:Y:S01]  /*7a70*/  LEA R10, P0, R141.reuse, R32.reuse, 0x2 ;  /* 0x000000208d0a7211 */ /* 0x0c0fe200078010ff */
[----:B------:R5:W-:Y:S02]  /*7a80*/  RED.E.ADD.F32.FTZ.RN.STRONG.GPU [R4.64], R14 ;  /* 0x0000000e0400798e */ /* 0x000be4000c10e78c */
[C---:B------:R-:W-:Y:S02]  /*7a90*/  IMAD.IADD R140, R146.reuse, 0x1, R140 ;  /* 0x00000001928c7824 */ /* 0x040fe400078e028c */
[----:B------:R5:W-:Y:S02]  /*7aa0*/  RED.E.ADD.F32.FTZ.RN.STRONG.GPU [R28.64], R15 ;  /* 0x0000000f1c00798e */ /* 0x000be4000c10e78c */
[C---:B------:R-:W-:Y:S01]  /*7ab0*/  IMAD.IADD R140, R146.reuse, 0x1, R140 ;  /* 0x00000001928c7824 */ /* 0x040fe200078e028c */
[-C--:B------:R-:W-:Y:S03]  /*7ac0*/  LEA.HI.X.SX32 R11, R141, R33.reuse, 0x2, P0 ;  /* 0x000000218d0b7211 */ /* 0x080fe600000f16ff */
[----:B------:R-:W-:Y:S01]  /*7ad0*/  IMAD.IADD R140, R146, 0x1, R140 ;  /* 0x00000001928c7824 */ /* 0x000fe200078e028c */
[CC--:B-1----:R-:W-:Y:S01]  /*7ae0*/  LEA R12, P4, R31.reuse, R32.reuse, 0x2 ;  /* 0x000000201f0c7211 */ /* 0x0c2fe200078810ff */
[----:B------:R1:W-:Y:S03]  /*7af0*/  RED.E.ADD.F32.FTZ.RN.STRONG.GPU [R10.64], R16 ;  /* 0x000000100a00798e */ /* 0x0003e6000c10e78c */
[CC--:B------:R-:W-:Y:S02]  /*7b00*/  LEA R8, P2, R140.reuse, R32.reuse, 0x2 ;  /* 0x000000208c087211 */ /* 0x0c0fe400078410ff */
[-C--:B-----5:R-:W-:Y:S02]  /*7b10*/  LEA.HI.X.SX32 R13, R31, R33.reuse, 0x2, P4 ;  /* 0x000000211f0d7211 */ /* 0x0a0fe400020f16ff */
[-C--:B------:R-:W-:Y:S05]  /*7b20*/  LEA.HI.X.SX32 R9, R140, R33.reuse, 0x2, P2 ;  /* 0x000000218c097211 */ /* 0x080fea00010f16ff */
[----:B------:R5:W-:Y:S01]  /*7b30*/  RED.E.ADD.F32.FTZ.RN.STRONG.GPU [R8.64], R17 ;  /* 0x000000110800798e */ /* 0x000be2000c10e78c */
[CC--:B------:R-:W-:Y:S04]  /*7b40*/  LEA R14, P5, R134.reuse, R32.reuse, 0x2 ;  /* 0x00000020860e7211 */ /* 0x0c0fe800078a10ff */
[-C--:B------:R-:W-:Y:S02]  /*7b50*/  LEA.HI.X.SX32 R15, R134, R33.reuse, 0x2, P5 ;  /* 0x00000021860f7211 */ /* 0x080fe400028f16ff */
[CC--:B-1----:R-:W-:Y:S04]  /*7b60*/  LEA R10, P3, R30.reuse, R32.reuse, 0x2 ;  /* 0x000000201e0a7211 */ /* 0x0c2fe800078610ff */
[-C--:B------:R-:W-:Y:S02]  /*7b70*/  LEA.HI.X.SX32 R11, R30, R33.reuse, 0x2, P3 ;  /* 0x000000211e0b7211 */ /* 0x080fe400018f16ff */
[----:B------:R-:W-:Y:S01]  /*7b80*/  LDSM.16.MT88.4 R28, [R3+0x2000] ;  /* 0x00200000031c783b */ /* 0x000fe20000004200 */
[CC--:B-----5:R-:W-:Y:S04]  /*7b90*/  LEA R8, P2, R133.reuse, R32.reuse, 0x2 ;  /* 0x0000002085087211 */ /* 0x0e0fe800078410ff */
        /* <DEDUP_REMOVED lines=50> */
[----:B------:R-:W5:Y:S03]  /*7ec0*/  LDSM.16.MT88.4 R28, [R3+0x1800] ;  /* 0x00180000031c783b */ /* 0x000f660000004200 */
        /* <DEDUP_REMOVED lines=15> */
[----:B------:R-:W3:Y:S04]  /*7fc0*/  LDSM.16.MT88.4 R8, [R3+0x1c00] ;  /* 0x001c00000308783b */ /* 0x000ee80000004200 */
[----:B------:R2:W1:Y:S03]  /*7fd0*/  LDSM.16.MT88.4 R32, [R3+0x2c00] ;  /* 0x002c00000320783b */ /* 0x0004660000004200 */
[-C--:B----4-:R-:W-:Y:S08]  /*7fe0*/  HMMA.16816.F32.BF16 R84, R4, R12.reuse, R84 ;  /* 0x0000000c0454723c */ /* 0x090ff00000041854 */
[C---:B------:R-:W-:Y:S08]  /*7ff0*/  HMMA.16816.F32.BF16 R88, R16.reuse, R12, R88 ;  /* 0x0000000c1058723c */ /* 0x040ff00000041858 */
[-C--:B------:R-:W-:Y:S04]  /*8000*/  HMMA.16816.F32.BF16 R92, R16, R14.reuse, R92 ;  /* 0x0000000e105c723c */ /* 0x080fe8000004185c */
[----:B--2---:R-:W-:Y:S04]  /*8010*/  IMAD.MOV.U32 R3, RZ, RZ, R0 ;  /* 0x000000ffff037224 */ /* 0x004fe800078e0000 */
        /* <DEDUP_REMOVED lines=13> */
[-C--:B---3--:R-:W-:Y:S08]  /*80f0*/  HMMA.16816.F32.BF16 R100, R24, R8.reuse, R100 ;  /* 0x000000081864723c */ /* 0x088ff00000041864 */
        /* <DEDUP_REMOVED lines=175> */
.L_x_115:
        /* <DEDUP_REMOVED lines=18> */
.L_x_116:
[----:B------:R-:W-:Y:S01]  /*8d10*/  BAR.SYNC.DEFER_BLOCKING 0x0 ;  /* 0x0000000000007b1d */ /* 0x000fe20000010000 */
[----:B-1----:R-:W-:Y:S01]  /*8d20*/  IMAD.SHL.U32 R0, R149, 0x2, RZ ;  /* 0x0000000295007824 */ /* 0x002fe200078e00ff */
[----:B------:R-:W-:Y:S01]  /*8d30*/  USHF.L.U32 UR4, UR22, 0x7, URZ ;  /* 0x0000000716047899 */ /* 0x000fe2000800063f */
[--C-:B------:R-:W-:Y:S01]  /*8d40*/  SHF.R.S32.HI R7, RZ, 0x1f, R150.reuse ;  /* 0x0000001fff077819 */ /* 0x100fe20000011496 */
[----:B------:R-:W-:Y:S02]  /*8d50*/  IMAD.MOV.U32 R6, RZ, RZ, R150 ;  /* 0x000000ffff067224 */ /* 0x000fe400078e0096 */
[----:B------:R-:W1:Y:S01]  /*8d60*/  S2R R27, SR_TID.X ;  /* 0x00000000001b7919 */ /* 0x000e620000002100 */
[----:B------:R-:W-:Y:S01]  /*8d70*/  USHF.R.S32.HI UR8, URZ, 0x1f, UR4 ;  /* 0x0000001f3f087899 */ /* 0x000fe20008011404 */
[----:B------:R-:W-:Y:S01]  /*8d80*/  IMAD.U32 R25, RZ, RZ, UR4 ;  /* 0x00000004ff197e24 */ /* 0x000fe2000f8e00ff */
[----:B------:R-:W-:Y:S01]  /*8d90*/  ULDC.64 UR6, c[0x0][0x3a0] ;  /* 0x0000e80000067ab9 */ /* 0x000fe20000000a00 */
[----:B------:R-:W2:Y:S01]  /*8da0*/  S2R R64, SR_TID.X ;  /* 0x0000000000407919 */ /* 0x000ea20000002100 */
[----:B------:R-:W-:Y:S01]  /*8db0*/  UIMAD UR5, UR8, UR6, URZ ;  /* 0x00000006080572a4 */ /* 0x000fe2000f8e023f */
[----:B------:R-:W-:Y:S01]  /*8dc0*/  IMAD.WIDE.U32 R4, R25, c[0x0][0x3a0], R6 ;  /* 0x0000e80019047a25 */ /* 0x000fe200078e0006 */
[----:B------:R-:W-:Y:S02]  /*8dd0*/  BSSY B0, `(.L_x_117) ;  /* 0x000002c000007945 */ /* 0x000fe40003800000 */
[----:B------:R-:W-:Y:S01]  /*8de0*/  UIMAD UR6, UR4, UR7, UR5 ;  /* 0x00000007040672a4 */ /* 0x000fe2000f8e0205 */
[----:B------:R-:W-:Y:S01]  /*8df0*/  IMAD.U32 R8, RZ, RZ, UR34 ;  /* 0x00000022ff087e24 */ /* 0x000fe2000f8e00ff */
[----:B------:R-:W-:Y:S01]  /*8e00*/  UIMAD UR5, UR22, -0x80, UR15 ;  /* 0xffffff80160578a4 */ /* 0x000fe2000f8e020f */
[----:B------:R-:W-:-:S03]  /*8e10*/  IADD3 R4, P0, R4, UR11, RZ ;  /* 0x0000000b04047c10 */ /* 0x000fc6000ff1e0ff */
[----:B------:R-:W-:Y:S01]  /*8e20*/  IMAD.U32 R3, RZ, RZ, UR6 ;  /* 0x00000006ff037e24 */ /* 0x000fe2000f8e00ff */
[----:B------:R-:W-:Y:S01]  /*8e30*/  ULDC.64 UR6, c[0x0][0x3b8] ;  /* 0x0000ee0000067ab9 */ /* 0x000fe20000000a00 */
[----:B------:R3:W4:Y:S01]  /*8e40*/  LDS.128 R36, [R0+0xa000] ;  /* 0x00a0000000247984 */ /* 0x0007220000000c00 */
[----:B------:R-:W-:Y:S02]  /*8e50*/  UIMAD UR6, UR57, UR6, URZ ;  /* 0x00000006390672a4 */ /* 0x000fe4000f8e023f */
[----:B------:R-:W-:Y:S01]  /*8e60*/  IADD3.X R5, R5, UR14, R3, P0, !PT ;  /* 0x0000000e05057c10 */ /* 0x000fe200087fe403 */
[----:B------:R3:W3:Y:S01]  /*8e70*/  LDS.128 R32, [R0+0xc000] ;  /* 0x00c0000000207984 */ /* 0x0006e20000000c00 */
[----:B------:R-:W-:Y:S01]  /*8e80*/  UIMAD UR6, UR34, UR7, UR6 ;  /* 0x00000007220672a4 */ /* 0x000fe2000f8e0206 */
[----:B-1----:R-:W-:Y:S02]  /*8e90*/  SHF.R.S32.HI R27, RZ, 0x1f, R27 ;  /* 0x0000001fff1b7819 */ /* 0x002fe4000001141b */
[----:B------:R-:W-:Y:S01]  /*8ea0*/  IMAD.WIDE.U32 R8, R8, c[0x0][0x3b8], R4 ;  /* 0x0000ee0008087a25 */ /* 0x000fe200078e0004 */
[----:B------:R1:W1:Y:S01]  /*8eb0*/  LDS.128 R28, [R0+0xe000] ;  /* 0x00e00000001c7984 */ /* 0x0002620000000c00 */
[----:B--2---:R-:W-:-:S03]  /*8ec0*/  LEA.HI R27, R27, R64, RZ, 0x2 ;  /* 0x000000401b1b7211 */ /* 0x004fc600078f10ff */
[----:B------:R2:W1:Y:S01]  /*8ed0*/  LDS.128 R48, [R0+0xf000] ;  /* 0x00f0000000307984 */ /* 0x0004620000000c00 */
[----:B------:R-:W-:Y:S02]  /*8ee0*/  IADD3 R24, R9, UR6, RZ ;  /* 0x0000000609187c10 */ /* 0x000fe4000fffe0ff */
[----:B------:R-:W-:Y:S01]  /*8ef0*/  SHF.R.S32.HI R27, RZ, 0x2, R27 ;  /* 0x00000002ff1b7819 */ /* 0x000fe2000001141b */
[----:B------:R2:W1:Y:S03]  /*8f00*/  LDS.128 R60, [R0+0x10000] ;  /* 0x01000000003c7984 */ /* 0x0004660000000c00 */
        /* <DEDUP_REMOVED lines=17> */
[----:B-123--:R-:W-:-:S04]  /*9020*/  IMAD R0, R26, c[0x0][0x3a0], RZ ;  /* 0x0000e8001a007a24 */ /* 0x00efc800078e02ff */
[----:B------:R-:W-:-:S04]  /*9030*/  IMAD R0, R27, c[0x0][0x3a4], R0 ;  /* 0x0000e9001b007a24 */ /* 0x000fc800078e0200 */
[----:B------:R-:W-:-:S05]  /*9040*/  IMAD.IADD R0, R0, 0x1, R11 ;  /* 0x0000000100007824 */ /* 0x000fca00078e020b */
[----:B------:R-:W-:-:S05]  /*9050*/  LEA.HI.X R5, R10, c[0x0][0x344], R0, 0x1, P3 ;  /* 0x0000d1000a057a11 */ /* 0x000fca00018f0c00 */
[----:B-----5:R1:W-:Y:S04]  /*9060*/  @!P1 STG.E.128 [R4.64+0x40], R20 ;  /* 0x0000401404009986 */ /* 0x0203e8000c101d0c */
[----:B----4-:R1:W-:Y:S04]  /*9070*/  @!P2 STG.E.128 [R4.64], R16 ;  /* 0x000000100400a986 */ /* 0x0103e8000c101d0c */
[----:B------:R1:W-:Y:S02]  /*9080*/  @!P0 STG.E.128 [R4.64+0x80], R12 ;  /* 0x0000800c04008986 */ /* 0x0003e4000c101d0c */
.L_x_118:
[----:B------:R-:W-:Y:S05]  /*9090*/  BSYNC B0 ;  /* 0x0000000000007941 */ /* 0x000fea0003800000 */
.L_x_117:
[----:B-123--:R-:W-:Y:S01]  /*90a0*/  IADD3 R0, R27, 0x40, RZ ;  /* 0x000000401b007810 */ /* 0x00efe20007ffe0ff */
[----:B------:R-:W-:Y:S03]  /*90b0*/  BSSY B0, `(.L_x_119) ;  /* 0x0000013000007945 */ /* 0x000fe60003800000 */
[----:B------:R-:W-:-:S13]  /*90c0*/  ISETP.GE.AND P3, PT, R0, UR5, PT ;  /* 0x0000000500007c0c */ /* 0x000fda000bf66270 */
[----:B------:R-:W-:Y:S05]  /*90d0*/  @P3 BRA `(.L_x_120) ;  /* 0x0000010000003947 */ /* 0x000fea0003800000 */
[----:B------:R-:W-:Y:S01]  /*90e0*/  IADD3 R0, P0, R27, 0x40, RZ ;  /* 0x000000401b007810 */ /* 0x000fe20007f1e0ff */
[----:B------:R-:W-:Y:S01]  /*90f0*/  IMAD.MOV.U32 R4, RZ, RZ, R8 ;  /* 0x000000ffff047224 */ /* 0x000fe200078e0008 */
[----:B------:R-:W-:Y:S02]  /*9100*/  MOV R5, R24 ;  /* 0x0000001800057202 */ /* 0x000fe40000000f00 */
[----:B------:R-:W-:Y:S01]  /*9110*/  ISETP.GE.AND P2, PT, R150, c[0x0][0x220], PT ;  /* 0x0000880096007a0c */ /* 0x000fe20003f46270 */
[----:B------:R-:W-:Y:S01]  /*9120*/  IMAD.X R3, RZ, RZ, R26, P0 ;  /* 0x000000ffff037224 */ /* 0x000fe200000e061a */
[----:B------:R-:W-:Y:S01]  /*9130*/  ISETP.GE.AND P1, PT, R148, c[0x0][0x220], PT ;  /* 0x0000880094007a0c */ /* 0x000fe20003f26270 */
[----:B------:R-:W-:Y:S01]  /*9140*/  IMAD.WIDE.U32 R8, R0, c[0x0][0x3a0], R4 ;  /* 0x0000e80000087a25 */ /* 0x000fe200078e0004 */
[----:B------:R-:W-:-:S03]  /*9150*/  ISETP.GE.AND P0, PT, R142, c[0x0][0x220], PT ;  /* 0x000088008e007a0c */ /* 0x000fc60003f06270 */
[----:B------:R-:W-:Y:S01]  /*9160*/  IMAD R3, R3, c[0x0][0x3a0], RZ ;  /* 0x0000e80003037a24 */ /* 0x000fe200078e02ff */
[----:B------:R-:W-:-:S03]  /*9170*/  LEA R4, P5, R8, c[0x0][0x340], 0x1 ;  /* 0x0000d00008047a11 */ /* 0x000fc600078a08ff */
[----:B------:R-:W-:-:S04]  /*9180*/  IMAD R0, R0, c[0x0][0x3a4], R3 ;  /* 0x0000e90000007a24 */ /* 0x000fc800078e0203 */
[----:B------:R-:W-:-:S05]  /*9190*/  IMAD.IADD R0, R0, 0x1, R9 ;  /* 0x0000000100007824 */ /* 0x000fca00078e0209 */
[----:B------:R-:W-:-:S05]  /*91a0*/  LEA.HI.X R5, R8, c[0x0][0x344], R0, 0x1, P5 ;  /* 0x0000d10008057a11 */ /* 0x000fca00028f0c00 */
[----:B----4-:R1:W-:Y:S04]  /*91b0*/  @!P2 STG.E.128 [R4.64], R36 ;  /* 0x000000240400a986 */ /* 0x0103e8000c101d0c */
[----:B------:R1:W-:Y:S04]  /*91c0*/  @!P1 STG.E.128 [R4.64+0x40], R32 ;  /* 0x0000402004009986 */ /* 0x0003e8000c101d0c */
[----:B------:R1:W-:Y:S02]  /*91d0*/  @!P0 STG.E.128 [R4.64+0x80], R28 ;  /* 0x0000801c04008986 */ /* 0x0003e4000c101d0c */
.L_x_120:
[----:B------:R-:W-:Y:S05]  /*91e0*/  BSYNC B0 ;  /* 0x0000000000007941 */ /* 0x000fea0003800000 */
.L_x_119:
        /* <DEDUP_REMOVED lines=17> */
[----:B------:R-:W-:Y:S01]  /*9300*/  ISETP.GE.AND P2, PT, R150, c[0x0][0x220], PT ;  /* 0x0000880096007a0c */ /* 0x000fe20003f46270 */
[----:B------:R-:W-:Y:S01]  /*9310*/  IMAD.MOV.U32 R4, RZ, RZ, R6 ;  /* 0x000000ffff047224 */ /* 0x000fe200078e0006 */
[----:B------:R-:W-:Y:S01]  /*9320*/  ISETP.GE.AND P1, PT, R148, c[0x0][0x220], PT ;  /* 0x0000880094007a0c */ /* 0x000fe20003f26270 */
[C---:B------:R-:W-:Y:S01]  /*9330*/  IMAD R0, R27.reuse, c[0x0][0x3ac], R0 ;  /* 0x0000eb001b007a24 */ /* 0x040fe200078e0200 */
[----:B------:R-:W-:Y:S01]  /*9340*/  ISETP.GE.AND P0, PT, R142, c[0x0][0x220], PT ;  /* 0x000088008e007a0c */ /* 0x000fe20003f06270 */
[----:B------:R-:W-:-:S04]  /*9350*/  IMAD.WIDE.U32 R8, R27, c[0x0][0x3a8], R4 ;  /* 0x0000ea001b087a25 */ /* 0x000fc800078e0004 */
[----:B------:R-:W-:Y:S01]  /*9360*/  IMAD.IADD R0, R0, 0x1, R9 ;  /* 0x0000000100007824 */ /* 0x000fe200078e0209 */
[----:B------:R-:W-:-:S04]  /*9370*/  LEA R4, P4, R8, c[0x0][0x348], 0x1 ;  /* 0x0000d20008047a11 */ /* 0x000fc800078808ff */
[----:B------:R-:W-:-:S05]  /*9380*/  LEA.HI.X R5, R8, c[0x0][0x34c], R0, 0x1, P4 ;  /* 0x0000d30008057a11 */ /* 0x000fca00020f0c00 */
[----:B------:R1:W-:Y:S04]  /*9390*/  @!P2 STG.E.128 [R4.64], R48 ;  /* 0x000000300400a986 */ /* 0x0003e8000c101d0c */
[----:B------:R1:W-:Y:S04]  /*93a0*/  @!P1 STG.E.128 [R4.64+0x40], R44 ;  /* 0x0000402c04009986 */ /* 0x0003e8000c101d0c */
[----:B------:R1:W-:Y:S02]  /*93b0*/  @!P0 STG.E.128 [R4.64+0x80], R40 ;  /* 0x0000802804008986 */ /* 0x0003e4000c101d0c */
.L_x_122:
[----:B------:R-:W-:Y:S05]  /*93c0*/  BSYNC B0 ;  /* 0x0000000000007941 */ /* 0x000fea0003800000 */
.L_x_121:
[----:B------:R-:W-:Y:S05]  /*93d0*/  @P3 BRA `(.L_x_98) ;  /* 0x000000f000003947 */ /* 0x000fea0003800000 */
[----:B------:R-:W-:Y:S01]  /*93e0*/  IADD3 R0, P0, R27, 0x40, RZ ;  /* 0x000000401b007810 */ /* 0x000fe20007f1e0ff */
[----:B------:R-:W-:Y:S01]  /*93f0*/  IMAD.MOV.U32 R7, RZ, RZ, R3 ;  /* 0x000000ffff077224 */ /* 0x000fe200078e0003 */
[----:B------:R-:W-:-:S02]  /*9400*/  ISETP.GE.AND P2, PT, R150, c[0x0][0x220], PT ;  /* 0x0000880096007a0c */ /* 0x000fc40003f46270 */
[----:B------:R-:W-:Y:S01]  /*9410*/  ISETP.GE.AND P1, PT, R148, c[0x0][0x220], PT ;  /* 0x0000880094007a0c */ /* 0x000fe20003f26270 */
[----:B-1----:R-:W-:Y:S01]  /*9420*/  IMAD.X R4, RZ, RZ, R26, P0 ;  /* 0x000000ffff047224 */ /* 0x002fe200000e061a */
        /* <DEDUP_REMOVED lines=10> */
.L_x_98:
[----:B------:R-:W-:Y:S05]  /*94d0*/  BSYNC B1 ;  /* 0x0000000000017941 */ /* 0x000fea0003800000 */
.L_x_84:
        /* <DEDUP_REMOVED lines=11> */
.L_x_123:
[----:B------:R-:W-:Y:S05]  /*9590*/  EXIT ;  /* 0x000000000000794d */ /* 0x000fea0003800000 */
.L_x_125:
        /* <DEDUP_REMOVED lines=14> */
.L_x_667:


//--------------------- .text._ZN5flash27flash_bwd_convert_dq_kernelI23Flash_bwd_kernel_traitsILi96ELi64ELi128ELi8ELi2ELi4ELi4ELb1ELb0EN7cutlass10bfloat16_tE19Flash_kernel_traitsILi96ELi64ELi128ELi8ES3_EEEEvNS_16Flash_bwd_paramsEi --------------------------
	.section	.text._ZN5flash27flash_bwd_convert_dq_kernelI23Flash_bwd_kernel_traitsILi96ELi64ELi128ELi8ELi2ELi4ELi4ELb1ELb0EN7cutlass10bfloat16_tE19Flash_kernel_traitsILi96ELi64ELi128ELi8ES3_EEEEvNS_16Flash_bwd_paramsEi,"ax",@progbits
	.sectioninfo	@"SHI_REGISTERS=64"
	.align	128
        .global         _ZN5flash27flash_bwd_convert_dq_kernelI23Flash_bwd_kernel_traitsILi96ELi64ELi128ELi8ELi2ELi4ELi4ELb1ELb0EN7cutlass10bfloat16_tE19Flash_kernel_traitsILi96ELi64ELi128ELi8ES3_EEEEvNS_16Flash_bwd_paramsEi
        .type           _ZN5flash27flash_bwd_convert_dq_kernelI23Flash_bwd_kernel_traitsILi96ELi64ELi128ELi8ELi2ELi4ELi4ELb1ELb0EN7cutlass10bfloat16_tE19Flash_kernel_traitsILi96ELi64ELi128ELi8ES3_EEEEvNS_16Flash_bwd_paramsEi,@function
        .size           _ZN5flash27flash_bwd_convert_dq_kernelI23Flash_bwd_kernel_traitsILi96ELi64ELi128ELi8ELi2ELi4ELi4ELb1ELb0EN7cutlass10bfloat16_tE19Flash_kernel_traitsILi96ELi64ELi128ELi8ES3_EEEEvNS_16Flash_bwd_paramsEi,(.L_x_668 - _ZN5flash27flash_bwd_convert_dq_kernelI23Flash_bwd_kernel_traitsILi96ELi64ELi128ELi8ELi2ELi4ELi4ELb1ELb0EN7cutlass10bfloat16_tE19Flash_kernel_traitsILi96ELi64ELi128ELi8ES3_EEEEvNS_16Flash_bwd_paramsEi)
        .other          _ZN5flash27flash_bwd_convert_dq_kernelI23Flash_bwd_kernel_traitsILi96ELi64ELi128ELi8ELi2ELi4ELi4ELb1ELb0EN7cutlass10bfloat16_tE19Flash_kernel_traitsILi96ELi64ELi128ELi8ES3_EEEEvNS_16Flash_bwd_paramsEi,@"STO_CUDA_ENTRY STV_DEFAULT"
_ZN5flash27flash_bwd_convert_dq_kernelI23Flash_bwd_kernel_traitsILi96ELi64ELi128ELi8ELi2ELi4ELi4ELb1ELb0EN7cutlass10bfloat16_tE19Flash_kernel_traitsILi96ELi64ELi128ELi8ES3_EEEEvNS_16Flash_bwd_paramsEi:
.text._ZN5flash27flash_bwd_convert_dq_kernelI23Flash_bwd_kernel_traitsILi96ELi64ELi128ELi8ELi2ELi4ELi4ELb1ELb0EN7cutlass10bfloat16_tE19Flash_kernel_traitsILi96ELi64ELi128ELi8ES3_EEEEvNS_16Flash_bwd_paramsEi:
[----:B------:R-:W-:Y:S02]  /*0000*/  IMAD.MOV.U32 R1, RZ, RZ, c[0x0][0x28] ;  /* 0x00000a00ff017624 */ /* 0x000fe400078e00ff */
[----:B------:R-:W0:Y:S01]  /*0010*/  S2UR UR14, SR_CTAID.Y ;  /* 0x00000000000e79c3 */ /* 0x000e220000002600 */
[----:B------:R-:W-:Y:S02]  /*0020*/  ULDC.64 UR4, c[0x0][0x240] ;  /* 0x0000900000047ab9 */ /* 0x000fe40000000a00 */
[----:B------:R-:W-:Y:S02]  /*0030*/  UISETP.NE.U32.AND UP0, UPT, URZ, UR4, UPT ;  /* 0x000000043f00728c */ /* 0x000fe4000bf05070 */
[----:B------:R-:W-:Y:S02]  /*0040*/  UMOV UR6, 0x4 ;  /* 0x0000000400067882 */ /* 0x000fe40000000000 */
[----:B------:R-:W-:Y:S02]  /*0050*/  UISETP.NE.AND.EX UP0, UPT, URZ, UR5, UPT, UP0 ;  /* 0x000000053f00728c */ /* 0x000fe4000bf05300 */
[----:B------:R-:W-:Y:S02]  /*0060*/  ULDC.64 UR22, c[0x0][0x118] ;  /* 0x0000460000167ab9 */ /* 0x000fe40000000a00 */
[----:B------:R-:W-:-:S02]  /*0070*/  ULDC.64 UR4, c[0x0][0x240] ;  /* 0x0000900000047ab9 */ /* 0x000fc40000000a00 */
[----:B------:R-:W-:Y:S01]  /*0080*/  PLOP3.LUT P0, PT, PT, PT, UP0, 0x80, 0x0 ;  /* 0x000000000000781c */ /* 0x000fe20003f0f008 */
[----:B0-----:R-:W-:-:S06]  /*0090*/  UIMAD.WIDE UR4, UR14, UR6, UR4 ;  /* 0x000000060e0472a5 */ /* 0x001fcc000f8e0204 */
[----:B------:R-:W-:Y:S02]  /*00a0*/  IMAD.U32 R2, RZ, RZ, UR4 ;  /* 0x00000004ff027e24 */ /* 0x000fe4000f8e00ff */
[----:B------:R-:W-:-:S05]  /*00b0*/  IMAD.U32 R3, RZ, RZ, UR5 ;  /* 0x00000005ff037e24 */ /* 0x000fca000f8e00ff */
[----:B------:R-:W2:Y:S04]  /*00c0*/  @P0 LDG.E R4, [R2.64] ;  /* 0x0000001602040981 */ /* 0x000ea8000c1e1900 */
[----:B------:R-:W3:Y:S01]  /*00d0*/  @P0 LDG.E R0, [R2.64+0x4] ;  /* 0x0000041602000981 */ /* 0x000ee2000c1e1900 */
[----:B------:R-:W-:Y:S01]  /*00e0*/  UMOV UR4, 0xffffffff ;  /* 0xffffffff00047882 */ /* 0x000fe20000000000 */
[----:B------:R-:W0:Y:S02]  /*00f0*/  S2UR UR6, SR_CTAID.X ;  /* 0x00000000000679c3 */ /* 0x000e240000002500 */
[----:B0-----:R-:W-:-:S06]  /*0100*/  USHF.L.U32 UR6, UR6, 0x6, URZ ;  /* 0x0000000606067899 */ /* 0x001fcc000800063f */
[----:B--2---:R-:W0:Y:S08]  /*0110*/  @P0 R2UR UR4, R4 ;  /* 0x00000000040403c2 */ /* 0x004e3000000e0000 */
[----:B---3--:R-:W0:Y:S02]  /*0120*/  @P0 R2UR UR7, R0 ;  /* 0x00000000000703c2 */ /* 0x008e2400000e0000 */
[----:B0-----:R-:W-:-:S07]  /*0130*/  @UP0 UIADD3 UR7, UR7, -UR4, URZ ;  /* 0x8000000407070290 */ /* 0x001fce000fffe03f */
[----:B------:R-:W-:Y:S02]  /*0140*/  @!UP0 ULDC UR7, c[0x0][0x214] ;  /* 0x0000850000078ab9 */ /* 0x000fe40000000800 */
[----:B------:R-:W-:-:S06]  /*0150*/  UISETP.GT.AND UP1, UPT, UR7, UR6, UPT ;  /* 0x000000060700728c */ /* 0x000fcc000bf24270 */
[----:B------:R-:W-:-:S13]  /*0160*/  PLOP3.LUT P0, PT, PT, PT, UP1, 0x80, 0x0 ;  /* 0x000000000000781c */ /* 0x000fda0003f0f018 */
[----:B------:R-:W-:Y:S05]  /*0170*/  @!P0 EXIT ;  /* 0x000000000000894d */ /* 0x000fea0003800000 */
[----:B------:R-:W0:Y:S01]  /*0180*/  S2R R22, SR_TID.X ;  /* 0x0000000000167919 */ /* 0x000e220000002100 */
[----:B------:R-:W-:Y:S01]  /*0190*/  UISETP.NE.AND UP1, UPT, UR4, -0x1, UPT ;  /* 0xffffffff0400788c */ /* 0x000fe2000bf25270 */
[----:B------:R-:W-:Y:S01]  /*01a0*/  MOV R0, c[0x0][0x3e0] ;  /* 0x0000f80000007a02 */ /* 0x000fe20000000f00 */
[----:B------:R-:W-:Y:S01]  /*01b0*/  ULDC.64 UR8, c[0x0][0x398] ;  /* 0x0000e60000087ab9 */ /* 0x000fe20000000a00 */
[----:B------:R-:W1:Y:S01]  /*01c0*/  S2UR UR26, SR_CTAID.Z ;  /* 0x00000000001a79c3 */ /* 0x000e620000002700 */
[----:B------:R-:W-:Y:S01]  /*01d0*/  ULDC.64 UR12, c[0x0][0x380] ;  /* 0x0000e000000c7ab9 */ /* 0x000fe20000000a00 */
[----:B------:R-:W-:Y:S01]  /*01e0*/  ISETP.GE.AND P0, PT, R0, 0x1, PT ;  /* 0x000000010000780c */ /* 0x000fe20003f06270 */
[----:B------:R-:W-:Y:S01]  /*01f0*/  USHF.R.S32.HI UR27, URZ, 0x1f, UR6 ;  /* 0x0000001f3f1b7899 */ /* 0x000fe20008011406 */
[----:B------:R-:W-:Y:S01]  /*0200*/  HFMA2.MMA R40, -RZ, RZ, 0, 0 ;  /* 0x00000000ff287435 */ /* 0x000fe200000001ff */
[----:B------:R-:W-:Y:S01]  /*0210*/  CS2R R14, SRZ ;  /* 0x00000000000e7805 */ /* 0x000fe2000001ff00 */
[----:B------:R-:W-:Y:S01]  /*0220*/  CS2R R16, SRZ ;  /* 0x0000000000107805 */ /* 0x000fe2000001ff00 */
[----:B------:R-:W-:Y:S01]  /*0230*/  IMAD.MOV.U32 R18, RZ, RZ, RZ ;  /* 0x000000ffff127224 */ /* 0x000fe200078e00ff */
[----:B------:R-:W-:Y:S01]  /*0240*/  @UP1 UIMAD.WIDE.U32 UR10, UR4, UR8, URZ ;  /* 0x00000008040a12a5 */ /* 0x000fe2000f8e003f */
[----:B------:R-:W-:Y:S01]  /*0250*/  CS2R R54, SRZ ;  /* 0x0000000000367805 */ /* 0x000fe2000001ff00 */
[----:B------:R-:W-:Y:S01]  /*0260*/  @!UP1 USHF.R.S32.HI UR8, URZ, 0x1f, UR14 ;  /* 0x0000001f3f089899 */ /* 0x000fe2000801140e */
[----:B------:R-:W-:Y:S01]  /*0270*/  CS2R R56, SRZ ;  /* 0x0000000000387805 */ /* 0x000fe2000001ff00 */
[----:B------:R-:W-:Y:S01]  /*0280*/  @UP1 UIMAD UR5, UR4, UR9, UR11 ;  /* 0x00000009040512a4 */ /* 0x000fe2000f8e020b */
[----:B------:R-:W-:Y:S01]  /*0290*/  CS2R R20, SRZ ;  /* 0x0000000000147805 */ /* 0x000fe2000001ff00 */
[----:B------:R-:W-:Y:S01]  /*02a0*/  @!UP1 UIMAD UR11, UR8, UR12, URZ ;  /* 0x0000000c080b92a4 */ /* 0x000fe2000f8e023f */
[----:B------:R-:W-:Y:S01]  /*02b0*/  IMAD.MOV.U32 R9, RZ, RZ, RZ ;  /* 0x000000ffff097224 */ /* 0x000fe200078e00ff */
[----:B------:R-:W-:Y:S01]  /*02c0*/  @!UP1 UIMAD.WIDE.U32 UR8, UR14, UR12, URZ ;  /* 0x0000000c0e0892a5 */ /* 0x000fe2000f8e003f */
[----:B------:R-:W-:Y:S01]  /*02d0*/  CS2R R10, SRZ ;  /* 0x00000000000a7805 */ /* 0x000fe2000001ff00 */
[----:B------:R-:W-:Y:S01]  /*02e0*/  @!UP1 UIMAD UR11, UR14, UR13, UR11 ;  /* 0x0000000d0e0b92a4 */ /* 0x000fe2000f8e020b */
[----:B------:R-:W-:Y:S01]  /*02f0*/  CS2R R12, SRZ ;  /* 0x00000000000c7805 */ /* 0x000fe2000001ff00 */
[----:B0-----:R-:W-:Y:S01]  /*0300*/  SHF.R.S32.HI R47, RZ, 0x1f, R22 ;  /* 0x0000001fff2f7819 */ /* 0x001fe20000011416 */
[----:B------:R-:W-:Y:S01]  /*0310*/  CS2R R2, SRZ ;  /* 0x0000000000027805 */ /* 0x000fe2000001ff00 */
[----:B------:R-:W-:Y:S01]  /*0320*/  @!UP1 UIADD3 UR5, UR9, UR11, URZ ;  /* 0x0000000b09059290 */ /* 0x000fe2000fffe03f */
[----:B------:R-:W-:Y:S01]  /*0330*/  CS2R R4, SRZ ;  /* 0x0000000000047805 */ /* 0x000fe2000001ff00 */
[CC--:B------:R-:W-:Y:S01]  /*0340*/  LEA.HI R41, R47.reuse, R22.reuse, RZ, 0x2 ;  /* 0x000000162f297211 */ /* 0x0c0fe200078f10ff */
[----:B------:R-:W-:Y:S01]  /*0350*/  @!UP1 UMOV UR10, UR8 ;  /* 0x00000008000a9c82 */ /* 0x000fe20008000000 */
[-C--:B------:R-:W-:Y:S01]  /*0360*/  LEA.HI R8, R47, R22.reuse, RZ, 0x5 ;  /* 0x000000162f087211 */ /* 0x080fe200078f28ff */
[----:B------:R-:W-:Y:S01]  /*0370*/  CS2R R6, SRZ ;  /* 0x0000000000067805 */ /* 0x000fe2000001ff00 */
[----:B------:R-:W-:Y:S01]  /*0380*/  LOP3.LUT R49, R41, 0xfffffffc, RZ, 0xc0, !PT ;  /* 0xfffffffc29317812 */ /* 0x000fe200078ec0ff */
[----:B------:R-:W-:Y:S01]  /*0390*/  IMAD.MOV.U32 R0, RZ, RZ, RZ ;  /* 0x000000ffff007224 */ /* 0x000fe200078e00ff */
[----:B------:R-:W-:-:S02]  /*03a0*/  LEA.HI R46, R47, R22, RZ, 0x3 ;  /* 0x000000162f2e7211 */ /* 0x000fc400078f18ff */
[----:B------:R-:W-:Y:S01]  /*03b0*/  LEA.HI R47, R47, R22, RZ, 0x7 ;  /* 0x000000162f2f7211 */ /* 0x000fe200078f38ff */
[----:B------:R-:W-:Y:S01]  /*03c0*/  IMAD.IADD R49, R22, 0x1, -R49 ;  /* 0x0000000116317824 */ /* 0x000fe200078e0a31 */
[----:B------:R-:W-:Y:S02]  /*03d0*/  SHF.R.S32.HI R48, RZ, 0x5, R8 ;  /* 0x00000005ff307819 */ /* 0x000fe40000011408 */
[----:B------:R-:W-:Y:S01]  /*03e0*/  SHF.R.S32.HI R50, RZ, 0x2, R41 ;  /* 0x00000002ff327819 */ /* 0x000fe20000011429 */
[----:B------:R-:W-:Y:S05]  /*03f0*/  @!P0 BRA `(.L_x_126) ;  /* 0x00000b7000008947 */ /* 0x000fea0003800000 */
[----:B-1----:R-:W-:Y:S01]  /*0400*/  UIMAD.WIDE UR8, UR14, 0x80, URZ ;  /* 0x000000800e0878a5 */ /* 0x002fe2000f8e023f */
[----:B------:R-:W-:Y:S01]  /*0410*/  LOP3.LUT R8, R8, 0xffffffe0, RZ, 0xc0, !PT ;  /* 0xffffffe008087812 */ /* 0x000fe200078ec0ff */
[----:B------:R-:W-:Y:S02]  /*0420*/  ULDC UR15, c[0x0][0x224] ;  /* 0x00008900000f7ab9 */ /* 0x000fe40000000800 */
[----:B------:R-:W-:Y:S01]  /*0430*/  UIMAD.WIDE UR14, UR14, UR15, URZ ;  /* 0x0000000f0e0e72a5 */ /* 0x000fe2000f8e023f */
[----:B------:R-:W-:Y:S01]  /*0440*/  IADD3 R15, -R8, R22, RZ ;  /* 0x00000016080f7210 */ /* 0x000fe20007ffe1ff */
[----:B------:R-:W-:-:S02]  /*0450*/  USEL UR18, UR8, URZ, UP0 ;  /* 0x0000003f08127287 */ /* 0x000fc40008000000 */
[----:B------:R-:W-:Y:S02]  /*0460*/  ULDC UR12, c[0x0][0x1c0] ;  /* 0x00007000000c7ab9 */ /* 0x000fe40000000800 */
[----:B------:R-:W-:Y:S02]  /*0470*/  USHF.R.S32.HI UR20, URZ, 0x1f, UR12 ;  /* 0x0000001f3f147899 */ /* 0x000fe4000801140c */
[----:B------:R-:W-:Y:S02]  /*0480*/  USEL UR21, UR9, URZ, UP0 ;  /* 0x0000003f09157287 */ /* 0x000fe40008000000 */
[----:B------:R-:W-:Y:S02]  /*0490*/  UIMAD UR15, UR15, UR12, URZ ;  /* 0x0000000c0f0f72a4 */ /* 0x000fe4000f8e023f */
[----:B------:R-:W-:Y:S02]  /*04a0*/  ULDC UR35, c[0x0][0x22c] ;  /* 0x00008b0000237ab9 */ /* 0x000fe40000000800 */
[----:B------:R-:W-:-:S02]  /*04b0*/  UIADD3 UR18, UP0, UR6, UR18, URZ ;  /* 0x0000001206127290 */ /* 0x000fc4000ff1e03f */
[----:B------:R-:W-:Y:S02]  /*04c0*/  UIMAD.WIDE UR8, UR12, UR35, URZ ;  /* 0x000000230c0872a5 */ /* 0x000fe4000f8e023f */
[----:B------:R-:W-:Y:S02]  /*04d0*/  UIMAD UR30, UR35, UR12, URZ ;  /* 0x0000000c231e72a4 */ /* 0x000fe4000f8e023f */
[----:B------:R-:W-:Y:S02]  /*04e0*/  UIMAD.WIDE.U32 UR12, UR14, UR12, URZ ;  /* 0x0000000c0e0c72a5 */ /* 0x000fe4000f8e003f */
[----:B------:R-:W-:Y:S02]  /*04f0*/  UIMAD UR25, UR14, UR20, UR15 ;  /* 0x000000140e1972a4 */ /* 0x000fe4000f8e020f */
[----:B------:R-:W-:Y:S01]  /*0500*/  UIADD3.X UR21, UR27, UR21, URZ, UP0, !UPT ;  /* 0x000000151b157290 */ /* 0x000fe200087fe43f */
[----:B------:R-:W-:Y:S01]  /*0510*/  IMAD R15, R48, UR30, R15 ;  /* 0x0000001e300f7c24 */ /* 0x000fe2000f8e020f */
[----:B------:R-:W-:Y:S01]  /*0520*/  ULDC UR32, c[0x0][0x1c0] ;  /* 0x0000700000207ab9 */ /* 0x000fe20000000800 */
[----:B------:R-:W-:Y:S01]  /*0530*/  MOV R35, UR30 ;  /* 0x0000001e00237c02 */ /* 0x000fe20008000f00 */
[----:B------:R-:W-:-:S02]  /*0540*/  UIADD3 UR25, UR13, UR25, URZ ;  /* 0x000000190d197290 */ /* 0x000fc4000fffe03f */
[----:B------:R-:W-:Y:S01]  /*0550*/  UIMAD UR13, UR21, UR32, URZ ;  /* 0x00000020150d72a4 */ /* 0x000fe2000f8e023f */
[----:B------:R-:W-:Y:S01]  /*0560*/  SHF.R.S32.HI R8, RZ, 0x1f, R15 ;  /* 0x0000001fff087819 */ /* 0x000fe2000001140f */
[----:B------:R-:W-:Y:S02]  /*0570*/  UIMAD.WIDE.U32 UR14, UR18, UR32, URZ ;  /* 0x00000020120e72a5 */ /* 0x000fe4000f8e003f */
[----:B------:R-:W-:Y:S02]  /*0580*/  UIMAD UR13, UR20, UR18, UR13 ;  /* 0x00000012140d72a4 */ /* 0x000fe4000f8e020d */
[----:B------:R-:W-:Y:S02]  /*0590*/  ULDC UR37, c[0x0][0x22c] ;  /* 0x00008b0000257ab9 */ /* 0x000fe40000000800 */
[----:B------:R-:W-:Y:S02]  /*05a0*/  UIADD3 UR13, UR15, UR13, URZ ;  /* 0x0000000d0f0d7290 */ /* 0x000fe4000fffe03f */
[----:B------:R-:W-:-:S02]  /*05b0*/  @UP1 UMOV UR16, UR4 ;  /* 0x0000000400101c82 */ /* 0x000fc40008000000 */
[----:B------:R-:W-:Y:S02]  /*05c0*/  USHF.R.S32.HI UR19, URZ, 0x1f, UR35 ;  /* 0x0000001f3f137899 */ /* 0x000fe40008011423 */
[----:B------:R-:W-:Y:S02]  /*05d0*/  UIMAD UR13, UR13, UR37, URZ ;  /* 0x000000250d0d72a4 */ /* 0x000fe4000f8e023f */
[----:B------:R-:W-:Y:S02]  /*05e0*/  @!UP1 UMOV UR16, 0xffffffff ;  /* 0xffffffff00109882 */ /* 0x000fe40000000000 */
[----:B------:R-:W-:Y:S02]  /*05f0*/  UIMAD UR24, UR9, UR16, URZ ;  /* 0x00000010091872a4 */ /* 0x000fe4000f8e023f */
[----:B------:R-:W-:Y:S02]  /*0600*/  UIMAD UR25, UR25, UR35, URZ ;  /* 0x00000023191972a4 */ /* 0x000fe4000f8e023f */
[----:B------:R-:W-:-:S02]  /*0610*/  UIMAD.WIDE.U32 UR32, UR14, UR37, URZ ;  /* 0x000000250e2072a5 */ /* 0x000fc4000f8e003f */
[----:B------:R-:W-:Y:S02]  /*0620*/  UIMAD UR13, UR19, UR14, UR13 ;  /* 0x0000000e130d72a4 */ /* 0x000fe4000f8e020d */
[----:B------:R-:W-:Y:S02]  /*0630*/  UMOV UR4, URZ ;  /* 0x0000003f00047c82 */ /* 0x000fe40008000000 */
[----:B------:R-:W-:Y:S02]  /*0640*/  UIMAD.WIDE.U32 UR16, UR8, UR16, URZ ;  /* 0x00000010081072a5 */ /* 0x000fe4000f8e003f */
[----:B------:R-:W-:Y:S02]  /*0650*/  UIMAD.WIDE.U32 UR28, UR12, UR35, URZ ;  /* 0x000000230c1c72a5 */ /* 0x000fe4000f8e003f */
[----:B------:R-:W-:Y:S02]  /*0660*/  USHF.L.U32 UR31, UR30, 0x3, URZ ;  /* 0x000000031e1f7899 */ /* 0x000fe4000800063f */
[----:B------:R-:W-:-:S02]  /*0670*/  UIMAD UR4, UR8, UR4, UR24 ;  /* 0x00000004080472a4 */ /* 0x000fc4000f8e0218 */
[----:B------:R-:W-:Y:S02]  /*0680*/  UIMAD UR25, UR19, UR12, UR25 ;  /* 0x0000000c131972a4 */ /* 0x000fe4000f8e0219 */
[----:B------:R-:W-:Y:S02]  /*0690*/  UIADD3 UR12, UR33, UR13, URZ ;  /* 0x0000000d210c7290 */ /* 0x000fe4000fffe03f */
[----:B------:R-:W-:Y:S02]  /*06a0*/  UIMAD UR11, UR26, UR35, URZ ;  /* 0x000000231a0b72a4 */ /* 0x000fe4000f8e023f */
[----:B------:R-:W-:Y:S02]  /*06b0*/  USEL UR24, UR28, UR16, !UP1 ;  /* 0x000000101c187287 */ /* 0x000fe4000c800000 */
[----:B------:R-:W-:Y:S02]  /*06c0*/  UIADD3 UR36, UR31, 0x20, UR31 ;  /* 0x000000201f247890 */ /* 0x000fe4000fffe01f */
[----:B------:R-:W-:-:S02]  /*06d0*/  UIADD3 UR4, UR17, UR4, URZ ;  /* 0x0000000411047290 */ /* 0x000fc4000fffe03f */
[----:B------:R-:W-:Y:S02]  /*06e0*/  USHF.L.U32 UR16, UR32, 0x2, URZ ;  /* 0x0000000220107899 */ /* 0x000fe4000800063f */
[----:B------:R-:W-:Y:S02]  /*06f0*/  USHF.L.U64.HI UR17, UR32, 0x2, UR12 ;  /* 0x0000000220117899 */ /* 0x000fe4000801020c */
[----:B------:R-:W-:Y:S02]  /*0700*/  UIMAD UR34, UR21, UR8, URZ ;  /* 0x00000008152272a4 */ /* 0x000fe4000f8e023f */
[----:B------:R-:W-:Y:S02]  /*0710*/  UIADD3 UR20, UP0, UR11, UR24, URZ ;  /* 0x000000180b147290 */ /* 0x000fe4000ff1e03f */
[----:B------:R-:W-:Y:S02]  /*0720*/  @!UP1 UIADD3 UR4, UR29, UR25, URZ ;  /* 0x000000191d049290 */ /* 0x000fe4000fffe03f */
[----:B------:R-:W-:-:S02]  /*0730*/  UIADD3 UR15, UR31, UR36, URZ ;  /* 0x000000241f0f7290 */ /* 0x000fc4000fffe03f */
[----:B------:R-:W-:Y:S02]  /*0740*/  UIMAD.WIDE UR12, UR31, 0x4, UR16 ;  /* 0x000000041f0c78a5 */ /* 0x000fe4000f8e0210 */
[----:B------:R-:W-:Y:S02]  /*0750*/  ULEA.HI.X.SX32 UR21, UR11, UR4, 0x1, UP0 ;  /* 0x000000040b157291 */ /* 0x000fe400080f0e3f */
[----:B------:R-:W-:Y:S01]  /*0760*/  UIMAD UR34, UR9, UR18, UR34 ;  /* 0x00000012092272a4 */ /* 0x000fe2000f8e0222 */
[----:B------:R-:W-:Y:S01]  /*0770*/  IMAD.U32 R31, RZ, RZ, UR15 ;  /* 0x0000000fff1f7e24 */ /* 0x000fe2000f8e00ff */
[----:B------:R-:W-:Y:S02]  /*0780*/  UIADD3 UR9, UR31, UR15, URZ ;  /* 0x0000000f1f097290 */ /* 0x000fe4000fffe03f */
[----:B------:R-:W-:Y:S02]  /*0790*/  UIMAD.WIDE UR12, UR11, 0x4, UR12 ;  /* 0x000000040b0c78a5 */ /* 0x000fe4000f8e020c */
[----:B------:R-:W-:Y:S01]  /*07a0*/  UIMAD.WIDE.U32 UR20, UR8, UR18, UR20 ;  /* 0x00000012081472a5 */ /* 0x000fe2000f8e0014 */
[----:B------:R-:W-:Y:S01]  /*07b0*/  IMAD.U32 R23, RZ, RZ, UR34 ;  /* 0x00000022ff177e24 */ /* 0x000fe2000f8e00ff */
[----:B------:R-:W-:Y:S01]  /*07c0*/  UIMAD.WIDE UR16, UR11, 0x4, UR16 ;  /* 0x000000040b1078a5 */ /* 0x000fe2000f8e0210 */
[----:B------:R-:W-:Y:S01]  /*07d0*/  IMAD.U32 R29, RZ, RZ, UR9 ;  /* 0x00000009ff1d7e24 */ /* 0x000fe2000f8e00ff */
[----:B------:R-:W-:Y:S01]  /*07e0*/  UIADD3 UR11, UR31, UR9, URZ ;  /* 0x000000091f0b7290 */ /* 0x000fe2000fffe03f */
[----:B------:R-:W-:Y:S01]  /*07f0*/  IMAD.U32 R36, RZ, RZ, UR12 ;  /* 0x0000000cff247e24 */ /* 0x000fe2000f8e00ff */
[----:B------:R-:W-:Y:S01]  /*0800*/  IADD3 R19, P0, R15, UR20, RZ ;  /* 0x000000140f137c10 */ /* 0x000fe2000ff1e0ff */
[----:B------:R-:W-:Y:S01]  /*0810*/  IMAD.U32 R37, RZ, RZ, UR13 ;  /* 0x0000000dff257e24 */ /* 0x000fe2000f8e00ff */
[----:B------:R-:W-:Y:S01]  /*0820*/  UIADD3 UR12, UR31, UR11, URZ ;  /* 0x0000000b1f0c7290 */ /* 0x000fe2000fffe03f */
[----:B------:R-:W-:Y:S01]  /*0830*/  MOV R39, UR17 ;  /* 0x0000001100277c02 */ /* 0x000fe20008000f00 */
[----:B------:R-:W-:Y:S01]  /*0840*/  IMAD.U32 R38, RZ, RZ, UR16 ;  /* 0x00000010ff267e24 */ /* 0x000fe2000f8e00ff */
[----:B------:R-:W-:Y:S01]  /*0850*/  IADD3.X R8, R8, UR21, R23, P0, !PT ;  /* 0x0000001508087c10 */ /* 0x000fe200087fe417 */
[----:B------:R-:W-:Y:S01]  /*0860*/  UIADD3 UR13, UR31, UR12, URZ ;  /* 0x0000000c1f0d7290 */ /* 0x000fe2000fffe03f */
[----:B------:R-:W-:Y:S01]  /*0870*/  SHF.L.U32 R32, R19, 0x2, RZ ;  /* 0x0000000213207819 */ /* 0x000fe200000006ff */
[----:B------:R-:W-:Y:S01]  /*0880*/  IMAD.WIDE R38, R15, 0x4, R38 ;  /* 0x000000040f267825 */ /* 0x000fe200078e0226 */
[----:B------:R-:W-:Y:S01]  /*0890*/  SHF.L.U64.HI R33, R19, 0x2, R8 ;  /* 0x0000000213217819 */ /* 0x000fe20000010208 */
[----:B------:R-:W-:Y:S01]  /*08a0*/  USHF.L.U32 UR14, UR24, 0x2, URZ ;  /* 0x00000002180e7899 */ /* 0x000fe2000800063f */
[----:B------:R-:W-:Y:S01]  /*08b0*/  MOV R25, UR12 ;  /* 0x0000000c00197c02 */ /* 0x000fe20008000f00 */
[----:B------:R-:W-:Y:S01]  /*08c0*/  IMAD.WIDE R36, R15, 0x4, R36 ;  /* 0x000000040f247825 */ /* 0x000fe200078e0224 */
[----:B------:R-:W-:-:S02]  /*08d0*/  USHF.L.U64.HI UR4, UR24, 0x2, UR4 ;  /* 0x0000000218047899 */ /* 0x000fc40008010204 */
[----:B------:R-:W-:Y:S01]  /*08e0*/  UMOV UR8, 0x2 ;  /* 0x0000000200087882 */ /* 0x000fe20000000000 */
[----:B------:R-:W-:Y:S01]  /*08f0*/  IMAD.U32 R23, RZ, RZ, UR13 ;  /* 0x0000000dff177e24 */ /* 0x000fe2000f8e00ff */
[----:B------:R-:W-:Y:S01]  /*0900*/  IADD3 R51, P0, R38, UR14, RZ ;  /* 0x0000000e26337c10 */ /* 0x000fe2000ff1e0ff */
[----:B------:R-:W-:Y:S01]  /*0910*/  IMAD.U32 R27, RZ, RZ, UR11 ;  /* 0x0000000bff1b7e24 */ /* 0x000fe2000f8e00ff */
[----:B------:R-:W-:Y:S01]  /*0920*/  IADD3 R52, P1, R36, UR14, RZ ;  /* 0x0000000e24347c10 */ /* 0x000fe2000ff3e0ff */
[----:B------:R-:W-:Y:S01]  /*0930*/  IMAD.U32 R15, RZ, RZ, UR36 ;  /* 0x00000024ff0f7e24 */ /* 0x000fe2000f8e00ff */
[----:B------:R-:W-:Y:S01]  /*0940*/  ULDC.64 UR16, c[0x0][0x3d8] ;  /* 0x0000f60000107ab9 */ /* 0x000fe20000000a00 */
[--C-:B------:R-:W-:Y:S01]  /*0950*/  IMAD.WIDE R34, R35, 0x20, R32.reuse ;  /* 0x0000002023227825 */ /* 0x100fe200078e0220 */
[----:B------:R-:W-:Y:S01]  /*0960*/  IADD3.X R53, R39, UR4, RZ, P0, !PT ;  /* 0x0000000427357c10 */ /* 0x000fe200087fe4ff */
[----:B------:R-:W-:Y:S01]  /*0970*/  USHF.L.U64.HI UR8, UR16, UR8, UR17 ;  /* 0x0000000810087299 */ /* 0x000fe20008010211 */
[----:B------:R-:W-:Y:S01]  /*0980*/  IADD3.X R8, R37, UR4, RZ, P1, !PT ;  /* 0x0000000425087c10 */ /* 0x000fe20008ffe4ff */
[----:B------:R-:W-:Y:S01]  /*0990*/  IMAD.WIDE R22, R23, 0x4, R32 ;  /* 0x0000000417167825 */ /* 0x000fe200078e0220 */
[----:B------:R-:W-:-:S02]  /*09a0*/  UMOV UR4, URZ ;  /* 0x0000003f00047c82 */ /* 0x000fc40008000000 */
[----:B------:R-:W-:Y:S01]  /*09b0*/  ULDC.64 UR12, c[0x0][0x350] ;  /* 0x0000d400000c7ab9 */ /* 0x000fe20000000a00 */
[----:B------:R-:W-:-:S04]  /*09c0*/  IMAD.WIDE R24, R25, 0x4, R32 ;  /* 0x0000000419187825 */ /* 0x000fc800078e0220 */
[----:B------:R-:W-:-:S04]  /*09d0*/  IMAD.WIDE R26, R27, 0x4, R32 ;  /* 0x000000041b1a7825 */ /* 0x000fc800078e0220 */
[----:B------:R-:W-:-:S04]  /*09e0*/  IMAD.WIDE R28, R29, 0x4, R32 ;  /* 0x000000041d1c7825 */ /* 0x000fc800078e0220 */
[----:B------:R-:W-:-:S04]  /*09f0*/  IMAD.WIDE R30, R31, 0x4, R32 ;  /* 0x000000041f1e7825 */ /* 0x000fc800078e0220 */
[----:B------:R-:W-:-:S04]  /*0a00*/  IMAD.WIDE R32, R15, 0x4, R32 ;  /* 0x000000040f207825 */ /* 0x000fc800078e0220 */
[----:B------:R-:W-:-:S04]  /*0a10*/  IMAD.U32 R15, RZ, RZ, UR31 ;  /* 0x0000001fff0f7e24 */ /* 0x000fc8000f8e00ff */
[----:B------:R-:W-:Y:S01]  /*0a20*/  IMAD.WIDE R34, R15, 0x4, R34 ;  /* 0x000000040f227825 */ /* 0x000fe200078e0222 */
[----:B------:R-:W-:-:S04]  /*0a30*/  MOV R15, RZ ;  /* 0x000000ff000f7202 */ /* 0x000fc80000000f00 */
.L_x_127:
[----:B------:R-:W-:Y:S01]  /*0a40*/  IADD3 R44, P0, R34, UR12, RZ ;  /* 0x0000000c222c7c10 */ /* 0x000fe2000ff1e0ff */
[----:B------:R-:W-:Y:S01]  /*0a50*/  IMAD.U32 R43, RZ, RZ, UR30 ;  /* 0x0000001eff2b7e24 */ /* 0x000fe2000f8e00ff */
[----:B------:R-:W-:Y:S01]  /*0a60*/  MOV R39, UR30 ;  /* 0x0000001e00277c02 */ /* 0x000fe20008000f00 */
[----:B------:R-:W-:Y:S01]  /*0a70*/  IMAD.U32 R61, RZ, RZ, UR30 ;  /* 0x0000001eff3d7e24 */ /* 0x000fe2000f8e00ff */
[----:B------:R-:W-:-:S05]  /*0a80*/  IADD3.X R45, R35, UR13, RZ, P0, !PT ;  /* 0x0000000d232d7c10 */ /* 0x000fca00087fe4ff */
[----:B------:R-:W-:Y:S02]  /*0a90*/  IMAD.WIDE R42, R43, 0x20, R44 ;  /* 0x000000202b2a7825 */ /* 0x000fe400078e022c */
[----:B------:R0:W2:Y:S04]  /*0aa0*/  LDG.E R44, [R44.64] ;  /* 0x000000162c2c7981 */ /* 0x0000a8000c1e1900 */
[----:B------:R-:W-:-:S04]  /*0ab0*/  IMAD.WIDE R60, R61, 0x20, R42 ;  /* 0x000000203d3c7825 */ /* 0x000fc800078e022a */
[----:B------:R-:W-:Y:S01]  /*0ac0*/  IMAD.U32 R37, RZ, RZ, UR30 ;  /* 0x0000001eff257e24 */ /* 0x000fe2000f8e00ff */
[----:B------:R1:W3:Y:S01]  /*0ad0*/  LDG.E R58, [R60.64] ;  /* 0x000000163c3a7981 */ /* 0x0002e2000c1e1900 */
[----:B------:R-:W-:-:S03]  /*0ae0*/  IMAD.WIDE R38, R39, 0x20, R60 ;  /* 0x0000002027267825 */ /* 0x000fc600078e023c */
[----:B0-----:R0:W4:Y:S01]  /*0af0*/  LDG.E R45, [R42.64] ;  /* 0x000000162a2d7981 */ /* 0x001122000c1e1900 */
[----:B------:R-:W-:Y:S02]  /*0b00*/  IMAD.U32 R59, RZ, RZ, UR30 ;  /* 0x0000001eff3b7e24 */ /* 0x000fe4000f8e00ff */
[----:B------:R-:W-:Y:S01]  /*0b10*/  IMAD.WIDE R36, R37, 0x20, R38 ;  /* 0x0000002025247825 */ /* 0x000fe200078e0226 */
[----:B------:R5:W3:Y:S05]  /*0b20*/  LDG.E R19, [R38.64] ;  /* 0x0000001626137981 */ /* 0x000aea000c1e1900 */
[----:B-----5:R-:W-:Y:S02]  /*0b30*/  IMAD.WIDE R38, R59, 0x20, R36 ;  /* 0x000000203b267825 */ /* 0x020fe400078e0224 */
[----:B------:R-:W5:Y:S01]  /*0b40*/  LDG.E R36, [R36.64] ;  /* 0x0000001624247981 */ /* 0x000f62000c1e1900 */
[----:B0-----:R-:W-:-:S03]  /*0b50*/  IADD3 R42, P0, R51, UR12, RZ ;  /* 0x0000000c332a7c10 */ /* 0x001fc6000ff1e0ff */
[----:B------:R0:W5:Y:S01]  /*0b60*/  LDG.E R39, [R38.64] ;  /* 0x0000001626277981 */ /* 0x000162000c1e1900 */
[----:B------:R-:W-:-:S05]  /*0b70*/  IADD3.X R43, R53, UR13, RZ, P0, !PT ;  /* 0x0000000d352b7c10 */ /* 0x000fca00087fe4ff */
[----:B-1----:R1:W5:Y:S04]  /*0b80*/  LDG.E R60, [R42.64+0x80] ;  /* 0x000080162a3c7981 */ /* 0x002368000c1e1900 */
[----:B------:R1:W5:Y:S04]  /*0b90*/  LDG.E R61, [R42.64+0x100] ;  /* 0x000100162a3d7981 */ /* 0x000368000c1e1900 */
[----:B------:R1:W5:Y:S01]  /*0ba0*/  LDG.E R59, [R42.64] ;  /* 0x000000162a3b7981 */ /* 0x000362000c1e1900 */
[----:B--2---:R-:W-:Y:S01]  /*0bb0*/  FADD.FTZ R7, R44, R7 ;  /* 0x000000072c077221 */ /* 0x004fe20000010000 */
[----:B------:R-:W-:Y:S01]  /*0bc0*/  IADD3 R44, P0, R52, UR12, RZ ;  /* 0x0000000c342c7c10 */ /* 0x000fe2000ff1e0ff */
[----:B----4-:R-:W-:-:S03]  /*0bd0*/  FADD.FTZ R6, R45, R6 ;  /* 0x000000062d067221 */ /* 0x010fc60000010000 */
[----:B------:R-:W-:Y:S01]  /*0be0*/  IADD3.X R45, R8, UR13, RZ, P0, !PT ;  /* 0x0000000d082d7c10 */ /* 0x000fe200087fe4ff */
[----:B---3--:R-:W-:-:S04]  /*0bf0*/  FADD.FTZ R5, R58, R5 ;  /* 0x000000053a057221 */ /* 0x008fc80000010000 */
[----:B------:R2:W3:Y:S04]  /*0c00*/  LDG.E R58, [R44.64] ;  /* 0x000000162c3a7981 */ /* 0x0004e8000c1e1900 */
[----:B0-----:R2:W4:Y:S01]  /*0c10*/  LDG.E R38, [R44.64+0x80] ;  /* 0x000080162c267981 */ /* 0x001522000c1e1900 */
[----:B-----5:R-:W-:Y:S01]  /*0c20*/  FADD.FTZ R3, R36, R3 ;  /* 0x0000000324037221 */ /* 0x020fe20000010000 */
[----:B------:R-:W-:Y:S01]  /*0c30*/  IADD3 R36, P0, R32, UR12, RZ ;  /* 0x0000000c20247c10 */ /* 0x000fe2000ff1e0ff */
[----:B------:R-:W-:Y:S01]  /*0c40*/  FADD.FTZ R4, R19, R4 ;  /* 0x0000000413047221 */ /* 0x000fe20000010000 */
[----:B--2---:R0:W2:Y:S02]  /*0c50*/  LDG.E R44, [R44.64+0x100] ;  /* 0x000100162c2c7981 */ /* 0x0040a4000c1e1900 */
[----:B------:R-:W-:-:S05]  /*0c60*/  IADD3.X R37, R33, UR13, RZ, P0, !PT ;  /* 0x0000000d21257c10 */ /* 0x000fca00087fe4ff */
[----:B------:R5:W2:Y:S04]  /*0c70*/  LDG.E R19, [R36.64] ;  /* 0x0000001624137981 */ /* 0x000aa8000c1e1900 */
[----:B-----5:R5:W2:Y:S01]  /*0c80*/  LDG.E R37, [R36.64+0x80] ;  /* 0x0000801624257981 */ /* 0x020aa2000c1e1900 */
[----:B-1----:R-:W-:Y:S01]  /*0c90*/  IADD3 R42, P0, R30, UR12, RZ ;  /* 0x0000000c1e2a7c10 */ /* 0x002fe2000ff1e0ff */
[----:B------:R-:W-:-:S03]  /*0ca0*/  FADD.FTZ R55, R60, R55 ;  /* 0x000000373c377221 */ /* 0x000fc60000010000 */
[----:B------:R-:W-:Y:S02]  /*0cb0*/  IADD3.X R43, R31, UR13, RZ, P0, !PT ;  /* 0x0000000d1f2b7c10 */ /* 0x000fe400087fe4ff */
[----:B------:R-:W-:Y:S01]  /*0cc0*/  IADD3 R60, P0, R28, UR12, RZ ;  /* 0x0000000c1c3c7c10 */ /* 0x000fe2000ff1e0ff */
[----:B------:R-:W-:Y:S02]  /*0cd0*/  FADD.FTZ R20, R61, R20 ;  /* 0x000000143d147221 */ /* 0x000fe40000010000 */
[----:B------:R-:W-:Y:S01]  /*0ce0*/  FADD.FTZ R2, R39, R2 ;  /* 0x0000000227027221 */ /* 0x000fe20000010000 */
[----:B------:R-:W-:Y:S01]  /*0cf0*/  IADD3.X R61, R29, UR13, RZ, P0, !PT ;  /* 0x0000000d1d3d7c10 */ /* 0x000fe200087fe4ff */
[----:B------:R-:W-:Y:S01]  /*0d00*/  FADD.FTZ R0, R59, R0 ;  /* 0x000000003b007221 */ /* 0x000fe20000010000 */
[----:B------:R1:W2:Y:S04]  /*0d10*/  LDG.E R39, [R42.64] ;  /* 0x000000162a277981 */ /* 0x0002a8000c1e1900 */
[----:B0-----:R1:W2:Y:S04]  /*0d20*/  LDG.E R45, [R42.64+0x80] ;  /* 0x000080162a2d7981 */ /* 0x0012a8000c1e1900 */
[----:B-----5:R0:W5:Y:S04]  /*0d30*/  LDG.E R36, [R60.64] ;  /* 0x000000163c247981 */ /* 0x020168000c1e1900 */
[----:B0-----:R0:W5:Y:S01]  /*0d40*/  LDG.E R61, [R60.64+0x80] ;  /* 0x000080163c3d7981 */ /* 0x001162000c1e1900 */
[----:B---3--:R-:W-:Y:S01]  /*0d50*/  FADD.FTZ R21, R58, R21 ;  /* 0x000000153a157221 */ /* 0x008fe20000010000 */
[----:B------:R-:W-:-:S04]  /*0d60*/  IADD3 R58, P0, R26, UR12, RZ ;  /* 0x0000000c1a3a7c10 */ /* 0x000fc8000ff1e0ff */
[----:B------:R-:W-:Y:S02]  /*0d70*/  IADD3.X R59, R27, UR13, RZ, P0, !PT ;  /* 0x0000000d1b3b7c10 */ /* 0x000fe400087fe4ff */
[----:B-1----:R-:W-:Y:S01]  /*0d80*/  IADD3 R42, P0, R24, UR12, RZ ;  /* 0x0000000c182a7c10 */ /* 0x002fe2000ff1e0ff */
[----:B----4-:R-:W-:Y:S02]  /*0d90*/  FADD.FTZ R40, R38, R40 ;  /* 0x0000002826287221 */ /* 0x010fe40000010000 */
[----:B------:R1:W3:Y:S01]  /*0da0*/  LDG.E R38, [R58.64] ;  /* 0x000000163a267981 */ /* 0x0002e2000c1e1900 */
[----:B------:R-:W-:-:S03]  /*0db0*/  IADD3.X R43, R25, UR13, RZ, P0, !PT ;  /* 0x0000000d192b7c10 */ /* 0x000fc600087fe4ff */
[----:B0-----:R1:W4:Y:S01]  /*0dc0*/  LDG.E R60, [R58.64+0x80] ;  /* 0x000080163a3c7981 */ /* 0x001322000c1e1900 */
[----:B--2---:R-:W-:Y:S01]  /*0dd0*/  FADD.FTZ R57, R44, R57 ;  /* 0x000000392c397221 */ /* 0x004fe20000010000 */
[----:B-1----:R-:W-:Y:S01]  /*0de0*/  IADD3 R58, P0, R22, UR12, RZ ;  /* 0x0000000c163a7c10 */ /* 0x002fe2000ff1e0ff */
[----:B------:R-:W-:Y:S02]  /*0df0*/  FADD.FTZ R14, R19, R14 ;  /* 0x0000000e130e7221 */ /* 0x000fe40000010000 */
[----:B------:R0:W2:Y:S01]  /*0e00*/  LDG.E R19, [R42.64] ;  /* 0x000000162a137981 */ /* 0x0000a2000c1e1900 */
[----:B------:R-:W-:Y:S01]  /*0e10*/  IADD3.X R59, R23, UR13, RZ, P0, !PT ;  /* 0x0000000d173b7c10 */ /* 0x000fe200087fe4ff */
[----:B------:R-:W-:-:S04]  /*0e20*/  FADD.FTZ R56, R37, R56 ;  /* 0x0000003825387221 */ /* 0x000fc80000010000 */
[----:B------:R-:W2:Y:S04]  /*0e30*/  LDG.E R44, [R58.64] ;  /* 0x000000163a2c7981 */ /* 0x000ea8000c1e1900 */
[----:B0-----:R-:W2:Y:S04]  /*0e40*/  LDG.E R43, [R42.64+0x80] ;  /* 0x000080162a2b7981 */ /* 0x001ea8000c1e1900 */
[----:B------:R-:W2:Y:S01]  /*0e50*/  LDG.E R37, [R58.64+0x80] ;  /* 0x000080163a257981 */ /* 0x000ea2000c1e1900 */
[----:B------:R-:W-:Y:S02]  /*0e60*/  UIADD3 UR4, UR4, 0x1, URZ ;  /* 0x0000000104047890 */ /* 0x000fe4000fffe03f */
[----:B------:R-:W-:-:S02]  /*0e70*/  ULDC UR9, c[0x0][0x3e0] ;  /* 0x0000f80000097ab9 */ /* 0x000fc40000000800 */
[----:B------:R-:W-:-:S06]  /*0e80*/  UISETP.GE.AND UP0, UPT, UR4, UR9, UPT ;  /* 0x000000090400728c */ /* 0x000fcc000bf06270 */
[----:B------:R-:W-:Y:S01]  /*0e90*/  PLOP3.LUT P0, PT, PT, PT, UP0, 0x80, 0x0 ;  /* 0x000000000000781c */ /* 0x000fe20003f0f008 */
[----:B------:R-:W-:Y:S01]  /*0ea0*/  ULEA UR12, UP1, UR16, UR12, 0x2 ;  /* 0x0000000c100c7291 */ /* 0x000fe2000f82103f */
[----:B------:R-:W-:-:S03]  /*0eb0*/  FADD.FTZ R13, R39, R13 ;  /* 0x0000000d270d7221 */ /* 0x000fc60000010000 */
[----:B------:R-:W-:Y:S01]  /*0ec0*/  UIADD3.X UR13, UR13, UR8, URZ, UP1, !UPT ;  /* 0x000000080d0d7290 */ /* 0x000fe20008ffe43f */
[----:B------:R-:W-:Y:S02]  /*0ed0*/  FADD.FTZ R54, R45, R54 ;  /* 0x000000362d367221 */ /* 0x000fe40000010000 */
[----:B-----5:R-:W-:Y:S02]  /*0ee0*/  FADD.FTZ R12, R36, R12 ;  /* 0x0000000c240c7221 */ /* 0x020fe40000010000 */
[----:B------:R-:W-:Y:S02]  /*0ef0*/  FADD.FTZ R18, R61, R18 ;  /* 0x000000123d127221 */ /* 0x000fe40000010000 */
[----:B---3--:R-:W-:Y:S02]  /*0f00*/  FADD.FTZ R11, R38, R11 ;  /* 0x0000000b260b7221 */ /* 0x008fe40000010000 */
[----:B----4-:R-:W-:Y:S02]  /*0f10*/  FADD.FTZ R17, R60, R17 ;  /* 0x000000113c117221 */ /* 0x010fe40000010000 */
[----:B--2---:R-:W-:-:S02]  /*0f20*/  FADD.FTZ R10, R19, R10 ;  /* 0x0000000a130a7221 */ /* 0x004fc40000010000 */
[----:B------:R-:W-:Y:S02]  /*0f30*/  FADD.FTZ R9, R44, R9 ;  /* 0x000000092c097221 */ /* 0x000fe40000010000 */
[----:B------:R-:W-:Y:S02]  /*0f40*/  FADD.FTZ R16, R43, R16 ;  /* 0x000000102b107221 */ /* 0x000fe40000010000 */
[----:B------:R-:W-:Y:S01]  /*0f50*/  FADD.FTZ R15, R37, R15 ;  /* 0x0000000f250f7221 */ /* 0x000fe20000010000 */
[----:B------:R-:W-:Y:S05]  /*0f60*/  @!P0 BRA `(.L_x_127) ;  /* 0xfffffad000008947 */ /* 0x000fea000383ffff */
.L_x_126:
[----:B-1----:R-:W-:Y:S01]  /*0f70*/  SHF.R.S32.HI R19, RZ, 0x1f, R48 ;  /* 0x0000001fff137819 */ /* 0x002fe20000011430 */
[----:B------:R-:W-:Y:S01]  /*0f80*/  FMUL.FTZ R6, R6, c[0x0][0x2e0] ;  /* 0x0000b80006067a20 */ /* 0x000fe20000410000 */
[----:B------:R-:W-:Y:S01]  /*0f90*/  LEA.HI R8, R41, R50, RZ, 0x1 ;  /* 0x0000003229087211 */ /* 0x000fe200078f08ff */
[----:B------:R-:W-:Y:S01]  /*0fa0*/  FMUL.FTZ R5, R5, c[0x0][0x2e0] ;  /* 0x0000b80005057a20 */ /* 0x000fe20000410000 */
[----:B------:R-:W-:Y:S01]  /*0fb0*/  SHF.R.S32.HI R46, RZ, 0x3, R46 ;  /* 0x00000003ff2e7819 */ /* 0x000fe2000001142e */
[----:B------:R-:W-:Y:S01]  /*0fc0*/  FMUL.FTZ R4, R4, c[0x0][0x2e0] ;  /* 0x0000b80004047a20 */ /* 0x000fe20000410000 */
[----:B------:R-:W-:Y:S01]  /*0fd0*/  SHF.R.S32.HI R41, RZ, 0x1f, R41 ;  /* 0x0000001fff297819 */ /* 0x000fe20000011429 */
[----:B------:R-:W-:Y:S01]  /*0fe0*/  FMUL.FTZ R0, R0, c[0x0][0x2e0] ;  /* 0x0000b80000007a20 */ /* 0x000fe20000410000 */
[----:B------:R-:W-:Y:S01]  /*0ff0*/  LEA.HI R19, R19, R48, RZ, 0x2 ;  /* 0x0000003013137211 */ /* 0x000fe200078f10ff */
[----:B------:R-:W-:Y:S01]  /*1000*/  FMUL.FTZ R21, R21, c[0x0][0x2e0] ;  /* 0x0000b80015157a20 */ /* 0x000fe20000410000 */
[----:B------:R-:W-:Y:S01]  /*1010*/  SHF.L.U32 R46, R46, 0x6, RZ ;  /* 0x000000062e2e7819 */ /* 0x000fe200000006ff */
[----:B------:R-:W-:Y:S01]  /*1020*/  FMUL.FTZ R3, R3, c[0x0][0x2e0] ;  /* 0x0000b80003037a20 */ /* 0x000fe20000410000 */
[----:B------:R-:W-:Y:S01]  /*1030*/  LEA.HI R41, R41, R50, RZ, 0x3 ;  /* 0x0000003229297211 */ /* 0x000fe200078f18ff */
[----:B------:R-:W-:Y:S01]  /*1040*/  FMUL.FTZ R55, R55, c[0x0][0x2e0] ;  /* 0x0000b80037377a20 */ /* 0x000fe20000410000 */
[----:B------:R-:W-:Y:S01]  /*1050*/  LOP3.LUT R25, R8, 0x7fffffe, RZ, 0xc0, !PT ;  /* 0x07fffffe08197812 */ /* 0x000fe200078ec0ff */
[----:B------:R-:W-:Y:S01]  /*1060*/  IMAD.SHL.U32 R8, R49, 0x8, RZ ;  /* 0x0000000831087824 */ /* 0x000fe200078e00ff */
[----:B------:R-:W-:Y:S01]  /*1070*/  LOP3.LUT R23, R19, 0x7ffffc, RZ, 0xc0, !PT ;  /* 0x007ffffc13177812 */ /* 0x000fe200078ec0ff */
[----:B------:R-:W-:Y:S01]  /*1080*/  FMUL.FTZ R40, R40, c[0x0][0x2e0] ;  /* 0x0000b80028287a20 */ /* 0x000fe20000410000 */
[----:B------:R-:W-:Y:S01]  /*1090*/  LOP3.LUT R19, R46, 0xc0, RZ, 0xc0, !PT ;  /* 0x000000c02e137812 */ /* 0x000fe200078ec0ff */
[----:B------:R-:W-:Y:S01]  /*10a0*/  FMUL.FTZ R14, R14, c[0x0][0x2e0] ;  /* 0x0000b8000e0e7a20 */ /* 0x000fe20000410000 */
[----:B------:R-:W-:Y:S01]  /*10b0*/  LOP3.LUT R41, R41, 0xfffffff8, RZ, 0xc0, !PT ;  /* 0xfffffff829297812 */ /* 0x000fe200078ec0ff */
[----:B------:R-:W-:Y:S01]  /*10c0*/  FMUL.FTZ R13, R13, c[0x0][0x2e0] ;  /* 0x0000b8000d0d7a20 */ /* 0x000fe20000410000 */
[----:B------:R-:W-:Y:S01]  /*10d0*/  IADD3 R22, R48, -R23, RZ ;  /* 0x8000001730167210 */ /* 0x000fe20007ffe0ff */
[----:B------:R-:W-:Y:S01]  /*10e0*/  FMUL.FTZ R12, R12, c[0x0][0x2e0] ;  /* 0x0000b8000c0c7a20 */ /* 0x000fe20000410000 */
[----:B------:R-:W-:Y:S01]  /*10f0*/  SHF.R.U32.HI R23, RZ, 0x3, R19 ;  /* 0x00000003ff177819 */ /* 0x000fe20000011613 */
[----:B------:R-:W-:Y:S01]  /*1100*/  IMAD.IADD R41, R50, 0x1, -R41 ;  /* 0x0000000132297824 */ /* 0x000fe200078e0a29 */
[----:B------:R-:W-:Y:S01]  /*1110*/  LOP3.LUT R24, R19, 0x18, R8, 0xf8, !PT ;  /* 0x0000001813187812 */ /* 0x000fe200078ef808 */
[----:B------:R-:W-:Y:S01]  /*1120*/  FMUL.FTZ R19, R7, c[0x0][0x2e0] ;  /* 0x0000b80007137a20 */ /* 0x000fe20000410000 */
[----:B------:R-:W-:Y:S01]  /*1130*/  SHF.R.U32.HI R47, RZ, 0x4, R47 ;  /* 0x00000004ff2f7819 */ /* 0x000fe2000001162f */
[----:B------:R-:W-:Y:S01]  /*1140*/  FMUL.FTZ R11, R11, c[0x0][0x2e0] ;  /* 0x0000b8000b0b7a20 */ /* 0x000fe20000410000 */
[----:B------:R-:W-:Y:S01]  /*1150*/  LOP3.LUT R7, R24, R23, RZ, 0x3c, !PT ;  /* 0x0000001718077212 */ /* 0x000fe200078e3cff */
[----:B------:R-:W-:Y:S01]  /*1160*/  FMUL.FTZ R10, R10, c[0x0][0x2e0] ;  /* 0x0000b8000a0a7a20 */ /* 0x000fe20000410000 */
[----:B------:R-:W-:Y:S01]  /*1170*/  F2FP.BF16.PACK_AB R6, R6, R19 ;  /* 0x000000130606723e */ /* 0x000fe200000010ff */
[----:B------:R-:W-:Y:S01]  /*1180*/  FMUL.FTZ R9, R9, c[0x0][0x2e0] ;  /* 0x0000b80009097a20 */ /* 0x000fe20000410000 */
[----:B------:R-:W-:Y:S01]  /*1190*/  LEA.HI R19, R41, R41, RZ, 0x1 ;  /* 0x0000002929137211 */ /* 0x000fe200078f08ff */
[----:B------:R-:W-:Y:S01]  /*11a0*/  FMUL.FTZ R20, R20, c[0x0][0x2e0] ;  /* 0x0000b80014147a20 */ /* 0x000fe20000410000 */
[----:B------:R-:W-:Y:S01]  /*11b0*/  LEA R24, R22, R49, 0x8 ;  /* 0x0000003116187211 */ /* 0x000fe200078e40ff */
[----:B------:R-:W-:Y:S01]  /*11c0*/  FMUL.FTZ R22, R2, c[0x0][0x2e0] ;  /* 0x0000b80002167a20 */ /* 0x000fe20000410000 */
[----:B------:R-:W-:Y:S01]  /*11d0*/  F2FP.BF16.PACK_AB R2, R4, R5 ;  /* 0x000000050402723e */ /* 0x000fe200000010ff */
[----:B------:R-:W-:Y:S01]  /*11e0*/  FMUL.FTZ R57, R57, c[0x0][0x2e0] ;  /* 0x0000b80039397a20 */ /* 0x000fe20000410000 */
[----:B------:R-:W-:Y:S01]  /*11f0*/  LOP3.LUT R4, R19, 0x3fffffe, RZ, 0xc0, !PT ;  /* 0x03fffffe13047812 */ /* 0x000fe200078ec0ff */
[----:B------:R-:W-:Y:S01]  /*1200*/  FMUL.FTZ R56, R56, c[0x0][0x2e0] ;  /* 0x0000b80038387a20 */ /* 0x000fe20000410000 */
[----:B------:R-:W-:Y:S01]  /*1210*/  SHF.R.S32.HI R19, RZ, 0x1, R19 ;  /* 0x00000001ff137819 */ /* 0x000fe20000011413 */
[----:B------:R-:W-:Y:S01]  /*1220*/  FMUL.FTZ R5, R54, c[0x0][0x2e0] ;  /* 0x0000b80036057a20 */ /* 0x000fe20000410000 */
[----:B------:R-:W-:Y:S01]  /*1230*/  F2FP.BF16.PACK_AB R0, R21, R0 ;  /* 0x000000001500723e */ /* 0x000fe200000010ff */
[----:B------:R-:W-:Y:S01]  /*1240*/  IMAD.IADD R41, R41, 0x1, -R4 ;  /* 0x0000000129297824 */ /* 0x000fe200078e0a04 */
[C---:B------:R-:W-:Y:S01]  /*1250*/  LOP3.LUT P0, RZ, R19.reuse, 0x2, RZ, 0xc0, !PT ;  /* 0x0000000213ff7812 */ /* 0x040fe2000780c0ff */
[----:B------:R-:W-:Y:S01]  /*1260*/  IMAD.SHL.U32 R4, R19, 0x40, RZ ;  /* 0x0000004013047824 */ /* 0x000fe200078e00ff */
[----:B------:R-:W-:Y:S01]  /*1270*/  F2FP.BF16.PACK_AB R3, R22, R3 ;  /* 0x000000031603723e */ /* 0x000fe200000010ff */
[----:B------:R-:W-:Y:S01]  /*1280*/  FMUL.FTZ R18, R18, c[0x0][0x2e0] ;  /* 0x0000b80012127a20 */ /* 0x000fe20000410000 */
[----:B------:R-:W-:Y:S01]  /*1290*/  LEA R41, R41, R24, 0x4 ;  /* 0x0000001829297211 */ /* 0x000fe200078e20ff */
[----:B------:R-:W-:Y:S01]  /*12a0*/  FMUL.FTZ R17, R17, c[0x0][0x2e0] ;  /* 0x0000b80011117a20 */ /* 0x000fe20000410000 */
[----:B------:R-:W-:Y:S01]  /*12b0*/  LOP3.LUT R4, R4, 0xc0, RZ, 0xc0, !PT ;  /* 0x000000c004047812 */ /* 0x000fe200078ec0ff */
[----:B------:R-:W-:Y:S01]  /*12c0*/  FMUL.FTZ R16, R16, c[0x0][0x2e0] ;  /* 0x0000b80010107a20 */ /* 0x000fe20000410000 */
[----:B------:R-:W-:Y:S01]  /*12d0*/  F2FP.BF16.PACK_AB R40, R40, R55 ;  /* 0x000000372828723e */ /* 0x000fe200000010ff */
[----:B------:R-:W-:Y:S01]  /*12e0*/  FMUL.FTZ R15, R15, c[0x0][0x2e0] ;  /* 0x0000b8000f0f7a20 */ /* 0x000fe20000410000 */
[----:B------:R-:W-:Y:S01]  /*12f0*/  LOP3.LUT R47, R4, 0x8, R47, 0xf8, !PT ;  /* 0x00000008042f7812 */ /* 0x000fe200078ef82f */
[----:B------:R-:W-:Y:S01]  /*1300*/  UIADD3 UR7, -UR6, UR7, URZ ;  /* 0x0000000706077290 */ /* 0x000fe2000fffe13f */
[----:B------:R-:W-:Y:S01]  /*1310*/  SHF.R.U32.HI R4, RZ, 0x3, R4 ;  /* 0x00000003ff047819 */ /* 0x000fe20000011604 */
[----:B------:R-:W-:Y:S01]  /*1320*/  IMAD.IADD R25, R50, 0x1, -R25 ;  /* 0x0000000132197824 */ /* 0x000fe200078e0a19 */
[----:B------:R-:W-:-:S02]  /*1330*/  F2FP.BF16.PACK_AB R13, R13, R14 ;  /* 0x0000000e0d0d723e */ /* 0x000fc400000010ff */
[----:B------:R-:W-:Y:S01]  /*1340*/  LOP3.LUT R4, R47, R4, RZ, 0x3c, !PT ;  /* 0x000000042f047212 */ /* 0x000fe200078e3cff */
[----:B------:R-:W-:Y:S01]  /*1350*/  IMAD R48, R48, 0x8, R25 ;  /* 0x0000000830307824 */ /* 0x000fe200078e0219 */
[----:B------:R-:W-:Y:S02]  /*1360*/  F2FP.BF16.PACK_AB R11, R11, R12 ;  /* 0x0000000c0b0b723e */ /* 0x000fe400000010ff */
[----:B------:R-:W-:Y:S01]  /*1370*/  F2FP.BF16.PACK_AB R10, R9, R10 ;  /* 0x0000000a090a723e */ /* 0x000fe200000010ff */
[----:B------:R-:W-:Y:S01]  /*1380*/  IMAD.U32 R4, R41, 0x2, R4 ;  /* 0x0000000229047824 */ /* 0x000fe200078e0004 */
[----:B------:R-:W-:Y:S02]  /*1390*/  F2FP.BF16.PACK_AB R20, R57, R20 ;  /* 0x000000143914723e */ /* 0x000fe400000010ff */
[----:B------:R-:W-:Y:S01]  /*13a0*/  F2FP.BF16.PACK_AB R5, R5, R56 ;  /* 0x000000380505723e */ /* 0x000fe200000010ff */
[----:B------:R-:W-:Y:S01]  /*13b0*/  IMAD.SHL.U32 R19, R4, 0x2, RZ ;  /* 0x0000000204137824 */ /* 0x000fe200078e00ff */
[----:B------:R-:W-:-:S02]  /*13c0*/  F2FP.BF16.PACK_AB R17, R17, R18 ;  /* 0x000000121111723e */ /* 0x000fc400000010ff */
[----:B------:R-:W-:Y:S02]  /*13d0*/  F2FP.BF16.PACK_AB R15, R15, R16 ;  /* 0x000000100f0f723e */ /* 0x000fe400000010ff */
[C---:B------:R-:W-:Y:S01]  /*13e0*/  IADD3 R4, R19.reuse, 0x20, RZ ;  /* 0x0000002013047810 */ /* 0x040fe20007ffe0ff */
[----:B------:R0:W-:Y:S01]  /*13f0*/  STS [R19], R0 ;  /* 0x0000000013007388 */ /* 0x0001e20000000800 */
[----:B------:R-:W-:Y:S02]  /*1400*/  @P0 IADD3 R4, R19, -0x20, RZ ;  /* 0xffffffe013040810 */ /* 0x000fe40007ffe0ff */
[----:B------:R-:W-:Y:S01]  /*1410*/  ISETP.GE.AND P0, PT, R50, UR7, PT ;  /* 0x0000000732007c0c */ /* 0x000fe2000bf06270 */
[----:B------:R0:W-:Y:S01]  /*1420*/  STS [R19+0x200], R6 ;  /* 0x0002000613007388 */ /* 0x0001e20000000800 */
[----:B------:R-:W-:-:S03]  /*1430*/  SHF.R.S32.HI R9, RZ, 0x1f, R8 ;  /* 0x0000001fff097819 */ /* 0x000fc60000011408 */
[----:B------:R0:W-:Y:S04]  /*1440*/  STS [R4], R2 ;  /* 0x0000000204007388 */ /* 0x0001e80000000800 */
        /* <DEDUP_REMOVED lines=9> */
[----:B------:R-:W-:Y:S06]  /*14e0*/  BAR.SYNC.DEFER_BLOCKING 0x0 ;  /* 0x0000000000007b1d */ /* 0x000fec0000010000 */
[----:B------:R-:W-:Y:S05]  /*14f0*/  @P0 EXIT ;  /* 0x000000000000094d */ /* 0x000fea0003800000 */
[----:B0-----:R-:W-:Y:S01]  /*1500*/  ULDC.64 UR8, c[0x0][0x398] ;  /* 0x0000e60000087ab9 */ /* 0x001fe20000000a00 */
[----:B------:R-:W-:Y:S01]  /*1510*/  MOV R3, UR6 ;  /* 0x0000000600037c02 */ /* 0x000fe20008000f00 */
[----:B------:R-:W-:Y:S01]  /*1520*/  UIMAD UR4, UR27, UR8, URZ ;  /* 0x000000081b0472a4 */ /* 0x000fe2000f8e023f */
[----:B------:R-:W-:Y:S01]  /*1530*/  ISETP.GE.AND P0, PT, R8, c[0x0][0x220], PT ;  /* 0x0000880008007a0c */ /* 0x000fe20003f06270 */
[----:B------:R-:W-:-:S02]  /*1540*/  IMAD.U32 R7, R48, 0x20, R7 ;  /* 0x0000002030077824 */ /* 0x000fc400078e0007 */
[----:B------:R-:W-:Y:S01]  /*1550*/  UIMAD UR7, UR6, UR9, UR4 ;  /* 0x00000009060772a4 */ /* 0x000fe2000f8e0204 */
[----:B------:R-:W-:Y:S01]  /*1560*/  IMAD.WIDE.U32 R2, R3, c[0x0][0x398], R8 ;  /* 0x0000e60003027a25 */ /* 0x000fe200078e0008 */
[----:B------:R-:W-:Y:S02]  /*1570*/  USHF.R.S32.HI UR4, URZ, 0x1f, UR26 ;  /* 0x0000001f3f047899 */ /* 0x000fe4000801141a */
[----:B------:R-:W-:Y:S01]  /*1580*/  ULDC.64 UR8, c[0x0][0x3b0] ;  /* 0x0000ec0000087ab9 */ /* 0x000fe20000000a00 */
[----:B------:R-:W-:Y:S01]  /*1590*/  IMAD.SHL.U32 R0, R7, 0x2, RZ ;  /* 0x0000000207007824 */ /* 0x000fe200078e00ff */
[----:B------:R-:W-:Y:S01]  /*15a0*/  IADD3 R2, P1, R2, UR10, RZ ;  /* 0x0000000a02027c10 */ /* 0x000fe2000ff3e0ff */
[----:B------:R-:W-:Y:S01]  /*15b0*/  UIMAD UR4, UR4, UR8, URZ ;  /* 0x00000008040472a4 */ /* 0x000fe2000f8e023f */
[----:B------:R-:W-:Y:S02]  /*15c0*/  MOV R9, UR7 ;  /* 0x0000000700097c02 */ /* 0x000fe40008000f00 */
[----:B------:R-:W0:Y:S01]  /*15d0*/  LDS.128 R12, [R0+0x1000] ;  /* 0x00100000000c7984 */ /* 0x000e220000000c00 */
[----:B------:R-:W-:Y:S01]  /*15e0*/  UIMAD UR4, UR26, UR9, UR4 ;  /* 0x000000091a0472a4 */ /* 0x000fe2000f8e0204 */
[----:B------:R-:W-:Y:S01]  /*15f0*/  IADD3.X R3, R3, UR5, R9, P1, !PT ;  /* 0x0000000503037c10 */ /* 0x000fe20008ffe409 */
[----:B------:R-:W-:Y:S01]  /*1600*/  IMAD.U32 R9, RZ, RZ, UR26 ;  /* 0x0000001aff097e24 */ /* 0x000fe2000f8e00ff */
[----:B------:R-:W1:Y:S03]  /*1610*/  @!P0 LDS.128 R4, [R0] ;  /* 0x0000000000048984 */ /* 0x000e660000000c00 */
[----:B------:R-:W-:Y:S01]  /*1620*/  IMAD.WIDE.U32 R2, R9, c[0x0][0x3b0], R2 ;  /* 0x0000ec0009027a25 */ /* 0x000fe200078e0002 */
[----:B------:R-:W-:-:S04]  /*1630*/  SHF.R.S32.HI R9, RZ, 0x1f, R50 ;  /* 0x0000001fff097819 */ /* 0x000fc80000011432 */
[----:B------:R-:W-:Y:S01]  /*1640*/  IADD3 R3, R3, UR4, RZ ;  /* 0x0000000403037c10 */ /* 0x000fe2000fffe0ff */
[----:B------:R-:W-:-:S04]  /*1650*/  IMAD R9, R9, c[0x0][0x398], RZ ;  /* 0x0000e60009097a24 */ /* 0x000fc800078e02ff */
[C---:B------:R-:W-:Y:S02]  /*1660*/  IMAD R9, R50.reuse, c[0x0][0x39c], R9 ;  /* 0x0000e70032097a24 */ /* 0x040fe400078e0209 */
[----:B------:R-:W-:Y:S01]  /*1670*/  IMAD.WIDE.U32 R50, R50, c[0x0][0x398], R2 ;  /* 0x0000e60032327a25 */ /* 0x000fe200078e0002 */
[C---:B------:R-:W-:Y:S02]  /*1680*/  IADD3 R2, R8.reuse, 0x20, RZ ;  /* 0x0000002008027810 */ /* 0x040fe40007ffe0ff */
[----:B------:R-:W-:Y:S02]  /*1690*/  IADD3 R8, R8, 0x40, RZ ;  /* 0x0000004008087810 */ /* 0x000fe40007ffe0ff */
[----:B------:R-:W-:Y:S02]  /*16a0*/  ISETP.GE.AND P1, PT, R2, c[0x0][0x220], PT ;  /* 0x0000880002007a0c */ /* 0x000fe40003f26270 */
[----:B------:R-:W-:Y:S02]  /*16b0*/  IADD3 R3, R51, R9, RZ ;  /* 0x0000000933037210 */ /* 0x000fe40007ffe0ff */
[----:B------:R-:W-:-:S04]  /*16c0*/  LEA R2, P2, R50, c[0x0][0x338], 0x1 ;  /* 0x0000ce0032027a11 */ /* 0x000fc800078408ff */
[----:B------:R-:W-:Y:S02]  /*16d0*/  LEA.HI.X R3, R50, c[0x0][0x33c], R3, 0x1, P2 ;  /* 0x0000cf0032037a11 */ /* 0x000fe400010f0c03 */
[----:B------:R-:W-:-:S03]  /*16e0*/  ISETP.GE.AND P2, PT, R8, c[0x0][0x220], PT ;  /* 0x0000880008007a0c */ /* 0x000fc60003f46270 */
[----:B0-----:R0:W-:Y:S04]  /*16f0*/  @!P1 STG.E.128 [R2.64+0x40], R12 ;  /* 0x0000400c02009986 */ /* 0x0011e8000c101d16 */
[----:B-1----:R0:W-:Y:S06]  /*1700*/  @!P0 STG.E.128 [R2.64], R4 ;  /* 0x0000000402008986 */ /* 0x0021ec000c101d16 */
[----:B------:R-:W-:Y:S05]  /*1710*/  @P2 EXIT ;  /* 0x000000000000294d */ /* 0x000fea0003800000 */
[----:B0-----:R-:W0:Y:S04]  /*1720*/  LDS.128 R4, [R0+0x2000] ;  /* 0x0020000000047984 */ /* 0x001e280000000c00 */
[----:B0-----:R-:W-:Y:S01]  /*1730*/  STG.E.128 [R2.64+0x80], R4 ;  /* 0x0000800402007986 */ /* 0x001fe2000c101d16 */
[----:B------:R-:W-:Y:S05]  /*1740*/  EXIT ;  /* 0x000000000000794d */ /* 0x000fea0003800000 */
.L_x_128:
        /* <DEDUP_REMOVED lines=11> */
.L_x_668:


//--------------------- .text._ZN5flash44flash_bwd_dq_dk_dv_loop_seqk_parallel_kernelI23Flash_bwd_kernel_traitsILi96ELi64ELi128ELi8ELi2ELi4ELi4ELb1ELb0EN7cutlass10bfloat16_tE19Flash_kernel_traitsILi96ELi64ELi128ELi8ES3_EELb1ELb1ELb0ELb0ELb0ELb0ELb0EEEvNS_16Flash_bwd_paramsE --------------------------
	.section	.text._ZN5flash44flash_bwd_dq_dk_dv_loop_seqk_parallel_kernelI23Flash_bwd_kernel_traitsILi96ELi64ELi128ELi8ELi2ELi4ELi4ELb1ELb0EN7cutlass10bfloat16_tE19Flash_kernel_traitsILi96ELi64ELi128ELi8ES3_EELb1ELb1ELb0ELb0ELb0ELb0ELb0EEEvNS_16Flash_bwd_paramsE,"ax",@progbits
	.sectioninfo	@"SHI_REGISTERS=255"
	.align	128
        .global         _ZN5flash44flash_bwd_dq_dk_dv_loop_seqk_parallel_kernelI23Flash_bwd_kernel_traitsILi96ELi64ELi128ELi8ELi2ELi4ELi4ELb1ELb0EN7cutlass10bfloat16_tE19Flash_kernel_traitsILi96ELi64ELi128ELi8ES3_EELb1ELb1ELb0ELb0ELb0ELb0ELb0EEEvNS_16Flash_bwd_paramsE
        .type           _ZN5flash44flash_bwd_dq_dk_dv_loop_seqk_parallel_kernelI23Flash_bwd_kernel_traitsILi96ELi64ELi128ELi8ELi2ELi4ELi4ELb1ELb0EN7cutlass10bfloat16_tE19Flash_kernel_traitsILi96ELi64ELi128ELi8ES3_EELb1ELb1ELb0ELb0ELb0ELb0ELb0EEEvNS_16Flash_bwd_paramsE,@function
        .size           _ZN5flash44flash_bwd_dq_dk_dv_loop_seqk_parallel_kernelI23Flash_bwd_kernel_traitsILi96ELi64ELi128ELi8ELi2ELi4ELi4ELb1ELb0EN7cutlass10bfloat16_tE19Flash_kernel_traitsILi96ELi64ELi128ELi8ES3_EELb1ELb1ELb0ELb0ELb0ELb0ELb0EEEvNS_16Flash_bwd_paramsE,(.L_x_669 - _ZN5flash44flash_bwd_dq_dk_dv_loop_seqk_parallel_kernelI23Flash_bwd_kernel_traitsILi96ELi64ELi128ELi8ELi2ELi4ELi4ELb1ELb0EN7cutlass10bfloat16_tE19Flash_kernel_traitsILi96ELi64ELi128ELi8ES3_EELb1ELb1ELb0ELb0ELb0ELb0ELb0EEEvNS_16Flash_bwd_paramsE)
        .other          _ZN5flash44flash_bwd_dq_dk_dv_loop_seqk_parallel_kernelI23Flash_bwd_kernel_traitsILi96ELi64ELi128ELi8ELi2ELi4ELi4ELb1ELb0EN7cutlass10bfloat16_tE19Flash_kernel_traitsILi96ELi64ELi128ELi8ES3_EELb1ELb1ELb0ELb0ELb0ELb0ELb0EEEvNS_16Flash_bwd_paramsE,@"STO_CUDA_ENTRY STV_DEFAULT"
_ZN5flash44flash_bwd_dq_dk_dv_loop_seqk_parallel_kernelI23Flash_bwd_kernel_traitsILi96ELi64ELi128ELi8ELi2ELi4ELi4ELb1ELb0EN7cutlass10bfloat16_tE19Flash_kernel_traitsILi96ELi64ELi128ELi8ES3_EELb1ELb1ELb0ELb0ELb0ELb0ELb0EEEvNS_16Flash_bwd_paramsE:
.text._ZN5flash44flash_bwd_dq_dk_dv_loop_seqk_parallel_kernelI23Flash_bwd_kernel_traitsILi96ELi64ELi128ELi8ELi2ELi4ELi4ELb1ELb0EN7cutlass10bfloat16_tE19Flash_kernel_traitsILi96ELi64ELi128ELi8ES3_EELb1ELb1ELb0ELb0ELb0ELb0ELb0EEEvNS_16Flash_bwd_paramsE:
        /* <DEDUP_REMOVED lines=18> */
[----:B------:R-:W-:Y:S01]  /*0120*/  IMAD.MOV.U32 R227, RZ, RZ, 0x40 ;  /* 0x00000040ffe37424 */ /* 0x000fe200078e00ff */
[----:B------:R-:W-:Y:S01]  /*0130*/  UISETP.NE.AND UP5, UPT, UR7, URZ, UPT ;  /* 0x0000003f0700728c */ /* 0x000fe2000bfa5270 */
[----:B------:R-:W3:Y:S01]  /*0140*/  S2UR UR35, SR_CTAID.Z ;  /* 0x00000000002379c3 */ /* 0x000ee20000002700 */
[----:B------:R-:W-:-:S02]  /*0150*/  ULDC UR47, c[0x0][0x22c] ;  /* 0x00008b00002f7ab9 */ /* 0x000fc40000000800 */
[----:B------:R-:W-:Y:S02]  /*0160*/  ULDC UR36, c[0x0][0x1c0] ;  /* 0x0000700000247ab9 */ /* 0x000fe40000000800 */
[----:B------:R-:W-:Y:S02]  /*0170*/  UMOV UR5, 0x80 ;  /* 0x0000008000057882 */ /* 0x000fe40000000000 */
[----:B------:R-:W-:Y:S02]  /*0180*/  ULDC UR4, c[0x0][0x210] ;  /* 0x0000840000047ab9 */ /* 0x000fe40000000800 */
[----:B------:R-:W-:Y:S02]  /*0190*/  ULDC UR57, c[0x0][0x234] ;  /* 0x00008d0000397ab9 */ /* 0x000fe40000000800 */
[----:B------:R-:W-:Y:S02]  /*01a0*/  ULDC UR10, c[0x0][0x1c0] ;  /* 0x00007000000a7ab9 */ /* 0x000fe40000000800 */
[----:B------:R-:W-:Y:S01]  /*01b0*/  ULDC UR11, c[0x0][0x1c0] ;  /* 0x00007000000b7ab9 */ /* 0x000fe20000000800 */
[----:B-1----:R-:W-:Y:S01]  /*01c0*/  SHF.R.S32.HI R0, RZ, 0x1f, R8 ;  /* 0x0000001fff007819 */ /* 0x002fe20000011408 */
[----:B--2---:R-:W-:-:S02]  /*01d0*/  UIMAD.WIDE.U32 UR44, UR32, UR15, URZ ;  /* 0x0000000f202c72a5 */ /* 0x004fc4000f8e003f */
[----:B------:R-:W-:Y:S01]  /*01e0*/  USHF.L.U32 UR15, UR32, 0x7, URZ ;  /* 0x00000007200f7899 */ /* 0x000fe2000800063f */
[CC--:B------:R-:W-:Y:S01]  /*01f0*/  LEA.HI R2, R0.reuse, R8.reuse, RZ, 0x2 ;  /* 0x0000000800027211 */ /* 0x0c0fe200078f10ff */
[----:B------:R-:W-:Y:S01]  /*0200*/  UIMAD.WIDE UR36, UR47, UR36, URZ ;  /* 0x000000242f2472a5 */ /* 0x000fe2000f8e023f */
[CC--:B------:R-:W-:Y:S01]  /*0210*/  LEA.HI R5, R0.reuse, R8.reuse, RZ, 0x5 ;  /* 0x0000000800057211 */ /* 0x0c0fe200078f28ff */
[----:B------:R-:W-:Y:S01]  /*0220*/  UIMAD UR57, UR5, UR4, UR57 ;  /* 0x00000004053972a4 */ /* 0x000fe2000f8e0239 */
[CC--:B------:R-:W-:Y:S01]  /*0230*/  LEA.HI R13, R0.reuse, R8.reuse, RZ, 0x3 ;  /* 0x00000008000d7211 */ /* 0x0c0fe200078f18ff */
[----:B---3--:R-:W-:Y:S01]  /*0240*/  UIMAD UR48, UR35, UR47, URZ ;  /* 0x0000002f233072a4 */ /* 0x008fe2000f8e023f */
[CC--:B------:R-:W-:Y:S01]  /*0250*/  LEA.HI R3, R0.reuse, R8.reuse, RZ, 0x4 ;  /* 0x0000000800037211 */ /* 0x0c0fe200078f20ff */
[----:B------:R-:W-:Y:S01]  /*0260*/  UIMAD UR47, UR47, UR10, URZ ;  /* 0x0000000a2f2f72a4 */ /* 0x000fe2000f8e023f */
[CC--:B------:R-:W-:Y:S01]  /*0270*/  LEA.HI R15, R0.reuse, R8.reuse, RZ, 0x6 ;  /* 0x00000008000f7211 */ /* 0x0c0fe200078f30ff */
[----:B------:R-:W-:Y:S01]  /*0280*/  UIMAD UR4, UR32, UR11, UR35 ;  /* 0x0000000b200472a4 */ /* 0x000fe2000f8e0223 */
[----:B------:R-:W-:Y:S01]  /*0290*/  LEA.HI R17, R0, R8, RZ, 0x7 ;  /* 0x0000000800117211 */ /* 0x000fe200078f38ff */
[----:B------:R-:W-:Y:S01]  /*02a0*/  ULDC UR14, c[0x0][0x1c0] ;  /* 0x00007000000e7ab9 */ /* 0x000fe20000000800 */
[----:B------:R-:W-:Y:S01]  /*02b0*/  LOP3.LUT R6, R5, 0xffffffe0, RZ, 0xc0, !PT ;  /* 0xffffffe005067812 */ /* 0x000fe200078ec0ff */
[----:B------:R-:W-:Y:S01]  /*02c0*/  ULDC UR9, c[0x0][0x1c0] ;  /* 0x0000700000097ab9 */ /* 0x000fe20000000800 */
[----:B------:R-:W-:Y:S01]  /*02d0*/  LOP3.LUT R0, R13, 0xfffffff8, RZ, 0xc0, !PT ;  /* 0xfffffff80d007812 */ /* 0x000fe200078ec0ff */
[----:B------:R-:W-:Y:S01]  /*02e0*/  UIMAD UR54, UR6, UR32, URZ ;  /* 0x00000020063672a4 */ /* 0x000fe2000f8e023f */
[----:B------:R-:W-:Y:S01]  /*02f0*/  LOP3.LUT R7, R2, 0xfffffffc, RZ, 0xc0, !PT ;  /* 0xfffffffc02077812 */ /* 0x000fe200078ec0ff */
[C---:B------:R-:W-:Y:S01]  /*0300*/  IMAD.IADD R10, R8.reuse, 0x1, -R6 ;  /* 0x00000001080a7824 */ /* 0x040fe200078e0a06 */
[C---:B------:R-:W-:Y:S01]  /*0310*/  LOP3.LUT R4, R3.reuse, 0xfffffff0, RZ, 0xc0, !PT ;  /* 0xfffffff003047812 */ /* 0x040fe200078ec0ff */
[C---:B------:R-:W-:Y:S01]  /*0320*/  IMAD.IADD R12, R8.reuse, 0x1, -R0 ;  /* 0x00000001080c7824 */ /* 0x040fe200078e0a00 */
[----:B------:R-:W-:Y:S01]  /*0330*/  SHF.R.S32.HI R0, RZ, 0x2, R2 ;  /* 0x00000002ff007819 */ /* 0x000fe20000011402 */
[C---:B------:R-:W-:Y:S01]  /*0340*/  IMAD.IADD R16, R8.reuse, 0x1, -R7 ;  /* 0x0000000108107824 */ /* 0x040fe200078e0a07 */
[----:B------:R-:W-:Y:S01]  /*0350*/  SHF.R.S32.HI R6, RZ, 0x4, R3 ;  /* 0x00000004ff067819 */ /* 0x000fe20000011403 */
[----:B------:R-:W-:Y:S01]  /*0360*/  IMAD.IADD R8, R8, 0x1, -R4 ;  /* 0x0000000108087824 */ /* 0x000fe200078e0a04 */
[----:B------:R-:W-:Y:S01]  /*0370*/  SHF.R.S32.HI R4, RZ, 0x1f, R2 ;  /* 0x0000001fff047819 */ /* 0x000fe20000011402 */
[----:B------:R-:W-:Y:S01]  /*0380*/  IMAD.SHL.U32 R248, R16, 0x8, RZ ;  /* 0x0000000810f87824 */ /* 0x000fe200078e00ff */
[-C--:B------:R-:W-:Y:S01]  /*0390*/  LEA.HI R7, R2, R0.reuse, RZ, 0x1 ;  /* 0x0000000002077211 */ /* 0x080fe200078f08ff */
[----:B------:R-:W-:Y:S01]  /*03a0*/  UIMAD UR5, UR32, UR9, UR35 ;  /* 0x00000009200572a4 */ /* 0x000fe2000f8e0223 */
[----:B------:R-:W-:Y:S01]  /*03b0*/  LEA.HI R2, R4, R0, RZ, 0x3 ;  /* 0x0000000004027211 */ /* 0x000fe200078f18ff */
[----:B------:R-:W-:Y:S01]  /*03c0*/  @!UP5 UIMAD UR6, UR32, UR14, UR35 ;  /* 0x0000000e2006d2a4 */ /* 0x000fe2000f8e0223 */
[----:B------:R-:W-:Y:S01]  /*03d0*/  LEA.HI R3, R3, R6, RZ, 0x1 ;  /* 0x0000000603037211 */ /* 0x000fe200078f08ff */
[----:B------:R-:W-:Y:S01]  /*03e0*/  USHF.L.U32 UR46, UR47, 0x6, URZ ;  /* 0x000000062f2e7899 */ /* 0x000fe2000800063f */
[----:B------:R-:W-:Y:S01]  /*03f0*/  LOP3.LUT R4, R7, 0x7fffffe, RZ, 0xc0, !PT ;  /* 0x07fffffe07047812 */ /* 0x000fe200078ec0ff */
[----:B------:R-:W-:Y:S01]  /*0400*/  USHF.L.U32 UR41, UR4, 0x5, URZ ;  /* 0x0000000504297899 */ /* 0x000fe2000800063f */
[----:B------:R-:W-:Y:S01]  /*0410*/  LOP3.LUT R2, R2, 0xfffffff8, RZ, 0xc0, !PT ;  /* 0xfffffff802027812 */ /* 0x000fe200078ec0ff */
[----:B------:R-:W-:Y:S01]  /*0420*/  ULDC UR51, c[0x0][0x214] ;  /* 0x0000850000337ab9 */ /* 0x000fe20000000800 */
[----:B------:R-:W-:Y:S01]  /*0430*/  LOP3.LUT R3, R3, 0xfffffffe, RZ, 0xc0, !PT ;  /* 0xfffffffe03037812 */ /* 0x000fe200078ec0ff */
[C---:B------:R-:W-:Y:S01]  /*0440*/  IMAD.IADD R9, R0.reuse, 0x1, -R4 ;  /* 0x0000000100097824 */ /* 0x040fe200078e0a04 */
[----:B------:R-:W-:Y:S01]  /*0450*/  SHF.R.S32.HI R19, RZ, 0x6, R15 ;  /* 0x00000006ff137819 */ /* 0x000fe2000001140f */
[----:B------:R-:W-:Y:S01]  /*0460*/  IMAD.IADD R7, R0, 0x1, -R2 ;  /* 0x0000000100077824 */ /* 0x000fe200078e0a02 */
[----:B------:R-:W-:Y:S01]  /*0470*/  SHF.R.S32.HI R0, RZ, 0x5, R5 ;  /* 0x00000005ff007819 */ /* 0x000fe20000011405 */
[----:B------:R-:W-:Y:S01]  /*0480*/  IMAD.IADD R14, R6, 0x1, -R3 ;  /* 0x00000001060e7824 */ /* 0x000fe200078e0a03 */
[----:B------:R-:W-:Y:S01]  /*0490*/  SHF.R.S32.HI R2, RZ, 0x1f, R5 ;  /* 0x0000001fff027819 */ /* 0x000fe20000011405 */
[----:B------:R-:W-:Y:S01]  /*04a0*/  ULDC UR58, c[0x0][0x1c8] ;  /* 0x00007200003a7ab9 */ /* 0x000fe20000000800 */
[----:B------:R-:W-:Y:S01]  /*04b0*/  SHF.R.S32.HI R3, RZ, 0x3, R13 ;  /* 0x00000003ff037819 */ /* 0x000fe2000001140d */
[----:B------:R-:W-:Y:S01]  /*04c0*/  ULDC.U8 UR8, c[0x0][0x3d0] ;  /* 0x0000f40000087ab9 */ /* 0x000fe20000000000 */
[-C--:B------:R-:W-:Y:S01]  /*04d0*/  LEA.HI R4, R5, R0.reuse, RZ, 0x1 ;  /* 0x0000000005047211 */ /* 0x080fe200078f08ff */
[----:B------:R-:W-:Y:S01]  /*04e0*/  ULDC UR52, c[0x0][0x224] ;  /* 0x0000890000347ab9 */ /* 0x000fe20000000800 */
[----:B------:R-:W-:Y:S01]  /*04f0*/  LEA.HI R2, R2, R0, RZ, 0x2 ;  /* 0x0000000002027211 */ /* 0x000fe200078f10ff */
[----:B------:R-:W-:Y:S01]  /*0500*/  IMAD.SHL.U32 R3, R3, 0x40, RZ ;  /* 0x0000004003037824 */ /* 0x000fe200078e00ff */
[----:B------:R-:W-:Y:S01]  /*0510*/  LOP3.LUT R5, R4, 0xfffffffe, RZ, 0xc0, !PT ;  /* 0xfffffffe04057812 */ /* 0x000fe200078ec0ff */
[----:B------:R-:W-:Y:S01]  /*0520*/  @UP5 UIMAD UR56, UR32, UR51, URZ ;  /* 0x00000033203852a4 */ /* 0x000fe2000f8e023f */
[----:B------:R-:W-:Y:S01]  /*0530*/  LOP3.LUT R4, R2, 0xfffffffc, RZ, 0xc0, !PT ;  /* 0xfffffffc02047812 */ /* 0x000fe200078ec0ff */
[----:B------:R-:W-:Y:S01]  /*0540*/  ULDC.64 UR12, c[0x0][0x118] ;  /* 0x00004600000c7ab9 */ /* 0x000fe20000000a00 */
[----:B------:R-:W-:Y:S01]  /*0550*/  LOP3.LUT R2, R3, 0xc0, RZ, 0xc0, !PT ;  /* 0x000000c003027812 */ /* 0x000fe200078ec0ff */
[----:B------:R-:W-:Y:S01]  /*0560*/  IMAD.IADD R18, R0, 0x1, -R5 ;  /* 0x0000000100127824 */ /* 0x000fe200078e0a05 */
[----:B------:R-:W-:Y:S01]  /*0570*/  LEA.HI R5, R12, R12, RZ, 0x1 ;  /* 0x0000000c0c057211 */ /* 0x000fe200078f08ff */
[C---:B------:R-:W-:Y:S01]  /*0580*/  IMAD.IADD R11, R0.reuse, 0x1, -R4 ;  /* 0x00000001000b7824 */ /* 0x040fe200078e0a04 */
[----:B------:R-:W-:Y:S01]  /*0590*/  SHF.R.U32.HI R3, RZ, 0x3, R2 ;  /* 0x00000003ff037819 */ /* 0x000fe20000011602 */
[----:B------:R-:W-:Y:S01]  /*05a0*/  IMAD R4, R0, 0x8, R9 ;  /* 0x0000000800047824 */ /* 0x000fe200078e0209 */
[----:B------:R-:W-:Y:S01]  /*05b0*/  LOP3.LUT R0, R2, 0x18, R248, 0xf8, !PT ;  /* 0x0000001802007812 */ /* 0x000fe200078ef8f8 */
[----:B------:R-:W-:Y:S01]  /*05c0*/  STL [R1+0x40], R18 ;  /* 0x0000401201007387 */ /* 0x000fe20000100800 */
[----:B------:R-:W-:Y:S01]  /*05d0*/  SHF.R.S32.HI R2, RZ, 0x1f, R10 ;  /* 0x0000001fff027819 */ /* 0x000fe2000001140a */
[----:B------:R-:W-:Y:S01]  /*05e0*/  ULOP3.LUT UR58, UR35, UR58, URZ, 0x3c, !UPT ;  /* 0x0000003a233a7292 */ /* 0x000fe2000f8e3c3f */
[----:B------:R-:W-:Y:S01]  /*05f0*/  LOP3.LUT R0, R0, R3, RZ, 0x3c, !PT ;  /* 0x0000000300007212 */ /* 0x000fe200078e3cff */
[----:B------:R-:W-:Y:S01]  /*0600*/  USHF.R.S32.HI UR59, URZ, 0x1f, UR35 ;  /* 0x0000001f3f3b7899 */ /* 0x000fe20008011423 */
[----:B------:R-:W-:Y:S01]  /*0610*/  LEA.HI R250, R2, R10, RZ, 0x2 ;  /* 0x0000000a02fa7211 */ /* 0x000fe200078f10ff */
[----:B------:R-:W-:Y:S01]  /*0620*/  UISETP.NE.AND UP6, UPT, UR8, URZ, UPT ;  /* 0x0000003f0800728c */ /* 0x000fe2000bfc5270 */
[----:B------:R-:W-:Y:S01]  /*0630*/  SHF.R.S32.HI R2, RZ, 0x1f, R8 ;  /* 0x0000001fff027819 */ /* 0x000fe20000011408 */
[----:B------:R-:W-:Y:S01]  /*0640*/  IMAD.U32 R3, R4, 0x20, R0 ;  /* 0x0000002004037824 */ /* 0x000fe200078e0000 */
[-C--:B------:R-:W-:Y:S01]  /*0650*/  LEA.HI R0, R8, R8.reuse, RZ, 0x1 ;  /* 0x0000000808007211 */ /* 0x080fe200078f08ff */
[----:B------:R-:W-:Y:S01]  /*0660*/  USHF.R.S32.HI UR61, URZ, 0x1f, UR32 ;  /* 0x0000001f3f3d7899 */ /* 0x000fe20008011420 */
[----:B------:R-:W-:Y:S01]  /*0670*/  LEA.HI R9, R2, R8, RZ, 0x3 ;  /* 0x0000000802097211 */ /* 0x000fe200078f18ff */
[----:B------:R-:W-:Y:S01]  /*0680*/  USHF.R.S32.HI UR60, URZ, 0x1f, UR35 ;  /* 0x0000001f3f3c7899 */ /* 0x000fe20008011423 */
[----:B------:R1:W-:Y:S01]  /*0690*/  STL [R1+0x2c], R3 ;  /* 0x00002c0301007387 */ /* 0x0003e20000100800 */
[----:B------:R-:W-:Y:S01]  /*06a0*/  LOP3.LUT R4, R0, 0x7fffffe, RZ, 0xc0, !PT ;  /* 0x07fffffe00047812 */ /* 0x000fe200078ec0ff */
[----:B------:R-:W-:Y:S01]  /*06b0*/  UIMAD.WIDE.U32 UR42, UR36, UR44, URZ ;  /* 0x0000002c242a72a5 */ /* 0x000fe2000f8e003f */
[----:B------:R-:W-:Y:S01]  /*06c0*/  LOP3.LUT R2, R9, 0xfffffff8, RZ, 0xc0, !PT ;  /* 0xfffffff809027812 */ /* 0x000fe200078ec0ff */
[----:B------:R-:W-:Y:S01]  /*06d0*/  STL [R1+0x3c], R19 ;  /* 0x00003c1301007387 */ /* 0x000fe20000100800 */
[C---:B------:R-:W-:Y:S01]  /*06e0*/  LEA.HI R6, R7.reuse, R7, RZ, 0x1 ;  /* 0x0000000707067211 */ /* 0x040fe200078f08ff */
[C---:B------:R-:W-:Y:S01]  /*06f0*/  IMAD.IADD R15, R8.reuse, 0x1, -R4 ;  /* 0x00000001080f7824 */ /* 0x040fe200078e0a04 */
[----:B------:R-:W-:Y:S01]  /*0700*/  LOP3.LUT P2, RZ, R7, 0x2, RZ, 0xc0, !PT ;  /* 0x0000000207ff7812 */ /* 0x000fe2000784c0ff */
[----:B------:R-:W-:Y:S01]  /*0710*/  IMAD.IADD R10, R8, 0x1, -R2 ;  /* 0x00000001080a7824 */ /* 0x000fe200078e0a02 */
[----:B------:R-:W-:Y:S01]  /*0720*/  SHF.R.S32.HI R250, RZ, 0x2, R250 ;  /* 0x00000002fffa7819 */ /* 0x000fe200000114fa */
[----:B------:R-:W-:Y:S01]  /*0730*/  IMAD R2, R19, 0x4, R14 ;  /* 0x0000000413027824 */ /* 0x000fe200078e020e */
[----:B------:R-:W-:-:S02]  /*0740*/  UIMAD UR53, UR37, UR44, URZ ;  /* 0x0000002c253572a4 */ /* 0x000fc4000f8e023f */
[----:B------:R-:W-:Y:S01]  /*0750*/  LOP3.LUT P5, RZ, R10, 0x2, RZ, 0xc0, !PT ;  /* 0x000000020aff7812 */ /* 0x000fe200078ac0ff */
[----:B------:R-:W-:Y:S01]  /*0760*/  IMAD R250, R18, 0x10, R250 ;  /* 0x0000001012fa7824 */ /* 0x000fe200078e02fa */
[----:B------:R-:W-:Y:S01]  /*0770*/  LOP3.LUT P6, RZ, R10, 0x4, RZ, 0xc0, !PT ;  /* 0x000000040aff7812 */ /* 0x000fe200078cc0ff */
[----:B------:R-:W-:Y:S01]  /*0780*/  USHF.R.S32.HI UR55, URZ, 0x1f, UR48 ;  /* 0x0000001f3f377899 */ /* 0x000fe20008011430 */
[----:B------:R-:W-:Y:S01]  /*0790*/  SEL R226, R230, 0xffffffe0, !P5 ;  /* 0xffffffe0e6e27807 */ /* 0x000fe20006800000 */
[----:B------:R-:W-:Y:S01]  /*07a0*/  UIMAD UR52, UR5, UR52, URZ ;  /* 0x00000034053472a4 */ /* 0x000fe2000f8e023f */
[----:B------:R-:W-:Y:S01]  /*07b0*/  SEL R227, R227, 0xffffffc0, !P6 ;  /* 0xffffffc0e3e37807 */ /* 0x000fe20007000000 */
[----:B------:R-:W-:Y:S02]  /*07c0*/  @!UP5 UIMAD UR51, UR6, UR51, URZ ;  /* 0x000000330633d2a4 */ /* 0x000fe4000f8e023f */
[----:B------:R-:W-:Y:S02]  /*07d0*/  USHF.R.S32.HI UR50, URZ, 0x1f, UR46 ;  /* 0x0000001f3f327899 */ /* 0x000fe4000801142e */
[----:B------:R-:W-:Y:S01]  /*07e0*/  USHF.R.S32.HI UR49, URZ, 0x1f, UR41 ;  /* 0x0000001f3f317899 */ /* 0x000fe20008011429 */
[----:B-1----:R-:W-:Y:S01]  /*07f0*/  LOP3.LUT R3, R5, 0x7fffffe, RZ, 0xc0, !PT ;  /* 0x07fffffe05037812 */ /* 0x002fe200078ec0ff */
[----:B------:R-:W-:-:S04]  /*0800*/  UMOV UR40, 0xffffd000 ;  /* 0xffffd00000287882 */ /* 0x000fc80000000000 */
[----:B------:R-:W-:Y:S01]  /*0810*/  IMAD.IADD R4, R12, 0x1, -R3 ;  /* 0x000000010c047824 */ /* 0x000fe200078e0a03 */
[----:B------:R-:W-:-:S03]  /*0820*/  LOP3.LUT R3, R7, 0x1, RZ, 0xc0, !PT ;  /* 0x0000000107037812 */ /* 0x000fc600078ec0ff */
[----:B------:R-:W-:Y:S01]  /*0830*/  IMAD R8, R2, 0x8, R4 ;  /* 0x0000000802087824 */ /* 0x000fe200078e0204 */
[--C-:B------:R-:W-:Y:S02]  /*0840*/  SHF.R.S32.HI R4, RZ, 0x1, R0.reuse ;  /* 0x00000001ff047819 */ /* 0x100fe40000011400 */
[----:B------:R-:W-:Y:S02]  /*0850*/  SHF.R.S32.HI R0, RZ, 0x1f, R0 ;  /* 0x0000001fff007819 */ /* 0x000fe40000011400 */
[----:B------:R-:W-:Y:S01]  /*0860*/  ISETP.NE.U32.AND P3, PT, R3, 0x1, PT ;  /* 0x000000010300780c */ /* 0x000fe20003f65070 */
[----:B------:R-:W-:Y:S01]  /*0870*/  IMAD.SHL.U32 R3, R12, 0x40, RZ ;  /* 0x000000400c037824 */ /* 0x000fe200078e00ff */
[----:B------:R-:W-:Y:S02]  /*0880*/  LEA.HI R2, R0, R4, RZ, 0x2 ;  /* 0x0000000400027211 */ /* 0x000fe400078f10ff */
[----:B------:R-:W-:Y:S02]  /*0890*/  SHF.R.S32.HI R0, RZ, 0x1, R5 ;  /* 0x00000001ff007819 */ /* 0x000fe40000011405 */
[----:B------:R-:W-:-:S02]  /*08a0*/  LOP3.LUT R5, R3, 0x1c0, RZ, 0xc0, !PT ;  /* 0x000001c003057812 */ /* 0x000fc400078ec0ff */
[C---:B------:R-:W-:Y:S01]  /*08b0*/  LOP3.LUT P4, RZ, R0.reuse, 0x2, RZ, 0xc0, !PT ;  /* 0x0000000200ff7812 */ /* 0x040fe2000788c0ff */
[----:B------:R-:W-:Y:S01]  /*08c0*/  IMAD.SHL.U32 R0, R0, 0x40, RZ ;  /* 0x0000004000007824 */ /* 0x000fe200078e00ff */
[----:B------:R-:W-:Y:S01]  /*08d0*/  LOP3.LUT R3, R2, 0xfffffffc, RZ, 0xc0, !PT ;  /* 0xfffffffc02037812 */ /* 0x000fe200078ec0ff */
[----:B------:R-:W-:Y:S01]  /*08e0*/  IMAD.SHL.U32 R2, R11, 0x10, RZ ;  /* 0x000000100b027824 */ /* 0x000fe200078e00ff */
[----:B------:R-:W-:Y:S02]  /*08f0*/  SEL R237, R237, 0x10, !P3 ;  /* 0x00000010eded7807 */ /* 0x000fe40005800000 */
[----:B------:R-:W-:Y:S01]  /*0900*/  LOP3.LUT R0, R0, 0xc0, RZ, 0xc0, !PT ;  /* 0x000000c000007812 */ /* 0x000fe200078ec0ff */
[----:B------:R-:W-:Y:S01]  /*0910*/  IMAD.IADD R12, R4, 0x1, -R3 ;  /* 0x00000001040c7824 */ /* 0x000fe200078e0a03 */
[----:B------:R-:W-:Y:S02]  /*0920*/  LOP3.LUT R2, R5, 0x30, R2, 0xf8, !PT ;  /* 0x0000003005027812 */ /* 0x000fe400078ef802 */
[----:B------:R-:W-:-:S02]  /*0930*/  LOP3.LUT R3, R0, 0x8, R13, 0xf8, !PT ;  /* 0x0000000800037812 */ /* 0x000fc400078ef80d */
[----:B------:R-:W-:Y:S02]  /*0940*/  SHF.R.U32.HI R0, RZ, 0x3, R0 ;  /* 0x00000003ff007819 */ /* 0x000fe40000011600 */
[----:B------:R-:W-:Y:S02]  /*0950*/  LOP3.LUT R4, R2, 0x8, R13, 0xf8, !PT ;  /* 0x0000000802047812 */ /* 0x000fe400078ef80d */
[----:B------:R-:W-:Y:S01]  /*0960*/  LOP3.LUT R221, R3, R0, RZ, 0x3c, !PT ;  /* 0x0000000003dd7212 */ /* 0x000fe200078e3cff */
[----:B------:R-:W-:Y:S01]  /*0970*/  IMAD.SHL.U32 R3, R19, 0x20, RZ ;  /* 0x0000002013037824 */ /* 0x000fe200078e00ff */
[----:B------:R-:W-:Y:S02]  /*0980*/  LOP3.LUT R0, R6, 0x3fffffe, RZ, 0xc0, !PT ;  /* 0x03fffffe06007812 */ /* 0x000fe400078ec0ff */
[----:B------:R-:W-:Y:S01]  /*0990*/  SHF.R.U32.HI R2, RZ, 0x3, R5 ;  /* 0x00000003ff027819 */ /* 0x000fe20000011605 */
[----:B------:R-:W-:Y:S01]  /*09a0*/  IMAD.U32 R221, R8, 0x20, R221 ;  /* 0x0000002008dd7824 */ /* 0x000fe200078e00dd */
[----:B------:R-:W-:Y:S01]  /*09b0*/  SEL R222, R230, 0xffffffe0, !P4 ;  /* 0xffffffe0e6de7807 */ /* 0x000fe20006000000 */
[C---:B------:R-:W-:Y:S01]  /*09c0*/  IMAD.IADD R5, R7.reuse, 0x1, -R0 ;  /* 0x0000000107057824 */ /* 0x040fe200078e0a00 */
[----:B------:R-:W-:Y:S01]  /*09d0*/  LOP3.LUT R13, R4, R2, RZ, 0x3c, !PT ;  /* 0x00000002040d7212 */ /* 0x000fe200078e3cff */
[----:B------:R-:W-:Y:S01]  /*09e0*/  IMAD.SHL.U32 R0, R7, 0x40, RZ ;  /* 0x0000004007007824 */ /* 0x000fe200078e00ff */
[----:B------:R-:W-:Y:S01]  /*09f0*/  SHF.R.S32.HI R2, RZ, 0x3, R9 ;  /* 0x00000003ff027819 */ /* 0x000fe20000011409 */
[----:B------:R-:W-:Y:S01]  /*0a00*/  IMAD.SHL.U32 R4, R16, 0x2, RZ ;  /* 0x0000000210047824 */ /* 0x000fe200078e00ff */
[----:B------:R-:W-:Y:S01]  /*0a10*/  LOP3.LUT P0, RZ, R12, 0x2, RZ, 0xc0, !PT ;  /* 0x000000020cff7812 */ /* 0x000fe2000780c0ff */
[----:B------:R-:W-:Y:S01]  /*0a20*/  IMAD.SHL.U32 R221, R221, 0x2, RZ ;  /* 0x00000002dddd7824 */ /* 0x000fe200078e00ff */
[----:B------:R-:W-:Y:S01]  /*0a30*/  LOP3.LUT R0, R0, 0x1c0, RZ, 0xc0, !PT ;  /* 0x000001c000007812 */ /* 0x000fe200078ec0ff */
[----:B------:R-:W-:Y:S01]  /*0a40*/  IMAD R15, R2, 0x8, R15 ;  /* 0x00000008020f7824 */ /* 0x000fe200078e020f */
[----:B------:R-:W-:Y:S01]  /*0a50*/  SEL R230, R230, 0xffffffe0, !P0 ;  /* 0xffffffe0e6e67807 */ /* 0x000fe20004000000 */
[C---:B------:R-:W-:Y:S01]  /*0a60*/  IMAD R225, R11.reuse, 0x2, R2 ;  /* 0x000000020be17824 */ /* 0x040fe200078e0202 */
[----:B------:R-:W-:Y:S01]  /*0a70*/  LOP3.LUT R3, R0, 0x20, R3, 0xf8, !PT ;  /* 0x0000002000037812 */ /* 0x000fe200078ef803 */
[----:B------:R-:W-:Y:S01]  /*0a80*/  IMAD R2, R11, 0x200, R4 ;  /* 0x000002000b027824 */ /* 0x000fe200078e0204 */
[----:B------:R-:W-:Y:S01]  /*0a90*/  SHF.R.U32.HI R0, RZ, 0x3, R0 ;  /* 0x00000003ff007819 */ /* 0x000fe20000011600 */
[----:B------:R-:W-:-:S02]  /*0aa0*/  IMAD.IADD R222, R221, 0x1, R222 ;  /* 0x00000001ddde7824 */ /* 0x000fc400078e02de */
[----:B------:R-:W-:Y:S01]  /*0ab0*/  IMAD R9, R5, 0x20, R2 ;  /* 0x0000002005097824 */ /* 0x000fe200078e0202 */
[----:B------:R-:W-:Y:S01]  /*0ac0*/  LOP3.LUT R7, R3, R0, RZ, 0x3c, !PT ;  /* 0x0000000003077212 */ /* 0x000fe200078e3cff */
[----:B------:R-:W-:Y:S01]  /*0ad0*/  IMAD.U32 R3, RZ, RZ, UR15 ;  /* 0x0000000fff037e24 */ /* 0x000fe2000f8e00ff */
[----:B------:R-:W-:Y:S02]  /*0ae0*/  SHF.R.S32.HI R0, RZ, 0x1, R6 ;  /* 0x00000001ff007819 */ /* 0x000fe40000011406 */
[----:B------:R-:W-:Y:S02]  /*0af0*/  SHF.R.S32.HI R2, RZ, 0x7, R17 ;  /* 0x00000007ff027819 */ /* 0x000fe40000011411 */
[C---:B------:R-:W-:Y:S01]  /*0b00*/  LOP3.LUT P1, RZ, R0.reuse, 0x2, RZ, 0xc0, !PT ;  /* 0x0000000200ff7812 */ /* 0x040fe2000782c0ff */
[----:B------:R-:W-:Y:S02]  /*0b10*/  IMAD.SHL.U32 R0, R0, 0x40, RZ ;  /* 0x0000004000007824 */ /* 0x000fe400078e00ff */
[----:B------:R-:W-:-:S02]  /*0b20*/  IMAD R3, R2, 0x1000, R4 ;  /* 0x0000100002037824 */ /* 0x000fc400078e0204 */
[----:B------:R-:W-:Y:S01]  /*0b30*/  IMAD.SHL.U32 R2, R2, 0x8, RZ ;  /* 0x0000000802027824 */ /* 0x000fe200078e00ff */
[----:B------:R-:W-:Y:S01]  /*0b40*/  LOP3.LUT R0, R0, 0xc0, RZ, 0xc0, !PT ;  /* 0x000000c000007812 */ /* 0x000fe200078ec0ff */
[----:B------:R-:W-:Y:S02]  /*0b50*/  IMAD R5, R18, 0x400, R3 ;  /* 0x0000040012057824 */ /* 0x000fe400078e0203 */
[----:B------:R-:W-:Y:S01]  /*0b60*/  IMAD.SHL.U32 R4, R14, 0x10, RZ ;  /* 0x000000100e047824 */ /* 0x000fe200078e00ff */
[----:B------:R-:W-:Y:S01]  /*0b70*/  LOP3.LUT R2, R2, 0x8, RZ, 0xc0, !PT ;  /* 0x0000000802027812 */ /* 0x000fe200078ec0ff */
[----:B------:R-:W-:Y:S01]  /*0b80*/  IMAD.IADD R240, R7, 0x1, R5 ;  /* 0x0000000107f07824 */ /* 0x000fe200078e0205 */
[----:B------:R-:W-:Y:S01]  /*0b90*/  SHF.R.U32.HI R3, RZ, 0x3, R0 ;  /* 0x00000003ff037819 */ /* 0x000fe20000011600 */
[----:B------:R-:W-:Y:S01]  /*0ba0*/  IMAD.SHL.U32 R5, R14, 0x8, RZ ;  /* 0x000000080e057824 */ /* 0x000fe200078e00ff */
[----:B------:R-:W-:Y:S01]  /*0bb0*/  LOP3.LUT R7, R2, 0x10, R4, 0xf8, !PT ;  /* 0x0000001002077812 */ /* 0x000fe200078ef804 */
[----:B------:R-:W-:Y:S01]  /*0bc0*/  IMAD.SHL.U32 R240, R240, 0x2, RZ ;  /* 0x00000002f0f07824 */ /* 0x000fe200078e00ff */
[----:B------:R-:W-:Y:S01]  /*0bd0*/  LOP3.LUT R8, R3, R0, R2, 0x1e, !PT ;  /* 0x0000000003087212 */ /* 0x000fe200078e1e02 */
[----:B------:R-:W-:Y:S01]  /*0be0*/  IMAD.SHL.U32 R0, R10, 0x40, RZ ;  /* 0x000000400a007824 */ /* 0x000fe200078e00ff */
[----:B------:R-:W-:Y:S01]  /*0bf0*/  LOP3.LUT R5, R5, 0x8, RZ, 0xc0, !PT ;  /* 0x0000000805057812 */ /* 0x000fe200078ec0ff */
[----:B------:R-:W-:Y:S01]  /*0c00*/  IMAD.SHL.U32 R2, R12, 0x40, RZ ;  /* 0x000000400c027824 */ /* 0x000fe200078e00ff */
[----:B------:R-:W-:Y:S01]  /*0c10*/  IADD3 R238, R240, 0x20, RZ ;  /* 0x00000020f0ee7810 */ /* 0x000fe20007ffe0ff */
[----:B------:R-:W-:Y:S01]  /*0c20*/  IMAD.IADD R8, R8, 0x1, R9 ;  /* 0x0000000108087824 */ /* 0x000fe200078e0209 */
[----:B------:R-:W-:Y:S01]  /*0c30*/  LOP3.LUT R0, R0, 0x1c0, RZ, 0xc0, !PT ;  /* 0x000001c000007812 */ /* 0x000fe200078ec0ff */
[----:B------:R-:W-:Y:S01]  /*0c40*/  IMAD R3, R14, 0x200, R13 ;  /* 0x000002000e037824 */ /* 0x000fe200078e020d */
[----:B------:R-:W-:Y:S01]  /*0c50*/  LOP3.LUT R2, R2, 0xc0, RZ, 0xc0, !PT ;  /* 0x000000c002027812 */ /* 0x000fe200078ec0ff */
[----:B------:R-:W-:Y:S01]  /*0c60*/  IMAD.IADD R239, R240, 0x1, R237 ;  /* 0x00000001f0ef7824 */ /* 0x000fe200078e02ed */
[----:B------:R-:W-:-:S02]  /*0c70*/  SHF.R.U32.HI R6, RZ, 0x3, R0 ;  /* 0x00000003ff067819 */ /* 0x000fc40000011600 */
[--C-:B------:R-:W-:Y:S02]  /*0c80*/  SHF.R.U32.HI R4, RZ, 0x3, R2.reuse ;  /* 0x00000003ff047819 */ /* 0x100fe40000011602 */
[--C-:B------:R-:W-:Y:S01]  /*0c90*/  LOP3.LUT R6, R6, R0, R5.reuse, 0x1e, !PT ;  /* 0x0000000006067212 */ /* 0x100fe200078e1e05 */
[----:B------:R-:W-:Y:S01]  /*0ca0*/  IMAD.SHL.U32 R0, R15, 0x20, RZ ;  /* 0x000000200f007824 */ /* 0x000fe200078e00ff */
[C---:B------:R-:W-:Y:S02]  /*0cb0*/  LOP3.LUT R5, R4.reuse, R2, R5, 0x1e, !PT ;  /* 0x0000000204057212 */ /* 0x040fe400078e1e05 */
[----:B------:R-:W-:Y:S01]  /*0cc0*/  LOP3.LUT R2, R4, R7, R2, 0x1e, !PT ;  /* 0x0000000704027212 */ /* 0x000fe200078e1e02 */
[----:B------:R-:W-:Y:S01]  /*0cd0*/  IMAD R231, R18, 0x200, R0 ;  /* 0x0000020012e77824 */ /* 0x000fe200078e0200 */
[----:B------:R-:W-:Y:S01]  /*0ce0*/  LEA R4, R8, 0x9000, 0x1 ;  /* 0x0000900008047811 */ /* 0x000fe200078e08ff */
[----:B------:R-:W-:Y:S01]  /*0cf0*/  IMAD.U32 R225, R225, 0x200, R6 ;  /* 0x00000200e1e17824 */ /* 0x000fe200078e0006 */
[----:B------:R-:W-:Y:S01]  /*0d00*/  @P2 IADD3 R238, R240, -0x20, RZ ;  /* 0xffffffe0f0ee2810 */ /* 0x000fe20007ffe0ff */
[----:B------:R-:W-:Y:S01]  /*0d10*/  IMAD.IADD R229, R0, 0x1, R2 ;  /* 0x0000000100e57824 */ /* 0x000fe200078e0202 */
[C---:B------:R-:W-:Y:S01]  /*0d20*/  IADD3 R2, R248.reuse, 0x20, RZ ;  /* 0x00000020f8027810 */ /* 0x040fe20007ffe0ff */
[----:B------:R-:W-:Y:S01]  /*0d30*/  IMAD.IADD R231, R231, 0x1, R5 ;  /* 0x00000001e7e77824 */ /* 0x000fe200078e0205 */
[----:B------:R-:W-:Y:S01]  /*0d40*/  IADD3 R0, R248, 0x40, RZ ;  /* 0x00000040f8007810 */ /* 0x000fe20007ffe0ff */
[----:B------:R-:W-:Y:S01]  /*0d50*/  IMAD.IADD R237, R237, 0x1, R238 ;  /* 0x00000001eded7824 */ /* 0x000fe200078e02ee */
[----:B------:R-:W-:Y:S01]  /*0d60*/  LEA R225, R225, 0xf000, 0x1 ;  /* 0x0000f000e1e17811 */ /* 0x000fe200078e08ff */
[----:B------:R1:W-:Y:S04]  /*0d70*/  STL [R1+0x8], R2 ;  /* 0x0000080201007387 */ /* 0x0003e80000100800 */
[----:B------:R2:W-:Y:S01]  /*0d80*/  STL [R1+0xc], R0 ;  /* 0x00000c0001007387 */ /* 0x0005e20000100800 */
[----:B------:R-:W-:-:S02]  /*0d90*/  IMAD.IADD R226, R225, 0x1, R226 ;  /* 0x00000001e1e27824 */ /* 0x000fc400078e02e2 */
[--C-:B------:R-:W-:Y:S01]  /*0da0*/  IMAD.IADD R228, R225, 0x1, R227.reuse ;  /* 0x00000001e1e47824 */ /* 0x100fe200078e02e3 */
[----:B------:R3:W-:Y:S01]  /*0db0*/  STL [R1+0x30], R4 ;  /* 0x0000300401007387 */ /* 0x0007e20000100800 */
[----:B------:R-:W-:Y:S02]  /*0dc0*/  IMAD.IADD R227, R226, 0x1, R227 ;  /* 0x00000001e2e37824 */ /* 0x000fe400078e02e3 */
[----:B-1----:R-:W-:Y:S01]  /*0dd0*/  IMAD.SHL.U32 R2, R3, 0x2, RZ ;  /* 0x0000000203027824 */ /* 0x002fe200078e00ff */
[C---:B--2---:R-:W-:Y:S02]  /*0de0*/  IADD3 R0, R4.reuse, 0x20, RZ ;  /* 0x0000002004007810 */ /* 0x044fe40007ffe0ff */
[----:B------:R-:W-:-:S05]  /*0df0*/  @P1 IADD3 R0, R4, -0x20, RZ ;  /* 0xffffffe004001810 */ /* 0x000fca0007ffe0ff */
[----:B------:R3:W-:Y:S02]  /*0e00*/  STL [R1+0x34], R0 ;  /* 0x0000340001007387 */ /* 0x0007e40000100800 */
.L_x_170:
        /* <DEDUP_REMOVED lines=53> */
.L_x_129:
        /* <DEDUP_REMOVED lines=22> */
[----:B------:R-:W-:Y:S02]  /*12c0*/  UIMAD UR7, UR39, UR8, URZ ;  /* 0x00000008270772a4 */ /* 0x000fe4000f8e023f */
[----:B-1----:R-:W-:Y:S02]  /*12d0*/  UISETP.NE.AND UP0, UPT, UR24, -0x1, UPT ;  /* 0xffffffff1800788c */ /* 0x002fe4000bf05270 */
[----:B------:R-:W-:Y:S02]  /*12e0*/  UIADD3 UR6, UR20, 0x3f, URZ ;  /* 0x0000003f14067890 */ /* 0x000fe4000fffe03f */
[----:B------:R-:W-:Y:S02]  /*12f0*/  UIMAD UR10, UR32, UR9, UR7 ;  /* 0x00000009200a72a4 */ /* 0x000fe4000f8e0207 */
[----:B------:R-:W-:Y:S01]  /*1300*/  USHF.R.S32.HI UR7, URZ, 0x1f, UR6 ;  /* 0x0000001f3f077899 */ /* 0x000fe20008011406 */
[----:B------:R-:W-:Y:S01]  /*1310*/  PLOP3.LUT P1, PT, PT, PT, UP0, 0x80, 0x0 ;  /* 0x000000000000781c */ /* 0x000fe20003f2f008 */
[----:B------:R-:W-:-:S02]  /*1320*/  ULDC.64 UR14, c[0x0][0x190] ;  /* 0x00006400000e7ab9 */ /* 0x000fc40000000a00 */
[----:B------:R-:W-:Y:S02]  /*1330*/  ULEA.HI UR9, UR7, UR6, URZ, 0x6 ;  /* 0x0000000607097291 */ /* 0x000fe4000f8f303f */
[----:B------:R-:W-:Y:S02]  /*1340*/  UIMAD.WIDE.U32 UR4, UR32, UR8, URZ ;  /* 0x00000008200472a5 */ /* 0x000fe4000f8e003f */
[----:B------:R-:W-:Y:S02]  /*1350*/  UISETP.NE.AND UP2, UPT, UR11, -0x1, UPT ;  /* 0xffffffff0b00788c */ /* 0x000fe4000bf45270 */
[----:B------:R-:W-:Y:S02]  /*1360*/  UIMAD.WIDE.U32 UR6, UR11, UR14, URZ ;  /* 0x0000000e0b0672a5 */ /* 0x000fe4000f8e003f */
[----:B------:R-:W-:Y:S02]  /*1370*/  @UP0 UIADD3 UR8, UR21, UR24, URZ ;  /* 0x0000001815080290 */ /* 0x000fe4000fffe03f */
[----:B------:R-:W-:-:S02]  /*1380*/  ULDC.64 UR22, c[0x0][0x198] ;  /* 0x0000660000167ab9 */ /* 0x000fc40000000a00 */
[----:B------:R-:W-:Y:S02]  /*1390*/  UIADD3 UR33, UR5, UR10, URZ ;  /* 0x0000000a05217290 */ /* 0x000fe4000fffe03f */
[----:B------:R-:W-:Y:S02]  /*13a0*/  USEL UR38, UR4, UR6, !UP2 ;  /* 0x0000000604267287 */ /* 0x000fe4000d000000 */
[----:B------:R-:W-:Y:S02]  /*13b0*/  @UP0 UIMAD.WIDE.U32 UR4, UR8, UR22, URZ ;  /* 0x00000016080402a5 */ /* 0x000fe4000f8e003f */
[----:B------:R-:W-:Y:S02]  /*13c0*/  ULOP3.LUT UR6, UR9, 0xffffffc0, URZ, 0xc0, !UPT ;  /* 0xffffffc009067892 */ /* 0x000fe4000f8ec03f */
[----:B------:R-:W-:Y:S02]  /*13d0*/  @UP0 UIMAD UR26, UR8, UR23, UR5 ;  /* 0x00000017081a02a4 */ /* 0x000fe4000f8e0205 */
[----:B------:R-:W-:-:S02]  /*13e0*/  UIMAD UR5, UR11, UR15, URZ ;  /* 0x0000000f0b0572a4 */ /* 0x000fc4000f8e023f */
[----:B------:R-:W-:Y:S02]  /*13f0*/  UIADD3 UR14, UR6, -0x40, URZ ;  /* 0xffffffc0060e7890 */ /* 0x000fe4000fffe03f */
[----:B------:R-:W-:Y:S02]  /*1400*/  USHF.R.S32.HI UR34, URZ, 0x6, UR9 ;  /* 0x000000063f227899 */ /* 0x000fe40008011409 */
        /* <DEDUP_REMOVED lines=8> */
[----:B------:R-:W-:-:S04]  /*1490*/  UIMAD UR7, UR21, UR7, UR8 ;  /* 0x00000007150772a4 */ /* 0x000fc8000f8e0208 */
[----:B------:R-:W-:-:S03]  /*14a0*/  UIADD3 UR5, UR5, UR7, URZ ;  /* 0x0000000705057290 */ /* 0x000fc6000fffe03f */
[----:B------:R-:W-:Y:S02]  /*14b0*/  ULDC.64 UR6, c[0x0][0x180] ;  /* 0x0000600000067ab9 */ /* 0x000fe40000000a00 */
[----:B------:R-:W-:Y:S02]  /*14c0*/  UIMAD UR8, UR39, UR6, URZ ;  /* 0x00000006270872a4 */ /* 0x000fe4000f8e023f */
[----:B------:R-:W-:Y:S02]  /*14d0*/  UIMAD.WIDE.U32 UR4, UR32, UR6, UR4 ;  /* 0x00000006200472a5 */ /* 0x000fe4000f8e0004 */
[----:B------:R-:W-:-:S04]  /*14e0*/  UIMAD UR7, UR32, UR7, UR8 ;  /* 0x00000007200772a4 */ /* 0x000fc8000f8e0208 */
[----:B------:R-:W-:Y:S02]  /*14f0*/  UIADD3 UR26, UR5, UR7, URZ ;  /* 0x00000007051a7290 */ /* 0x000fe4000fffe03f */
[----:B------:R-:W-:Y:S02]  /*1500*/  UMOV UR23, UR4 ;  /* 0x0000000400177c82 */ /* 0x000fe40008000000 */
.L_x_131:
        /* <DEDUP_REMOVED lines=9> */
[----:B------:R-:W-:Y:S02]  /*15a0*/  ULDC.64 UR8, c[0x0][0x188] ;  /* 0x0000620000087ab9 */ /* 0x000fe40000000a00 */
[----:B------:R-:W-:Y:S02]  /*15b0*/  UIMAD UR7, UR21, UR7, UR4 ;  /* 0x00000007150772a4 */ /* 0x000fe4000f8e0204 */
[----:B------:R-:W-:-:S04]  /*15c0*/  UIMAD UR4, UR39, UR8, URZ ;  /* 0x00000008270472a4 */ /* 0x000fc8000f8e023f */
[----:B------:R-:W-:Y:S02]  /*15d0*/  UIMAD UR9, UR32, UR9, UR4 ;  /* 0x00000009200972a4 */ /* 0x000fe4000f8e0204 */
[----:B------:R-:W-:-:S04]  /*15e0*/  UIMAD.WIDE.U32 UR4, UR21, UR6, URZ ;  /* 0x00000006150472a5 */ /* 0x000fc8000f8e003f */
[----:B------:R-:W-:-:S04]  /*15f0*/  UIADD3 UR5, UR5, UR7, URZ ;  /* 0x0000000705057290 */ /* 0x000fc8000fffe03f */
[----:B------:R-:W-:-:S04]  /*1600*/  UIMAD.WIDE.U32 UR4, UR32, UR8, UR4 ;  /* 0x00000008200472a5 */ /* 0x000fc8000f8e0004 */
[----:B------:R-:W-:-:S03]  /*1610*/  UIADD3 UR31, UR5, UR9, URZ ;  /* 0x00000009051f7290 */ /* 0x000fc6000fffe03f */
[----:B------:R-:W-:Y:S02]  /*1620*/  UMOV UR30, UR4 ;  /* 0x00000004001e7c82 */ /* 0x000fe40008000000 */
.L_x_132:
        /* <DEDUP_REMOVED lines=8> */
[----:B------:R-:W-:Y:S02]  /*16b0*/  USHF.R.S32.HI UR22, URZ, 0x1f, UR18 ;  /* 0x0000001f3f167899 */ /* 0x000fe40008011412 */
[----:B------:R-:W-:-:S02]  /*16c0*/  @UP2 UMOV UR27, UR4 ;  /* 0x00000004001b2c82 */ /* 0x000fc40008000000 */
        /* <DEDUP_REMOVED lines=8> */
[----:B------:R-:W-:Y:S01]  /*1750*/  UIMAD UR4, UR39, UR8, UR54 ;  /* 0x00000008270472a4 */ /* 0x000fe2000f8e0236 */
[----:B------:R-:W2:Y:S03]  /*1760*/  S2UR UR8, SR_CTAID.X ;  /* 0x00000000000879c3 */ /* 0x000ea60000002500 */
        /* <DEDUP_REMOVED lines=8> */
[----:B------:R-:W-:Y:S01]  /*17f0*/  ULDC.64 UR6, c[0x0][0x3d8] ;  /* 0x0000f60000067ab9 */ /* 0x000fe20000000a00 */
[----:B-1----:R-:W-:Y:S01]  /*1800*/  IMAD.MOV R0, RZ, RZ, -R5 ;  /* 0x000000ffff007224 */ /* 0x002fe200078e0a05 */
[----:B--2---:R-:W-:Y:S01]  /*1810*/  UIMAD.WIDE.U32 UR4, UR8, UR6, URZ ;  /* 0x00000006080472a5 */ /* 0x004fe2000f8e003f */
[----:B------:R-:W-:Y:S02]  /*1820*/  IMAD.MOV.U32 R4, RZ, RZ, RZ ;  /* 0x000000ffff047224 */ /* 0x000fe400078e00ff */
[----:B------:R-:W-:Y:S01]  /*1830*/  IMAD R0, R0, R6, RZ ;  /* 0x0000000600007224 */ /* 0x000fe200078e02ff */
[----:B------:R-:W-:-:S02]  /*1840*/  USEL UR15, UR4, URZ, UP6 ;  /* 0x0000003f040f7287 */ /* 0x000fc4000b000000 */
[----:B------:R-:W-:Y:S01]  /*1850*/  UIMAD UR7, UR8, UR7, UR5 ;  /* 0x00000007080772a4 */ /* 0x000fe2000f8e0205 */
[----:B------:R-:W-:Y:S01]  /*1860*/  IMAD.HI.U32 R0, R5, R0, R4 ;  /* 0x0000000005007227 */ /* 0x000fe200078e0004 */
[----:B------:R-:W-:Y:S02]  /*1870*/  USHF.L.U64.HI UR4, UR32, 0x7, UR39 ;  /* 0x0000000720047899 */ /* 0x000fe40008010227 */
[----:B------:R-:W-:Y:S02]  /*1880*/  USHF.L.U32 UR8, UR32, 0x7, URZ ;  /* 0x0000000720087899 */ /* 0x000fe4000800063f */
[----:B------:R-:W-:Y:S01]  /*1890*/  USEL UR5, UR4, URZ, UP1 ;  /* 0x0000003f04057287 */ /* 0x000fe20008800000 */
[----:B------:R-:W-:Y:S01]  /*18a0*/  IMAD.HI.U32 R0, R0, R3, RZ ;  /* 0x0000000300007227 */ /* 0x000fe200078e00ff */
[----:B------:R-:W-:-:S03]  /*18b0*/  USEL UR4, UR8, URZ, UP1 ;  /* 0x0000003f08047287 */ /* 0x000fc60008800000 */
[----:B------:R-:W-:Y:S01]  /*18c0*/  IMAD.MOV R4, RZ, RZ, -R0 ;  /* 0x000000ffff047224 */ /* 0x000fe200078e0a00 */
[----:B------:R-:W-:Y:S02]  /*18d0*/  UIADD3 UR4, UP1, UR14, UR4, URZ ;  /* 0x000000040e047290 */ /* 0x000fe4000ff3e03f */
[----:B------:R-:W-:Y:S01]  /*18e0*/  ULDC UR8, c[0x0][0x234] ;  /* 0x00008d0000087ab9 */ /* 0x000fe20000000800 */
[C---:B------:R-:W-:Y:S01]  /*18f0*/  IMAD R3, R6.reuse, R4, R3 ;  /* 0x0000000406037224 */ /* 0x040fe200078e0203 */
[----:B------:R-:W-:Y:S02]  /*1900*/  UIADD3.X UR6, UR29, UR5, URZ, UP1, !UPT ;  /* 0x000000051d067290 */ /* 0x000fe40008ffe43f */
[----:B------:R-:W-:Y:S02]  /*1910*/  UIMAD UR5, UR37, UR4, URZ ;  /* 0x00000004250572a4 */ /* 0x000fe4000f8e023f */
[----:B------:R-:W-:Y:S02]  /*1920*/  ISETP.GT.U32.AND P0, PT, R6, R3, PT ;  /* 0x000000030600720c */ /* 0x000fe40003f04070 */
[----:B------:R-:W-:-:S02]  /*1930*/  UIMAD UR6, UR36, UR6, UR5 ;  /* 0x00000006240672a4 */ /* 0x000fc4000f8e0205 */
        /* <DEDUP_REMOVED lines=22> */
.L_x_133:
[----:B------:R-:W-:Y:S02]  /*1aa0*/  UMOV UR6, UR52 ;  /* 0x0000003400067c82 */ /* 0x000fe40008000000 */
.L_x_134:
[----:B------:R-:W1:Y:S01]  /*1ab0*/  S2R R15, SR_TID.X ;  /* 0x00000000000f7919 */ /* 0x000e620000002100 */
[----:B------:R-:W-:Y:S01]  /*1ac0*/  UIADD3 UR4, UP4, UP3, UR4, UR46, UR48 ;  /* 0x0000002e04047290 */ /* 0x000fe2000fb9e030 */
[----:B------:R-:W-:Y:S01]  /*1ad0*/  SHF.R.S32.HI R249, RZ, 0x1f, R248 ;  /* 0x0000001ffff97819 */ /* 0x000fe200000114f8 */
[----:B------:R-:W-:Y:S01]  /*1ae0*/  UIADD3 UR10, UR14, UR10, URZ ;  /* 0x0000000a0e0a7290 */ /* 0x000fe2000fffe03f */
[----:B------:R-:W-:Y:S01]  /*1af0*/  IMAD.U32 R9, RZ, RZ, UR35 ;  /* 0x00000023ff097e24 */ /* 0x000fe2000f8e00ff */
[----:B------:R-:W-:Y:S01]  /*1b00*/  UIADD3 UR25, UP2, UP1, UR15, UR4, UR17 ;  /* 0x000000040f197290 */ /* 0x000fe2000f95e011 */
[----:B------:R-:W-:Y:S01]  /*1b10*/  BSSY B1, `(.L_x_130) ;  /* 0x000086f000017945 */ /* 0x000fe20003800000 */
        /* <DEDUP_REMOVED lines=17> */
[----:B------:R-:W-:Y:S01]  /*1c30*/  UIADD3 UR4, UR14, UR6, URZ ;  /* 0x000000060e047290 */ /* 0x000fe2000fffe03f */
[----:B------:R-:W-:Y:S01]  /*1c40*/  IADD3.X R7, R17, UR29, RZ, P0, !PT ;  /* 0x0000001d11077c10 */ /* 0x000fe200087fe4ff */
[----:B------:R-:W-:Y:S01]  /*1c50*/  IMAD.WIDE.U32 R4, R0, c[0x0][0x190], R248 ;  /* 0x0000640000047a25 */ /* 0x000fe200078e00f8 */
[----:B------:R-:W-:-:S03]  /*1c60*/  UMOV UR29, 0x4 ;  /* 0x00000004001d7882 */ /* 0x000fc60000000000 */
[----:B------:R-:W-:Y:S01]  /*1c70*/  IMAD R7, R7, c[0x0][0x190], RZ ;  /* 0x0000640007077a24 */ /* 0x000fe200078e02ff */
[----:B------:R-:W-:-:S03]  /*1c80*/  IADD3 R6, P0, R4, UR38, RZ ;  /* 0x0000002604067c10 */ /* 0x000fc6000ff1e0ff */
[----:B------:R-:W-:-:S05]  /*1c90*/  IMAD R0, R0, c[0x0][0x194], R7 ;  /* 0x0000650000007a24 */ /* 0x000fca00078e0207 */
[----:B------:R-:W-:Y:S01]  /*1ca0*/  IADD3.X R7, R5, UR33, R0, P0, !PT ;  /* 0x0000002105077c10 */ /* 0x000fe200087fe400 */
[----:B------:R-:W-:Y:S01]  /*1cb0*/  IMAD.U32 R0, RZ, RZ, UR14 ;  /* 0x0000000eff007e24 */ /* 0x000fe2000f8e00ff */
[----:B------:R-:W-:Y:S01]  /*1cc0*/  ULDC.64 UR14, c[0x0][0x3c8] ;  /* 0x0000f200000e7ab9 */ /* 0x000fe20000000a00 */
[----:B------:R-:W-:Y:S01]  /*1cd0*/  IADD3 R4, P0, R248, UR27, RZ ;  /* 0x0000001bf8047c10 */ /* 0x000fe2000ff1e0ff */
[----:B------:R-:W-:Y:S01]  /*1ce0*/  UIMAD.WIDE UR4, UR4, UR29, UR14 ;  /* 0x0000001d040472a5 */ /* 0x000fe2000f8e020e */
[----:B------:R-:W-:Y:S02]  /*1cf0*/  IMAD.WIDE.U32 R6, R9, c[0x0][0x1a8], R6 ;  /* 0x00006a0009067a25 */ /* 0x000fe400078e0006 */
[----:B------:R-:W-:-:S03]  /*1d00*/  IADD3.X R5, R249, UR28, RZ, P0, !PT ;  /* 0x0000001cf9057c10 */ /* 0x000fc600087fe4ff */
[----:B------:R-:W-:Y:S01]  /*1d10*/  IADD3 R10, R7, UR9, RZ ;  /* 0x00000009070a7c10 */ /* 0x000fe2000fffe0ff */
[----:B------:R-:W-:Y:S01]  /*1d20*/  UMOV UR15, UR4 ;  /* 0x00000004000f7c82 */ /* 0x000fe20008000000 */
[----:B------:R-:W-:Y:S01]  /*1d30*/  IMAD.WIDE.U32 R4, R0, c[0x0][0x370], R4 ;  /* 0x0000dc0000047a25 */ /* 0x000fe200078e0004 */
[----:B------:R-:W-:Y:S01]  /*1d40*/  UIADD3 UR4, -UR16, UR20, UR18 ;  /* 0x0000001410047290 */ /* 0x000fe2000fffe112 */
[----:B------:R-:W-:Y:S01]  /*1d50*/  LEA.HI R0, R8, R15, RZ, 0x5 ;  /* 0x0000000f08007211 */ /* 0x000fe200078f28ff */
[----:B------:R-:W-:Y:S01]  /*1d60*/  UMOV UR14, UR5 ;  /* 0x00000005000e7c82 */ /* 0x000fe20008000000 */
[----:B------:R-:W-:Y:S01]  /*1d70*/  IMAD R7, R17, c[0x0][0x370], RZ ;  /* 0x0000dc0011077a24 */ /* 0x000fe200078e02ff */
[----:B------:R-:W-:Y:S01]  /*1d80*/  UIADD3 UR4, UR4, -UR17, URZ ;  /* 0x8000001104047290 */ /* 0x000fe2000fffe03f */
[----:B------:R-:W-:Y:S02]  /*1d90*/  LOP3.LUT R8, R0, 0xffffffe0, RZ, 0xc0, !PT ;  /* 0xffffffe000087812 */ /* 0x000fe400078ec0ff */
[----:B------:R-:W-:Y:S01]  /*1da0*/  SHF.R.S32.HI R0, RZ, 0x5, R0 ;  /* 0x00000005ff007819 */ /* 0x000fe20000011400 */
[----:B------:R-:W-:Y:S01]  /*1db0*/  USHF.R.S32.HI UR17, URZ, 0x1f, UR4 ;  /* 0x0000001f3f117899 */ /* 0x000fe20008011404 */
[----:B------:R-:W-:Y:S01]  /*1dc0*/  IADD3 R5, R5, UR7, RZ ;  /* 0x0000000705057c10 */ /* 0x000fe2000fffe0ff */
[----:B------:R-:W-:Y:S01]  /*1dd0*/  IMAD.IADD R15, R15, 0x1, -R8 ;  /* 0x000000010f0f7824 */ /* 0x000fe200078e0a08 */
[----:B------:R-:W-:Y:S01]  /*1de0*/  LEA R245, P4, R6, c[0x0][0x160], 0x1 ;  /* 0x0000580006f57a11 */ /* 0x000fe200078808ff */
[----:B------:R-:W-:-:S02]  /*1df0*/  ULEA.HI UR17, UR17, UR4, URZ, 0x6 ;  /* 0x0000000411117291 */ /* 0x000fc4000f8f303f */
[----:B------:R-:W-:Y:S01]  /*1e00*/  IMAD R0, R0, UR47, R15 ;  /* 0x0000002f00007c24 */ /* 0x000fe2000f8e020f */
[----:B------:R-:W-:Y:S01]  /*1e10*/  ULDC.64 UR4, c[0x0][0x200] ;  /* 0x0000800000047ab9 */ /* 0x000fe20000000a00 */
[----:B------:R-:W-:Y:S01]  /*1e20*/  IMAD.WIDE.U32 R4, R9, c[0x0][0x378], R4 ;  /* 0x0000de0009047a25 */ /* 0x000fe200078e0004 */
[----:B------:R-:W-:Y:S01]  /*1e30*/  USHF.R.S32.HI UR17, URZ, 0x6, UR17 ;  /* 0x000000063f117899 */ /* 0x000fe20008011411 */
[----:B------:R-:W-:Y:S01]  /*1e40*/  LEA.HI.X R243, R6, c[0x0][0x164], R10, 0x1, P4 ;  /* 0x0000590006f37a11 */ /* 0x000fe200020f0c0a */
[----:B------:R-:W-:Y:S01]  /*1e50*/  UIADD3 UR7, UR34, -0x1, URZ ;  /* 0xffffffff22077890 */ /* 0x000fe2000fffe03f */
[C---:B------:R-:W-:Y:S01]  /*1e60*/  IADD3 R8, P0, R0.reuse, UR25, RZ ;  /* 0x0000001900087c10 */ /* 0x040fe2000ff1e0ff */
[----:B------:R-:W-:Y:S01]  /*1e70*/  UISETP.LT.AND UP1, UPT, URZ, UR17, UPT ;  /* 0x000000113f00728c */ /* 0x000fe2000bf21270 */
[----:B------:R-:W-:Y:S02]  /*1e80*/  IADD3 R5, R5, UR8, RZ ;  /* 0x0000000805057c10 */ /* 0x000fe4000fffe0ff */
[----:B------:R-:W-:Y:S01]  /*1e90*/  LEA.HI.X.SX32 R9, R0, UR11, 0x1, P0 ;  /* 0x0000000b00097c11 */ /* 0x000fe200080f0eff */
[----:B------:R-:W-:Y:S01]  /*1ea0*/  USEL UR17, URZ, UR17, !UP1 ;  /* 0x000000113f117287 */ /* 0x000fe2000c800000 */
[C---:B------:R-:W-:Y:S01]  /*1eb0*/  IMAD R0, R3.reuse, c[0x0][0x374], R7 ;  /* 0x0000dd0003007a24 */ /* 0x040fe200078e0207 */
[----:B------:R-:W-:Y:S01]  /*1ec0*/  LEA R242, P2, R8, c[0x0][0x350], 0x2 ;  /* 0x0000d40008f27a11 */ /* 0x000fe200078410ff */
[----:B------:R-:W-:Y:S01]  /*1ed0*/  IMAD.WIDE.U32 R4, R3, c[0x0][0x370], R4 ;  /* 0x0000dc0003047a25 */ /* 0x000fe200078e0004 */
[----:B------:R-:W-:-:S02]  /*1ee0*/  UISETP.GT.AND UP1, UPT, UR34, UR17, UPT ;  /* 0x000000112200728c */ /* 0x000fc4000bf24270 */
[----:B------:R-:W-:Y:S01]  /*1ef0*/  UIMAD.WIDE UR10, UR10, UR29, UR4 ;  /* 0x0000001d0a0a72a5 */ /* 0x000fe2000f8e0204 */
[----:B------:R-:W-:Y:S01]  /*1f00*/  IMAD.IADD R0, R5, 0x1, R0 ;  /* 0x0000000105007824 */ /* 0x000fe200078e0200 */
[----:B------:R-:W-:Y:S02]  /*1f10*/  LEA R246, P3, R4, c[0x0][0x330], 0x1 ;  /* 0x0000cc0004f67a11 */ /* 0x000fe400078608ff */
[----:B------:R-:W-:Y:S02]  /*1f20*/  PLOP3.LUT P0, PT, PT, PT, UP1, 0x80, 0x0 ;  /* 0x000000000000781c */ /* 0x000fe40003f0f018 */
[----:B------:R-:W-:Y:S02]  /*1f30*/  LEA.HI.X R241, R8, c[0x0][0x354], R9, 0x2, P2 ;  /* 0x0000d50008f17a11 */ /* 0x000fe400010f1409 */
[----:B------:R-:W-:-:S09]  /*1f40*/  LEA.HI.X R244, R4, c[0x0][0x334], R0, 0x1, P3 ;  /* 0x0000cd0004f47a11 */ /* 0x000fd200018f0c00 */
        /* <DEDUP_REMOVED lines=19> */
.L_x_136:
        /* <DEDUP_REMOVED lines=18> */
.L_x_137:
        /* <DEDUP_REMOVED lines=34> */
.L_x_139:
[----:B-1----:R-:W-:Y:S05]  /*23c0*/  BSYNC B0 ;  /* 0x0000000000007941 */ /* 0x002fea0003800000 */
.L_x_138:
        /* <DEDUP_REMOVED lines=19> */
.L_x_141:
[----:B------:R-:W-:Y:S05]  /*2500*/  BSYNC B0 ;  /* 0x0000000000007941 */ /* 0x000fea0003800000 */
.L_x_140:
        /* <DEDUP_REMOVED lines=30> */
.L_x_143:
[----:B------:R-:W-:Y:S05]  /*26f0*/  BSYNC B0 ;  /* 0x0000000000007941 */ /* 0x000fea0003800000 */
.L_x_142:
        /* <DEDUP_REMOVED lines=18> */
.L_x_135:
[----:B------:R-:W2:Y:S01]  /*2820*/  LDL R18, [R1+0x2c] ;  /* 0x00002c0001127983 */ /* 0x000ea20000100800 */
[----:B------:R-:W-:Y:S01]  /*2830*/  PLOP3.LUT P0, PT, PT, PT, UP6, 0x80, 0x0 ;  /* 0x000000000000781c */ /* 0x000fe20003f0f068 */
[----:B------:R-:W-:Y:S01]  /*2840*/  ULDC.64 UR4, c[0x0][0x1a0] ;  /* 0x0000680000047ab9 */ /* 0x000fe20000000a00 */
[----:B------:R-:W-:Y:S01]  /*2850*/  IMAD.U32 R4, RZ, RZ, UR18 ;  /* 0x00000012ff047e24 */ /* 0x000fe2000f8e00ff */
[----:B------:R-:W-:Y:S01]  /*2860*/  UIMAD UR4, UR22, UR4, URZ ;  /* 0x00000004160472a4 */ /* 0x000fe2000f8e023f */
[----:B------:R-:W-:Y:S02]  /*2870*/  BSSY B0, `(.L_x_145) ;  /* 0x000003b000007945 */ /* 0x000fe40003800000 */
[----:B------:R-:W-:Y:S01]  /*2880*/  IMAD.WIDE.U32 R4, R4, c[0x0][0x1a0], R248 ;  /* 0x0000680004047a25 */ /* 0x000fe200078e00f8 */
[----:B------:R-:W-:Y:S02]  /*2890*/  UIMAD UR4, UR18, UR5, UR4 ;  /* 0x00000005120472a4 */ /* 0x000fe4000f8e0204 */
[----:B------:R-:W-:-:S04]  /*28a0*/  ULEA.HI UR5, UR7, UR7, URZ, 0x1 ;  /* 0x0000000707057291 */ /* 0x000fc8000f8f083f */
[----:B------:R-:W-:Y:S01]  /*28b0*/  @P0 BAR.SYNC.DEFER_BLOCKING 0x0 ;  /* 0x0000000000000b1d */ /* 0x000fe20000010000 */
[----:B------:R-:W-:Y:S01]  /*28c0*/  IMAD.U32 R7, RZ, RZ, UR4 ;  /* 0x00000004ff077e24 */ /* 0x000fe2000f8e00ff */
[----:B------:R-:W-:Y:S01]  /*28d0*/  UIMAD UR4, UR19, -0x80, UR16 ;  /* 0xffffff80130478a4 */ /* 0x000fe2000f8e0210 */
[----:B------:R-:W-:Y:S01]  /*28e0*/  IADD3 R6, P2, R4, UR30, RZ ;  /* 0x0000001e04067c10 */ /* 0x000fe2000ff5e0ff */
[----:B------:R-:W-:Y:S01]  /*28f0*/  ULOP3.LUT UR5, UR5, 0xfffffffe, URZ, 0xc0, !UPT ;  /* 0xfffffffe05057892 */ /* 0x000fe2000f8ec03f */
[----:B------:R-:W-:Y:S02]  /*2900*/  IMAD R4, R16, c[0x0][0x1b8], RZ ;  /* 0x00006e0010047a24 */ /* 0x000fe400078e02ff */
[----:B------:R-:W-:Y:S01]  /*2910*/  IADD3.X R7, R5, UR31, R7, P2, !PT ;  /* 0x0000001f05077c10 */ /* 0x000fe200097fe407 */
[----:B------:R-:W-:Y:S01]  /*2920*/  UIADD3 UR5, UR7, -UR5, URZ ;  /* 0x8000000507057290 */ /* 0x000fe2000fffe03f */
[----:B------:R-:W-:Y:S01]  /*2930*/  ISETP.GE.AND P1, PT, R3, UR4, PT ;  /* 0x0000000403007c0c */ /* 0x000fe2000bf26270 */
[----:B------:R-:W-:-:S02]  /*2940*/  IMAD R4, R14, c[0x0][0x1bc], R4 ;  /* 0x00006f000e047a24 */ /* 0x000fc400078e0204 */
[----:B------:R-:W-:Y:S01]  /*2950*/  IMAD.WIDE.U32 R6, R14, c[0x0][0x1b8], R6 ;  /* 0x00006e000e067a25 */ /* 0x000fe200078e0006 */
[----:B------:R-:W-:-:S04]  /*2960*/  UISETP.NE.AND UP0, UPT, UR5, 0x1, UPT ;  /* 0x000000010500788c */ /* 0x000fc8000bf05270 */
[----:B------:R-:W-:Y:S02]  /*2970*/  IADD3 R13, R7, R4, RZ ;  /* 0x00000004070d7210 */ /* 0x000fe40007ffe0ff */
[----:B--2---:R-:W-:-:S05]  /*2980*/  SHF.L.U32 R0, R18, 0x1, RZ ;  /* 0x0000000112007819 */ /* 0x004fca00000006ff */
        /* <DEDUP_REMOVED lines=41> */
.L_x_146:
[----:B------:R-:W-:Y:S05]  /*2c20*/  BSYNC B0 ;  /* 0x0000000000007941 */ /* 0x000fea0003800000 */
.L_x_145:
        /* <DEDUP_REMOVED lines=41> */
.L_x_148:
[----:B------:R-:W-:Y:S05]  /*2ec0*/  BSYNC B0 ;  /* 0x0000000000007941 */ /* 0x000fea0003800000 */
.L_x_147:
        /* <DEDUP_REMOVED lines=39> */
.L_x_150:
[----:B------:R-:W-:Y:S05]  /*3140*/  BSYNC B0 ;  /* 0x0000000000007941 */ /* 0x000fea0003800000 */
.L_x_149:
        /* <DEDUP_REMOVED lines=19> */
.L_x_152:
        /* <DEDUP_REMOVED lines=36> */
.L_x_153:
[----:B------:R-:W-:Y:S05]  /*34c0*/  BSYNC B0 ;  /* 0x0000000000007941 */ /* 0x000fea0003800000 */
.L_x_151:
[C---:B-1----:R-:W-:Y:S01]  /*34d0*/  IADD3 R5, R250.reuse, 0x8, RZ ;  /* 0x00000008fa057810 */ /* 0x042fe20007ffe0ff */
[----:B--2-4-:R-:W-:Y:S01]  /*34e0*/  IMAD.MOV.U32 R9, RZ, RZ, 0x7f800000 ;  /* 0x7f800000ff097424 */ /* 0x014fe200078e00ff */
[C---:B------:R-:W-:Y:S01]  /*34f0*/  IADD3 R4, R250.reuse, 0x20, RZ ;  /* 0x00000020fa047810 */ /* 0x040fe20007ffe0ff */
[----:B------:R-:W-:Y:S01]  /*3500*/  IMAD.MOV.U32 R251, RZ, RZ, 0x7f800000 ;  /* 0x7f800000fffb7424 */ /* 0x000fe200078e00ff */
[----:B------:R-:W-:Y:S01]  /*3510*/  ISETP.GE.AND P6, PT, R250, UR4, PT ;  /* 0x00000004fa007c0c */ /* 0x000fe2000bfc6270 */
[----:B------:R-:W-:Y:S01]  /*3520*/  IMAD.MOV.U32 R7, RZ, RZ, 0x4 ;  /* 0x00000004ff077424 */ /* 0x000fe200078e00ff */
[----:B------:R-:W-:Y:S02]  /*3530*/  ISETP.GE.AND P4, PT, R5, UR4, PT ;  /* 0x0000000405007c0c */ /* 0x000fe4000bf86270 */
[----:B------:R-:W-:Y:S01]  /*3540*/  ISETP.GE.AND P3, PT, R4, UR4, PT ;  /* 0x0000000404007c0c */ /* 0x000fe2000bf66270 */
[----:B------:R-:W-:Y:S01]  /*3550*/  IMAD.MOV.U32 R4, RZ, RZ, 0x4 ;  /* 0x00000004ff047424 */ /* 0x000fe200078e00ff */
[----:B------:R-:W-:-:S02]  /*3560*/  MOV R8, 0x7f800000 ;  /* 0x7f80000000087802 */ /* 0x000fc40000000f00 */
[C---:B------:R-:W-:Y:S01]  /*3570*/  IADD3 R6, R250.reuse, 0x28, RZ ;  /* 0x00000028fa067810 */ /* 0x040fe20007ffe0ff */
[----:B------:R-:W-:Y:S01]  /*3580*/  IMAD.WIDE R4, R250, R4, UR10 ;  /* 0x0000000afa047e25 */ /* 0x000fe2000f8e0204 */
[----:B------:R-:W-:Y:S02]  /*3590*/  MOV R252, 0x7f800000 ;  /* 0x7f80000000fc7802 */ /* 0x000fe40000000f00 */
[----:B------:R-:W-:Y:S01]  /*35a0*/  ISETP.GE.AND P2, PT, R6, UR4, PT ;  /* 0x0000000406007c0c */ /* 0x000fe2000bf46270 */
[----:B------:R-:W-:Y:S01]  /*35b0*/  ULDC.64 UR4, c[0x0][0x198] ;  /* 0x0000660000047ab9 */ /* 0x000fe20000000a00 */
[----:B------:R1:W2:Y:S04]  /*35c0*/  @!P6 LDG.E R9, [R4.64] ;  /* 0x0000000c0409e981 */ /* 0x0002a8000c1e1900 */
[----:B------:R1:W4:Y:S01]  /*35d0*/  @!P4 LDG.E R8, [R4.64+0x20] ;  /* 0x0000200c0408c981 */ /* 0x000322000c1e1900 */
[----:B------:R-:W-:-:S03]  /*35e0*/  UIMAD UR4, UR22, UR4, URZ ;  /* 0x00000004160472a4 */ /* 0x000fc6000f8e023f */
[----:B------:R1:W5:Y:S01]  /*35f0*/  @!P3 LDG.E R251, [R4.64+0x80] ;  /* 0x0000800c04fbb981 */ /* 0x000362000c1e1900 */
[----:B------:R-:W-:Y:S02]  /*3600*/  UIMAD UR4, UR18, UR5, UR4 ;  /* 0x00000005120472a4 */ /* 0x000fe4000f8e0204 */
[----:B------:R-:W-:Y:S01]  /*3610*/  @!P2 IMAD.WIDE R6, R6, R7, UR10 ;  /* 0x0000000a0606ae25 */ /* 0x000fe2000f8e0207 */
[----:B------:R3:W-:Y:S04]  /*3620*/  @P1 STS [R0+0x9000], RZ ;  /* 0x009000ff00001388 */ /* 0x0007e80000000800 */
[----:B------:R3:W-:Y:S04]  /*3630*/  @P1 STS [R0+0x9004], RZ ;  /* 0x009004ff00001388 */ /* 0x0007e80000000800 */
[----:B------:R3:W-:Y:S04]  /*3640*/  @P1 STS.64 [R0+0x9008], RZ ;  /* 0x009008ff00001388 */ /* 0x0007e80000000a00 */
[----:B------:R3:W-:Y:S04]  /*3650*/  @P1 STS.128 [R0+0xb000], RZ ;  /* 0x00b000ff00001388 */ /* 0x0007e80000000c00 */
[----:B------:R3:W-:Y:S04]  /*3660*/  @P1 STS.128 [R0+0xd000], RZ ;  /* 0x00d000ff00001388 */ /* 0x0007e80000000c00 */
[----:B------:R3:W5:Y:S01]  /*3670*/  @!P2 LDG.E R252, [R6.64] ;  /* 0x0000000c06fca981 */ /* 0x000762000c1e1900 */
[----:B-1----:R-:W-:-:S05]  /*3680*/  MOV R4, UR18 ;  /* 0x0000001200047c02 */ /* 0x002fca0008000f00 */
[----:B------:R-:W-:Y:S01]  /*3690*/  IMAD.WIDE.U32 R4, R4, c[0x0][0x198], R248 ;  /* 0x0000660004047a25 */ /* 0x000fe200078e00f8 */
[----:B------:R-:W-:Y:S04]  /*36a0*/  BSSY B0, `(.L_x_154) ;  /* 0x000002e000007945 */ /* 0x000fe80003800000 */
[----:B---3--:R-:W-:Y:S01]  /*36b0*/  IADD3 R6, P2, R4, UR23, RZ ;  /* 0x0000001704067c10 */ /* 0x008fe2000ff5e0ff */
[----:B------:R-:W-:-:S05]  /*36c0*/  IMAD.U32 R4, RZ, RZ, UR4 ;  /* 0x00000004ff047e24 */ /* 0x000fca000f8e00ff */
[----:B------:R-:W-:Y:S01]  /*36d0*/  IADD3.X R7, R5, UR26, R4, P2, !PT ;  /* 0x0000001a05077c10 */ /* 0x000fe200097fe404 */
[----:B------:R-:W-:-:S04]  /*36e0*/  IMAD R4, R16, c[0x0][0x1b0], RZ ;  /* 0x00006c0010047a24 */ /* 0x000fc800078e02ff */
[C---:B------:R-:W-:Y:S02]  /*36f0*/  IMAD R4, R14.reuse, c[0x0][0x1b4], R4 ;  /* 0x00006d000e047a24 */ /* 0x040fe400078e0204 */
[----:B------:R-:W-:-:S05]  /*3700*/  IMAD.WIDE.U32 R6, R14, c[0x0][0x1b0], R6 ;  /* 0x00006c000e067a25 */ /* 0x000fca00078e0006 */
[----:B------:R-:W-:Y:S01]  /*3710*/  IADD3 R13, R7, R4, RZ ;  /* 0x00000004070d7210 */ /* 0x000fe20007ffe0ff */
[----:B--2---:R1:W-:Y:S04]  /*3720*/  STL [R1], R9 ;  /* 0x0000000901007387 */ /* 0x0043e80000100800 */
[----:B----4-:R1:W-:Y:S01]  /*3730*/  STL [R1+0x4], R8 ;  /* 0x0000040801007387 */ /* 0x0103e20000100800 */
[----:B------:R-:W-:Y:S05]  /*3740*/  @P1 BRA `(.L_x_155) ;  /* 0x0000023000001947 */ /* 0x000fea0003800000 */
[----:B-1----:R-:W2:Y:S04]  /*3750*/  LDL R9, [R1+0x8] ;  /* 0x0000080001097983 */ /* 0x002ea80000100800 */
        /* <DEDUP_REMOVED lines=34> */
.L_x_155:
[----:B------:R-:W-:Y:S05]  /*3980*/  BSYNC B0 ;  /* 0x0000000000007941 */ /* 0x000fea0003800000 */
.L_x_154:
[----:B------:R2:W-:Y:S01]  /*3990*/  @P5 STS.128 [R0+0xa000], RZ ;  /* 0x00a000ff00005388 */ /* 0x0005e20000000c00 */
[----:B------:R-:W-:Y:S03]  /*39a0*/  BSSY B0, `(.L_x_156) ;  /* 0x0000025000007945 */ /* 0x000fe60003800000 */
[----:B------:R2:W-:Y:S04]  /*39b0*/  @P5 STS.128 [R0+0xc000], RZ ;  /* 0x00c000ff00005388 */ /* 0x0005e80000000c00 */
[----:B------:R2:W-:Y:S01]  /*39c0*/  @P5 STS.128 [R0+0xe000], RZ ;  /* 0x00e000ff00005388 */ /* 0x0005e20000000c00 */
[----:B------:R-:W-:Y:S05]  /*39d0*/  @P5 BRA `(.L_x_157) ;  /* 0x0000021000005947 */ /* 0x000fea0003800000 */
[----:B-1----:R-:W3:Y:S04]  /*39e0*/  LDL R8, [R1+0x8] ;  /* 0x0000080001087983 */ /* 0x002ee80000100800 */
        /* <DEDUP_REMOVED lines=10> */
[----:B---3--:R-:W-:Y:S02]  /*3a90*/  ISETP.GE.AND P4, PT, R8, c[0x0][0x220], PT ;  /* 0x0000880008007a0c */ /* 0x008fe40003f86270 */
[C---:B------:R-:W-:Y:S02]  /*3aa0*/  @!P5 LEA R8, P6, R10.reuse, c[0x0][0x168], 0x1 ;  /* 0x00005a000a08da11 */ /* 0x040fe400078c08ff */
[----:B----4-:R-:W-:Y:S02]  /*3ab0*/  ISETP.GE.AND P2, PT, R5, c[0x0][0x220], PT ;  /* 0x0000880005007a0c */ /* 0x010fe40003f46270 */
[----:B------:R-:W-:-:S05]  /*3ac0*/  @!P5 LEA.HI.X R9, R10, c[0x0][0x16c], R3, 0x1, P6 ;  /* 0x00005b000a09da11 */ /* 0x000fca00030f0c03 */
[----:B------:R-:W-:Y:S01]  /*3ad0*/  @!PT LDS RZ, [RZ] ;  /* 0x00000000fffff984 */ /* 0x000fe20000000800 */
[----:B------:R-:W-:Y:S01]  /*3ae0*/  @!PT LDS RZ, [RZ] ;  /* 0x00000000fffff984 */ /* 0x000fe20000000800 */
[----:B------:R-:W-:Y:S01]  /*3af0*/  @!PT LDS RZ, [RZ] ;  /* 0x00000000fffff984 */ /* 0x000fe20000000800 */
[----:B------:R1:W-:Y:S02]  /*3b00*/  @!P5 LDGSTS.E.BYPASS.LTC128B.128 [R0+0xa000], [R8.64] ;  /* 0x0a0000000800dfae */ /* 0x0003e4000b901d4c */
[C---:B------:R-:W-:Y:S02]  /*3b10*/  @!P4 LEA R6, P3, R10.reuse, c[0x0][0x168], 0x1 ;  /* 0x00005a000a06ca11 */ /* 0x040fe400078608ff */
[----:B------:R1:W-:Y:S02]  /*3b20*/  @P4 STS.128 [R0+0xc000], RZ ;  /* 0x00c000ff00004388 */ /* 0x0003e40000000c00 */
[C---:B------:R-:W-:Y:S02]  /*3b30*/  @!P2 LEA R4, P1, R10.reuse, c[0x0][0x168], 0x1 ;  /* 0x00005a000a04aa11 */ /* 0x040fe400078208ff */
[C-C-:B------:R-:W-:Y:S02]  /*3b40*/  @!P4 LEA.HI.X R7, R10.reuse, c[0x0][0x16c], R3.reuse, 0x1, P3 ;  /* 0x00005b000a07ca11 */ /* 0x140fe400018f0c03 */
[----:B------:R-:W-:-:S03]  /*3b50*/  @!P2 LEA.HI.X R5, R10, c[0x0][0x16c], R3, 0x1, P1 ;  /* 0x00005b000a05aa11 */ /* 0x000fc600008f0c03 */
        /* <DEDUP_REMOVED lines=8> */
[----:B------:R1:W-:Y:S02]  /*3be0*/  @!P2 LDGSTS.E.BYPASS.LTC128B.128 [R0+0xe000], [R4.64+0x80] ;  /* 0x0e0000800400afae */ /* 0x0003e4000b901d4c */
.L_x_157:
[----:B------:R-:W-:Y:S05]  /*3bf0*/  BSYNC B0 ;  /* 0x0000000000007941 */ /* 0x000fea0003800000 */
.L_x_156:
[----:B------:R-:W0:Y:S01]  /*3c00*/  LDGDEPBAR ;  /* 0x00000000000079af */ /* 0x000e220000000000 */
[----:B-1----:R-:W-:Y:S02]  /*3c10*/  IMAD.MOV.U32 R6, RZ, RZ, c[0x0][0x308] ;  /* 0x0000c200ff067624 */ /* 0x002fe400078e00ff */
[----:B------:R-:W-:Y:S01]  /*3c20*/  IMAD.MOV.U32 R7, RZ, RZ, c[0x0][0x30c] ;  /* 0x0000c300ff077624 */ /* 0x000fe200078e00ff */
[----:B------:R-:W-:-:S04]  /*3c30*/  DEPBAR.LE SB0, 0x1 ;  /* 0x000080400000791a */ /* 0x000fc80000000000 */
[----:B------:R-:W-:Y:S06]  /*3c40*/  BAR.SYNC.DEFER_BLOCKING 0x0 ;  /* 0x0000000000007b1d */ /* 0x000fec0000010000 */
[----:B------:R1:W3:Y:S04]  /*3c50*/  LDG.E.64 R4, [R6.64+0x8] ;  /* 0x0000080c06047981 */ /* 0x0002e8000c1e1b00 */
[----:B------:R-:W4:Y:S04]  /*3c60*/  S2R R8, SR_TID.X ;  /* 0x0000000000087919 */ /* 0x000f280000002100 */
[----:B------:R-:W2:Y:S02]  /*3c70*/  S2R R9, SR_TID.X ;  /* 0x0000000000097919 */ /* 0x000ea40000002100 */
[----:B--2---:R-:W-:-:S02]  /*3c80*/  SHF.R.S32.HI R0, RZ, 0x1f, R15 ;  /* 0x0000001fff007819 */ /* 0x004fc4000001140f */
[----:B------:R-:W2:Y:S04]  /*3c90*/  LDSM.16.M88.4 R172, [R221+0xf000] ;  /* 0x00f00000ddac783b */ /* 0x000ea80000000200 */
[----:B------:R-:W2:Y:S04]  /*3ca0*/  LDSM.16.M88.4 R176, [R221+0xf400] ;  /* 0x00f40000ddb0783b */ /* 0x000ea80000000200 */
[----:B------:R-:W2:Y:S04]  /*3cb0*/  LDSM.16.M88.4 R180, [R222+0xf000] ;  /* 0x00f00000deb4783b */ /* 0x000ea80000000200 */
[----:B------:R-:W2:Y:S04]  /*3cc0*/  LDSM.16.M88.4 R184, [R222+0xf400] ;  /* 0x00f40000deb8783b */ /* 0x000ea80000000200 */
[----:B-1----:R-:W2:Y:S01]  /*3cd0*/  LDG.E.64 R6, [R6.64] ;  /* 0x0000000c06067981 */ /* 0x002ea2000c1e1b00 */
[----:B----4-:R-:W-:Y:S01]  /*3ce0*/  SHF.R.S32.HI R8, RZ, 0x1f, R8 ;  /* 0x0000001fff087819 */ /* 0x010fe20000011408 */
[----:B------:R-:W-:Y:S01]  /*3cf0*/  IMAD.SHL.U32 R223, R231, 0x2, RZ ;  /* 0x00000002e7df7824 */ /* 0x000fe200078e00ff */
[----:B------:R-:W-:Y:S01]  /*3d00*/  UIADD3 UR18, UR20, 0x80, UR18 ;  /* 0x0000008014127890 */ /* 0x000fe2000fffe012 */
[----:B------:R-:W1:Y:S01]  /*3d10*/  LDSM.16.M88.4 R188, [R221+0x11000] ;  /* 0x01100000ddbc783b */ /* 0x000e620000000200 */
[----:B------:R-:W-:Y:S01]  /*3d20*/  LEA.HI R8, R8, R9, RZ, 0x6 ;  /* 0x0000000908087211 */ /* 0x000fe200078f30ff */
[----:B------:R-:W-:Y:S01]  /*3d30*/  IMAD.MOV.U32 R247, RZ, RZ, R236 ;  /* 0x000000fffff77224 */ /* 0x000fe200078e00ec */
[----:B------:R-:W-:Y:S01]  /*3d40*/  CS2R R126, SRZ ;  /* 0x00000000007e7805 */ /* 0x000fe2000001ff00 */
[----:B------:R-:W4:Y:S01]  /*3d50*/  LDSM.16.M88.4 R192, [R221+0x11400] ;  /* 0x01140000ddc0783b */ /* 0x000f220000000200 */
[----:B------:R-:W-:Y:S01]  /*3d60*/  SHF.R.S32.HI R8, RZ, 0x6, R8 ;  /* 0x00000006ff087819 */ /* 0x000fe20000011408 */
        /* <DEDUP_REMOVED lines=55> */
[----:B---3--:R-:W-:-:S02]  /*40e0*/  IADD3 R15, P2, P1, R4, UR41, R15 ;  /* 0x00000029040f7c10 */ /* 0x008fc4000f95e00f */
[----:B------:R-:W-:Y:S02]  /*40f0*/  SHF.L.U32 R4, R8, 0x5, RZ ;  /* 0x0000000508047819 */ /* 0x000fe400000006ff */
[----:B------:R-:W-:Y:S01]  /*4100*/  IADD3.X R3, R5, UR49, R0, P2, P1 ;  /* 0x0000003105037c10 */ /* 0x000fe200097e2400 */
[----:B------:R-:W-:Y:S01]  /*4110*/  IMAD.WIDE.U32 R8, R15, -0x2daee0ad, RZ ;  /* 0xd2511f530f087825 */ /* 0x000fe200078e00ff */
[----:B------:R-:W-:-:S03]  /*4120*/  IADD3 R0, R231, 0x1800, RZ ;  /* 0x00001800e7007810 */ /* 0x000fc60007ffe0ff */
[----:B------:R3:W-:Y:S01]  /*4130*/  STL [R1+0x38], R3 ;  /* 0x0000380301007387 */ /* 0x0007e20000100800 */
[----:B------:R-:W-:-:S03]  /*4140*/  SEL R0, R0, R231, !P0 ;  /* 0x000000e700007207 */ /* 0x000fc60004000000 */
[----:B------:R1:W-:Y:S01]  /*4150*/  STL [R1+0x44], R4 ;  /* 0x0000440401007387 */ /* 0x0003e20000100800 */
[----:B------:R-:W-:Y:S01]  /*4160*/  SHF.L.U32 R220, R0, 0x1, RZ ;  /* 0x0000000100dc7819 */ /* 0x000fe200000006ff */
[----:B------:R-:W-:Y:S02]  /*4170*/  IMAD.MOV.U32 R0, RZ, RZ, c[0x0][0x22c] ;  /* 0x00008b00ff007624 */ /* 0x000fe400078e00ff */
[----:B------:R-:W-:Y:S02]  /*4180*/  STL.64 [R1+0x18], R8 ;  /* 0x0000180801007387 */ /* 0x000fe40000100a00 */
[----:B------:R-:W-:-:S05]  /*4190*/  IMAD R0, R0, c[0x0][0x1c0], RZ ;  /* 0x0000700000007a24 */ /* 0x000fca00078e02ff */
[----:B------:R-:W-:Y:S01]  /*41a0*/  SHF.L.U32 R10, R0, 0x4, RZ ;  /* 0x00000004000a7819 */ /* 0x000fe200000006ff */
[----:B--2---:R2:W1:Y:S01]  /*41b0*/  R2UR UR8, R7 ;  /* 0x00000000070873c2 */ /* 0x00446200000e0000 */
[----:B---3--:R-:W-:-:S07]  /*41c0*/  IADD3 R3, R229, 0x1800, RZ ;  /* 0x00001800e5037810 */ /* 0x008fce0007ffe0ff */
[----:B------:R3:W1:Y:S01]  /*41d0*/  R2UR UR9, R6 ;  /* 0x00000000060973c2 */ /* 0x00066200000e0000 */
[----:B------:R-:W-:-:S05]  /*41e0*/  SEL R3, R3, R229, !P0 ;  /* 0x000000e503037207 */ /* 0x000fca0004000000 */
[----:B------:R-:W-:Y:S01]  /*41f0*/  IMAD.SHL.U32 R3, R3, 0x2, RZ ;  /* 0x0000000203037824 */ /* 0x000fe200078e00ff */
[----:B--2---:R-:W-:Y:S01]  /*4200*/  IADD3 R7, R10, 0x20, RZ ;  /* 0x000000200a077810 */ /* 0x004fe20007ffe0ff */
[----:B---3--:R-:W-:Y:S01]  /*4210*/  IMAD.SHL.U32 R6, R0, 0x8, RZ ;  /* 0x0000000800067824 */ /* 0x008fe200078e00ff */
[----:B------:R-:W-:-:S03]  /*4220*/  IADD3 R0, R10, 0x40, RZ ;  /* 0x000000400a007810 */ /* 0x000fc60007ffe0ff */
[C---:B-1----:R-:W-:Y:S02]  /*4230*/  IMAD.IADD R4, R6.reuse, 0x1, R7 ;  /* 0x0000000106047824 */ /* 0x042fe400078e0207 */
[C---:B------:R-:W-:Y:S02]  /*4240*/  IMAD.IADD R0, R6.reuse, 0x1, R0 ;  /* 0x0000000106007824 */ /* 0x040fe400078e0200 */
[C---:B------:R-:W-:Y:S02]  /*4250*/  IMAD.IADD R5, R6.reuse, 0x1, R4 ;  /* 0x0000000106057824 */ /* 0x040fe400078e0204 */
[----:B------:R-:W-:-:S03]  /*4260*/  IMAD.IADD R4, R6, 0x1, R0 ;  /* 0x0000000106047824 */ /* 0x000fc600078e0200 */
[C---:B------:R-:W-:Y:S01]  /*4270*/  IADD3 R5, R6.reuse, R5, RZ ;  /* 0x0000000506057210 */ /* 0x040fe20007ffe0ff */
[----:B------:R-:W-:-:S04]  /*4280*/  IMAD.IADD R4, R6, 0x1, R4 ;  /* 0x0000000106047824 */ /* 0x000fc800078e0204 */
[C---:B------:R-:W-:Y:S01]  /*4290*/  IMAD.IADD R5, R6.reuse, 0x1, R5 ;  /* 0x0000000106057824 */ /* 0x040fe200078e0205 */
[----:B------:R-:W-:-:S04]  /*42a0*/  IADD3 R4, R6, R4, RZ ;  /* 0x0000000406047210 */ /* 0x000fc80007ffe0ff */
[----:B------:R1:W-:Y:S01]  /*42b0*/  STL [R1+0x20], R5 ;  /* 0x0000200501007387 */ /* 0x0003e20000100800 */
[----:B------:R-:W-:-:S03]  /*42c0*/  IADD3 R0, R6, R4, RZ ;  /* 0x0000000406007210 */ /* 0x000fc60007ffe0ff */
[----:B------:R2:W-:Y:S01]  /*42d0*/  STL [R1+0x10], R4 ;  /* 0x0000100401007387 */ /* 0x0005e20000100800 */
[----:B-1----:R-:W-:-:S05]  /*42e0*/  IMAD.IADD R5, R6, 0x1, R5 ;  /* 0x0000000106057824 */ /* 0x002fca00078e0205 */
[----:B------:R2:W-:Y:S04]  /*42f0*/  STL [R1+0x28], R5 ;  /* 0x0000280501007387 */ /* 0x0005e80000100800 */
[----:B----4-:R2:W-:Y:S02]  /*4300*/  STL [R1+0x24], R0 ;  /* 0x0000240001007387 */ /* 0x0105e40000100800 */
.L_x_160:
[----:B------:R-:W0:Y:S01]  /*4310*/  LDGDEPBAR ;  /* 0x00000000000079af */ /* 0x000e220000000000 */
[----:B--2---:R-:W-:Y:S01]  /*4320*/  IMAD.IADD R0, R230, 0x1, R220 ;  /* 0x00000001e6007824 */ /* 0x004fe200078e02dc */
[----:B------:R-:W-:Y:S02]  /*4330*/  USHF.L.U32 UR4, UR19, 0x7, URZ ;  /* 0x0000000713047899 */ /* 0x000fe4000800063f */
[----:B------:R-:W-:Y:S02]  /*4340*/  USHF.L.U32 UR5, UR7, 0x6, URZ ;  /* 0x0000000607057899 */ /* 0x000fe4000800063f */
[----:B------:R-:W-:Y:S02]  /*4350*/  UIADD3 UR4, UR4, 0x80, URZ ;  /* 0x0000008004047890 */ /* 0x000fe4000fffe03f */
[----:B------:R-:W2:Y:S01]  /*4360*/  LDL.64 R232, [R1+0x18] ;  /* 0x0000180001e87983 */ /* 0x000ea20000100a00 */
[----:B------:R-:W-:Y:S02]  /*4370*/  UISETP.GE.AND UP0, UPT, UR5, UR18, UPT ;  /* 0x000000120500728c */ /* 0x000fe4000bf06270 */
[----:B------:R-:W-:Y:S02]  /*4380*/  UIADD3 UR6, UR8, -0x4498517b, URZ ;  /* 0xbb67ae8508067890 */ /* 0x000fe4000fffe03f */
[----:B------:R-:W-:Y:S01]  /*4390*/  UISETP.LT.AND UP0, UPT, UR4, UR16, UP0 ;  /* 0x000000100400728c */ /* 0x000fe20008701270 */
[----:B------:R-:W3:Y:S01]  /*43a0*/  LDL R235, [R1+0x38] ;  /* 0x0000380001eb7983 */ /* 0x000ee20000100800 */
[----:B------:R-:W-:Y:S02]  /*43b0*/  UIADD3 UR4, UR9, -0x61c88647, URZ ;  /* 0x9e3779b909047890 */ /* 0x000fe4000fffe03f */
[----:B------:R-:W-:Y:S01]  /*43c0*/  UISETP.GT.AND UP3, UPT, UR7, UR17, UPT ;  /* 0x000000110700728c */ /* 0x000fe2000bf64270 */
[----:B------:R-:W4:Y:S01]  /*43d0*/  LDL R234, [R1+0x44] ;  /* 0x0000440001ea7983 */ /* 0x000f220000100800 */
        /* <DEDUP_REMOVED lines=10> */
[----:B-----5:R-:W1:Y:S02]  /*4480*/  LDSM.16.M88.4 R144, [R0+0x800] ;  /* 0x000800000090783b */ /* 0x020e640000000200 */
        /* <DEDUP_REMOVED lines=9> */
[----:B------:R-:W-:Y:S02]  /*4520*/  LDSM.16.M88.4 R164, [R0+0x1000] ;  /* 0x0010000000a4783b */ /* 0x000fe40000000200 */
[-C--:B------:R-:W-:Y:S06]  /*4530*/  HMMA.16816.F32.BF16 R28, R28, R134.reuse, RZ ;  /* 0x000000861c1c723c */ /* 0x080fec00000418ff */
[----:B------:R-:W-:Y:S02]  /*4540*/  LDSM.16.M88.4 R168, [R222+0xb000] ;  /* 0x00b00000dea8783b */ /* 0x000fe40000000200 */
[----:B------:R-:W-:Y:S06]  /*4550*/  HMMA.16816.F32.BF16 R32, R32, R134, RZ ;  /* 0x000000862020723c */ /* 0x000fec00000418ff */
[----:B------:R-:W1:Y:S02]  /*4560*/  LDSM.16.M88.4 R132, [R221+0xb400] ;  /* 0x00b40000dd84783b */ /* 0x000e640000000200 */
        /* <DEDUP_REMOVED lines=8> */
[----:B------:R-:W-:Y:S07]  /*45f0*/  LDSM.16.M88.4 R144, [R220+0x2000] ;  /* 0x00200000dc90783b */ /* 0x000fee0000000200 */
[----:B------:R-:W-:Y:S01]  /*4600*/  HMMA.16816.F32.BF16 R32, R136, R150, R32 ;  /* 0x000000968820723c */ /* 0x000fe20000041820 */
[----:B------:R-:W1:Y:S07]  /*4610*/  LDSM.16.M88.4 R136, [R222+0xb400] ;  /* 0x00b40000de88783b */ /* 0x000e6e0000000200 */
[-C--:B------:R-:W-:Y:S01]  /*4620*/  HMMA.16816.F32.BF16 R4, R152, R156.reuse, R4 ;  /* 0x0000009c9804723c */ /* 0x080fe20000041804 */
[----:B------:R-:W1:Y:S07]  /*4630*/  LDSM.16.M88.4 R148, [R221+0xd000] ;  /* 0x00d00000dd94783b */ /* 0x000e6e0000000200 */
[C---:B------:R-:W-:Y:S08]  /*4640*/  HMMA.16816.F32.BF16 R8, R160.reuse, R156, R8 ;  /* 0x0000009ca008723c */ /* 0x040ff00000041808 */
[-C--:B------:R-:W-:Y:S08]  /*4650*/  HMMA.16816.F32.BF16 R12, R160, R158.reuse, R12 ;  /* 0x0000009ea00c723c */ /* 0x080ff0000004180c */
[C---:B------:R-:W-:Y:S01]  /*4660*/  HMMA.16816.F32.BF16 R16, R152.reuse, R158, R16 ;  /* 0x0000009e9810723c */ /* 0x040fe20000041810 */
[----:B------:R-:W1:Y:S07]  /*4670*/  LDSM.16.M88.4 R156, [R220+0x2800] ;  /* 0x00280000dc9c783b */ /* 0x000e6e0000000200 */
[-C--:B------:R-:W-:Y:S08]  /*4680*/  HMMA.16816.F32.BF16 R20, R152, R132.reuse, R20 ;  /* 0x000000849814723c */ /* 0x080ff00000041814 */
[C---:B------:R-:W-:Y:S08]  /*4690*/  HMMA.16816.F32.BF16 R24, R160.reuse, R132, R24 ;  /* 0x00000084a018723c */ /* 0x040ff00000041818 */
[-C--:B------:R-:W-:Y:S01]  /*46a0*/  HMMA.16816.F32.BF16 R28, R160, R134.reuse, R28 ;  /* 0x00000086a01c723c */ /* 0x080fe2000004181c */
[----:B------:R-:W2:Y:S04]  /*46b0*/  LDL R162, [R1+0x3c] ;  /* 0x00003c0001a27983 */ /* 0x000ea80000100800 */
[----:B------:R-:W4:Y:S03]  /*46c0*/  LDL R163, [R1+0x40] ;  /* 0x0000400001a37983 */ /* 0x000f260000100800 */
[----:B------:R-:W-:Y:S01]  /*46d0*/  HMMA.16816.F32.BF16 R32, R152, R134, R32 ;  /* 0x000000869820723c */ /* 0x000fe20000041820 */
[----:B------:R-:W4:Y:S04]  /*46e0*/  LDL R155, [R1] ;  /* 0x00000000019b7983 */ /* 0x000f280000100800 */
[----:B------:R-:W4:Y:S03]  /*46f0*/  LDL R154, [R1+0x4] ;  /* 0x00000400019a7983 */ /* 0x000f260000100800 */
[-C--:B------:R-:W-:Y:S01]  /*4700*/  HMMA.16816.F32.BF16 R4, R164, R168.reuse, R4 ;  /* 0x000000a8a404723c */ /* 0x080fe20000041804 */
[----:B------:R-:W3:Y:S07]  /*4710*/  LDSM.16.M88.4 R132, [R221+0xd400] ;  /* 0x00d40000dd84783b */ /* 0x000eee0000000200 */
[C---:B-1----:R-:W-:Y:S08]  /*4720*/  HMMA.16816.F32.BF16 R8, R140.reuse, R168, R8 ;  /* 0x000000a88c08723c */ /* 0x042ff00000041808 */
[-C--:B------:R-:W-:Y:S08]  /*4730*/  HMMA.16816.F32.BF16 R12, R140, R170.reuse, R12 ;  /* 0x000000aa8c0c723c */ /* 0x080ff0000004180c */
[C---:B------:R-:W-:Y:S08]  /*4740*/  HMMA.16816.F32.BF16 R16, R164.reuse, R170, R16 ;  /* 0x000000aaa410723c */ /* 0x040ff00000041810 */
[-C--:B------:R-:W-:Y:S08]  /*4750*/  HMMA.16816.F32.BF16 R20, R164, R136.reuse, R20 ;  /* 0x00000088a414723c */ /* 0x080ff00000041814 */
[C---:B------:R-:W-:Y:S08]  /*4760*/  HMMA.16816.F32.BF16 R24, R140.reuse, R136, R24 ;  /* 0x000000888c18723c */ /* 0x040ff00000041818 */
[-C--:B------:R-:W-:Y:S01]  /*4770*/  HMMA.16816.F32.BF16 R28, R140, R138.reuse, R28 ;  /* 0x0000008a8c1c723c */ /* 0x080fe2000004181c */
[----:B------:R-:W-:Y:S07]  /*4780*/  LDSM.16.M88.4 R140, [R222+0xd000] ;  /* 0x00d00000de8c783b */ /* 0x000fee0000000200 */
[----:B------:R-:W-:Y:S01]  /*4790*/  HMMA.16816.F32.BF16 R32, R164, R138, R32 ;  /* 0x0000008aa420723c */ /* 0x000fe20000041820 */
[----:B------:R-:W1:Y:S07]  /*47a0*/  LDSM.16.M88.4 R136, [R0+0x2000] ;  /* 0x002000000088783b */ /* 0x000e6e0000000200 */
[-C--:B------:R-:W-:Y:S08]  /*47b0*/  HMMA.16816.F32.BF16 R4, R144, R148.reuse, R4 ;  /* 0x000000949004723c */ /* 0x080ff00000041804 */
[C---:B------:R-:W-:Y:S07]  /*47c0*/  HMMA.16816.F32.BF16 R8, R156.reuse, R148, R8 ;  /* 0x000000949c08723c */ /* 0x040fee0000041808 */
[----:B------:R-:W-:Y:S01]  /*47d0*/  IMAD.U32 R148, RZ, RZ, UR7 ;  /* 0x00000007ff947e24 */ /* 0x000fe2000f8e00ff */
[-C--:B------:R-:W-:Y:S08]  /*47e0*/  HMMA.16816.F32.BF16 R12, R156, R150.reuse, R12 ;  /* 0x000000969c0c723c */ /* 0x080ff0000004180c */
[C---:B------:R-:W-:Y:S01]  /*47f0*/  HMMA.16816.F32.BF16 R16, R144.reuse, R150, R16 ;  /* 0x000000969010723c */ /* 0x040fe20000041810 */
[----:B------:R-:W1:Y:S06]  /*4800*/  @!P0 S2R R151, SR_TID.X ;  /* 0x0000000000978919 */ /* 0x000e6c0000002100 */
[----:B---3--:R-:W-:Y:S01]  /*4810*/  LOP3.LUT R150, R235, UR9, RZ, 0x3c, !PT ;  /* 0x00000009eb967c12 */ /* 0x008fe2000f8e3cff */
[-C--:B------:R-:W-:Y:S08]  /*4820*/  HMMA.16816.F32.BF16 R20, R144, R132.reuse, R20 ;  /* 0x000000849014723c */ /* 0x080ff00000041814 */
[C---:B------:R-:W-:Y:S07]  /*4830*/  HMMA.16816.F32.BF16 R24, R156.reuse, R132, R24 ;  /* 0x000000849c18723c */ /* 0x040fee0000041818 */
[----:B------:R-:W-:Y:S01]  /*4840*/  IMAD.U32 R132, RZ, RZ, UR19 ;  /* 0x00000013ff847e24 */ /* 0x000fe2000f8e00ff */
[-C--:B------:R-:W-:Y:S08]  /*4850*/  HMMA.16816.F32.BF16 R28, R156, R134.reuse, R28 ;  /* 0x000000869c1c723c */ /* 0x080ff0000004181c */
[----:B------:R-:W-:Y:S08]  /*4860*/  HMMA.16816.F32.BF16 R32, R144, R134, R32 ;  /* 0x000000869020723c */ /* 0x000ff00000041820 */
[-C--:B-1----:R-:W-:Y:S01]  /*4870*/  HMMA.16816.F32.BF16 R4, R136, R140.reuse, R4 ;  /* 0x0000008c8804723c */ /* 0x082fe20000041804 */
[----:B--2---:R-:W-:Y:S02]  /*4880*/  IMAD R149, R132, 0x4, R162 ;  /* 0x0000000484957824 */ /* 0x004fe400078e02a2 */
[----:B------:R1:W2:Y:S03]  /*4890*/  LDSM.16.M88.4 R132, [R0+0x2800] ;  /* 0x002800000084783b */ /* 0x0002a60000000200 */
[----:B------:R-:W-:Y:S02]  /*48a0*/  LOP3.LUT R144, R233, UR8, R149, 0x96, !PT ;  /* 0x00000008e9907c12 */ /* 0x000fe4000f8e9695 */
[----:B----4-:R-:W-:Y:S04]  /*48b0*/  FSETP.NEU.FTZ.AND P2, PT, R155, -INF , PT ;  /* 0xff8000009b00780b */ /* 0x010fe80003f5d000 */
[----:B------:R-:W-:Y:S01]  /*48c0*/  IMAD.WIDE.U32 R144, R144, -0x326172a9, RZ ;  /* 0xcd9e8d5790907825 */ /* 0x000fe200078e00ff */
[----:B------:R-:W-:Y:S03]  /*48d0*/  FSETP.NEU.FTZ.AND P1, PT, R154, -INF , PT ;  /* 0xff8000009a00780b */ /* 0x000fe60003f3d000 */
[----:B-1----:R-:W-:Y:S04]  /*48e0*/  IMAD R0, R148, 0x4, R163 ;  /* 0x0000000494007824 */ /* 0x002fe800078e02a3 */
[C---:B------:R-:W-:Y:S01]  /*48f0*/  IMAD.WIDE.U32 R146, R0.reuse, -0x326172a9, RZ ;  /* 0xcd9e8d5700927825 */ /* 0x040fe200078e00ff */
[----:B------:R-:W-:Y:S03]  /*4900*/  IADD3 R148, R0, 0x2, RZ ;  /* 0x0000000200947810 */ /* 0x000fe60007ffe0ff */
[----:B------:R-:W-:Y:S01]  /*4910*/  IMAD.U32 R0, RZ, RZ, UR20 ;  /* 0x00000014ff007e24 */ /* 0x000fe2000f8e00ff */
[----:B------:R-:W-:Y:S01]  /*4920*/  LOP3.LUT R158, R145, UR4, R146, 0x96, !PT ;  /* 0x00000004919e7c12 */ /* 0x000fe2000f8e9692 */
[----:B------:R-:W-:Y:S01]  /*4930*/  IMAD.WIDE.U32 R148, R148, -0x326172a9, RZ ;  /* 0xcd9e8d5794947825 */ /* 0x000fe200078e00ff */
[-C--:B------:R-:W-:Y:S02]  /*4940*/  LOP3.LUT R147, R147, R150.reuse, RZ, 0x3c, !PT ;  /* 0x0000009693937212 */ /* 0x080fe400078e3cff */
[----:B------:R-:W-:Y:S01]  /*4950*/  @!P0 IADD3 R0, -R0, 0x1, R250 ;  /* 0x0000000100008810 */ /* 0x000fe20007ffe1fa */
[----:B------:R-:W-:Y:S01]  /*4960*/  IMAD.U32 R146, RZ, RZ, UR5 ;  /* 0x00000005ff927e24 */ /* 0x000fe2000f8e00ff */
[----:B------:R-:W-:Y:S01]  /*4970*/  LOP3.LUT R153, R149, R150, RZ, 0x3c, !PT ;  /* 0x0000009695997212 */ /* 0x000fe200078e3cff */
[----:B------:R-:W-:Y:S01]  /*4980*/  IMAD.WIDE.U32 R158, R158, -0x2daee0ad, RZ ;  /* 0xd2511f539e9e7825 */ /* 0x000fe200078e00ff */
[----:B------:R-:W-:Y:S01]  /*4990*/  LOP3.LUT R156, R145, UR4, R148, 0x96, !PT ;  /* 0x00000004919c7c12 */ /* 0x000fe2000f8e9694 */
[C---:B--2---:R-:W-:Y:S01]  /*49a0*/  HMMA.16816.F32.BF16 R8, R132.reuse, R140, R8 ;  /* 0x0000008c8408723c */ /* 0x044fe20000041808 */
[----:B------:R-:W-:Y:S01]  /*49b0*/  @!P0 IADD3 R150, R146, UR16, R0 ;  /* 0x0000001092968c10 */ /* 0x000fe2000fffe000 */
[----:B------:R-:W-:Y:S01]  /*49c0*/  @!P0 IMAD.SHL.U32 R0, R151, 0x2, RZ ;  /* 0x0000000297008824 */ /* 0x000fe200078e00ff */
[----:B------:R-:W-:Y:S01]  /*49d0*/  LOP3.LUT R145, R232, UR6, RZ, 0x3c, !PT ;  /* 0x00000006e8917c12 */ /* 0x000fe2000f8e3cff */
[----:B------:R-:W-:Y:S01]  /*49e0*/  IMAD.WIDE.U32 R146, R147, -0x2daee0ad, RZ ;  /* 0xd2511f5393927825 */ /* 0x000fe200078e00ff */
[----:B------:R-:W-:Y:S02]  /*49f0*/  UIADD3 UR4, UR9, 0x3c6ef372, URZ ;  /* 0x3c6ef37209047890 */ /* 0x000fe4000fffe03f */
[----:B------:R-:W-:Y:S01]  /*4a00*/  @!P0 LOP3.LUT R0, R234, 0x6, R0, 0xf8, !PT ;  /* 0x00000006ea008812 */ /* 0x000fe200078ef800 */
[----:B------:R-:W-:Y:S01]  /*4a10*/  IMAD.U32 R148, RZ, RZ, UR19 ;  /* 0x00000013ff947e24 */ /* 0x000fe2000f8e00ff */
[----:B------:R-:W-:Y:S01]  /*4a20*/  LOP3.LUT R152, R145, R147, RZ, 0x3c, !PT ;  /* 0x0000009391987212 */ /* 0x000fe200078e3cff */
[----:B------:R-:W-:Y:S01]  /*4a30*/  UIADD3 UR5, UR8, 0x76cf5d0a, URZ ;  /* 0x76cf5d0a08057890 */ /* 0x000fe2000fffe03f */
[-C--:B------:R-:W-:Y:S01]  /*4a40*/  HMMA.16816.F32.BF16 R12, R132, R142.reuse, R12 ;  /* 0x0000008e840c723c */ /* 0x080fe2000004180c */
[----:B------:R-:W-:Y:S01]  /*4a50*/  LOP3.LUT R151, R144, UR4, RZ, 0x3c, !PT ;  /* 0x0000000490977c12 */ /* 0x000fe2000f8e3cff */
[----:B------:R-:W-:Y:S01]  /*4a60*/  @!P0 IMAD R0, R148, 0x80, R0 ;  /* 0x0000008094008824 */ /* 0x000fe200078e0200 */
[----:B------:R-:W-:Y:S01]  /*4a70*/  @!P0 IADD3 R144, R150, 0x8, RZ ;  /* 0x0000000896908810 */ /* 0x000fe20007ffe0ff */
[----:B------:R-:W-:Y:S01]  /*4a80*/  FMUL.FTZ R148, R155, 1.4426950216293334961 ;  /* 0x3fb8aa3b9b947820 */ /* 0x000fe20000410000 */
[----:B------:R-:W-:Y:S01]  /*4a90*/  LOP3.LUT R160, R159, UR5, R146, 0x96, !PT ;  /* 0x000000059fa07c12 */ /* 0x000fe2000f8e9692 */
[----:B------:R-:W-:Y:S01]  /*4aa0*/  FMUL.FTZ R146, R154, 1.4426950216293334961 ;  /* 0x3fb8aa3b9a927820 */ /* 0x000fe20000410000 */
[----:B------:R-:W-:Y:S01]  /*4ab0*/  @!P0 IMNMX R147, R150, UR16, PT ;  /* 0x0000001096938c17 */ /* 0x000fe2000b800200 */
[C---:B------:R-:W-:Y:S01]  /*4ac0*/  HMMA.16816.F32.BF16 R16, R136.reuse, R142, R16 ;  /* 0x0000008e8810723c */ /* 0x040fe20000041810 */
[C---:B------:R-:W-:Y:S01]  /*4ad0*/  @!P0 IADD3 R149, R0.reuse, 0x1, RZ ;  /* 0x0000000100958810 */ /* 0x040fe20007ffe0ff */
[----:B------:R-:W-:Y:S01]  /*4ae0*/  UIADD3 UR4, UR9, -0x255992d5, URZ ;  /* 0xdaa66d2b09047890 */ /* 0x000fe2000fffe03f */
[-C--:B------:R-:W-:Y:S01]  /*4af0*/  @!P0 ISETP.GE.AND P3, PT, R0, R147.reuse, PT ;  /* 0x000000930000820c */ /* 0x080fe20003f66270 */
[----:B------:R-:W-:Y:S01]  /*4b00*/  IMAD.WIDE.U32 R156, R156, -0x2daee0ad, RZ ;  /* 0xd2511f539c9c7825 */ /* 0x000fe200078e00ff */
[----:B------:R-:W-:Y:S01]  /*4b10*/  @!P0 IMNMX R144, R144, UR16, PT ;  /* 0x0000001090908c17 */ /* 0x000fe2000b800200 */
[----:B------:R-:W-:Y:S01]  /*4b20*/  UIADD3 UR6, UR9, 0x1715609d, URZ ;  /* 0x1715609d09067890 */ /* 0x000fe2000fffe03f */
[----:B------:R-:W-:Y:S01]  /*4b30*/  @!P0 IADD3 R142, R0, 0x8, RZ ;  /* 0x00000008008e8810 */ /* 0x000fe20007ffe0ff */
[----:B------:R-:W-:Y:S01]  /*4b40*/  IMAD.WIDE.U32 R140, R153, -0x2daee0ad, RZ ;  /* 0xd2511f53998c7825 */ /* 0x000fe200078e00ff */
[----:B------:R-:W-:Y:S02]  /*4b50*/  FSEL R148, R148, RZ, P2 ;  /* 0x000000ff94947208 */ /* 0x000fe40001000000 */
[-C--:B------:R-:W-:Y:S01]  /*4b60*/  @!P0 ISETP.GE.AND P2, PT, R0, R144.reuse, PT ;  /* 0x000000900000820c */ /* 0x080fe20003f46270 */
[----:B------:R-:W-:Y:S01]  /*4b70*/  IMAD.WIDE.U32 R152, R152, -0x326172a9, RZ ;  /* 0xcd9e8d5798987825 */ /* 0x000fe200078e00ff */
[----:B------:R-:W-:Y:S01]  /*4b80*/  LOP3.LUT R154, R157, UR5, R140, 0x96, !PT ;  /* 0x000000059d9a7c12 */ /* 0x000fe2000f8e968c */
[----:B------:R-:W-:Y:S01]  /*4b90*/  UIADD3 UR5, UR8, 0x32370b8f, URZ ;  /* 0x32370b8f08057890 */ /* 0x000fe2000fffe03f */
[----:B------:R-:W-:Y:S01]  /*4ba0*/  FSEL R146, R146, RZ, P1 ;  /* 0x000000ff92927208 */ /* 0x000fe20000800000 */
[----:B------:R-:W-:Y:S01]  /*4bb0*/  IMAD.WIDE.U32 R160, R160, -0x326172a9, RZ ;  /* 0xcd9e8d57a0a07825 */ /* 0x000fe200078e00ff */
[----:B------:R-:W-:Y:S02]  /*4bc0*/  @!P0 IADD3 R143, R0, 0x9, RZ ;  /* 0x00000009008f8810 */ /* 0x000fe40007ffe0ff */
[----:B------:R-:W-:Y:S02]  /*4bd0*/  @!P0 ISETP.GE.AND P1, PT, R149, R147, PT ;  /* 0x000000939500820c */ /* 0x000fe40003f26270 */
[----:B------:R-:W-:Y:S02]  /*4be0*/  LOP3.LUT R157, R151, R153, RZ, 0x3c, !PT ;  /* 0x00000099979d7212 */ /* 0x000fe400078e3cff */
[----:B------:R-:W-:Y:S02]  /*4bf0*/  @!P0 FSEL R4, R4, -INF , !P3 ;  /* 0xff80000004048808 */ /* 0x000fe40005800000 */
[----:B------:R-:W-:Y:S02]  /*4c00*/  @!P0 FSEL R5, R5, -INF , !P1 ;  /* 0xff80000005058808 */ /* 0x000fe40004800000 */
[----:B------:R-:W-:Y:S01]  /*4c10*/  @!P0 FSEL R6, R6, -INF , !P2 ;  /* 0xff80000006068808 */ /* 0x000fe20005000000 */
[--C-:B------:R-:W-:Y:S01]  /*4c20*/  FFMA.FTZ R4, R4, c[0x0][0x23c], -R148.reuse ;  /* 0x00008f0004047a23 */ /* 0x100fe20000010894 */
[----:B------:R-:W-:Y:S01]  /*4c30*/  @!P0 ISETP.GE.AND P1, PT, R149, R144, PT ;  /* 0x000000909500820c */ /* 0x000fe20003f26270 */
[----:B------:R-:W-:Y:S01]  /*4c40*/  FFMA.FTZ R5, R5, c[0x0][0x23c], -R148 ;  /* 0x00008f0005057a23 */ /* 0x000fe20000010894 */
[----:B------:R-:W-:Y:S01]  /*4c50*/  LOP3.LUT R155, R145, R141, RZ, 0x3c, !PT ;  /* 0x0000008d919b7212 */ /* 0x000fe200078e3cff */
[--C-:B------:R-:W-:Y:S01]  /*4c60*/  FFMA.FTZ R6, R6, c[0x0][0x23c], -R146.reuse ;  /* 0x00008f0006067a23 */ /* 0x100fe20000010892 */
[----:B------:R-:W-:Y:S01]  /*4c70*/  @!P0 IADD3 R141, R150, 0x20, RZ ;  /* 0x00000020968d8810 */ /* 0x000fe20007ffe0ff */
[----:B------:R-:W-:Y:S01]  /*4c80*/  MUFU.EX2 R166, R4 ;  /* 0x0000000400a67308 */ /* 0x000fe20000000800 */
[----:B------:R-:W-:Y:S01]  /*4c90*/  @!P0 FSEL R7, R7, -INF , !P1 ;  /* 0xff80000007078808 */ /* 0x000fe20004800000 */
[----:B-----5:R-:W-:Y:S01]  /*4ca0*/  FMUL.FTZ R145, R251, 1.4426950216293334961 ;  /* 0x3fb8aa3bfb917820 */ /* 0x020fe20000410000 */
[----:B------:R-:W-:Y:S02]  /*4cb0*/  @!P0 IMNMX R141, R141, UR16, PT ;  /* 0x000000108d8d8c17 */ /* 0x000fe4000b800200 */
[----:B------:R-:W-:Y:S01]  /*4cc0*/  FSETP.NEU.FTZ.AND P1, PT, R251, -INF , PT ;  /* 0xff800000fb00780b */ /* 0x000fe20003f3d000 */
[----:B------:R-:W-:Y:S01]  /*4cd0*/  FFMA.FTZ R232, R7, c[0x0][0x23c], -R146 ;  /* 0x00008f0007e87a23 */ /* 0x000fe20000010892 */
[-C--:B------:R-:W-:Y:S02]  /*4ce0*/  @!P0 ISETP.GE.AND P2, PT, R149, R141.reuse, PT ;  /* 0x0000008d9500820c */ /* 0x080fe40003f46270 */
[----:B------:R-:W-:Y:S01]  /*4cf0*/  FSEL R145, R145, RZ, P1 ;  /* 0x000000ff91917208 */ /* 0x000fe20000800000 */
[----:B------:R-:W1:Y:S01]  /*4d00*/  MUFU.EX2 R165, R5 ;  /* 0x0000000500a57308 */ /* 0x000e620000000800 */
[-C--:B------:R-:W-:Y:S02]  /*4d10*/  @!P0 ISETP.GE.AND P1, PT, R0, R141.reuse, PT ;  /* 0x0000008d0000820c */ /* 0x080fe40003f26270 */
[----:B------:R-:W-:Y:S02]  /*4d20*/  @!P0 IADD3 R140, R150, 0x28, RZ ;  /* 0x00000028968c8810 */ /* 0x000fe40007ffe0ff */
[-C--:B------:R-:W-:Y:S02]  /*4d30*/  @!P0 ISETP.GE.AND P3, PT, R142, R141.reuse, PT ;  /* 0x0000008d8e00820c */ /* 0x080fe40003f66270 */
[----:B------:R-:W-:Y:S02]  /*4d40*/  @!P0 FSEL R8, R8, -INF , !P1 ;  /* 0xff80000008088808 */ /* 0x000fe40004800000 */
[----:B------:R-:W-:Y:S01]  /*4d50*/  @!P0 ISETP.GE.AND P6, PT, R143, R141, PT ;  /* 0x0000008d8f00820c */ /* 0x000fe20003fc6270 */
[----:B------:R2:W3:Y:S01]  /*4d60*/  MUFU.EX2 R164, R6 ;  /* 0x0000000600a47308 */ /* 0x0004e20000000800 */
[----:B------:R-:W-:Y:S01]  /*4d70*/  @!P0 IMNMX R140, R140, UR16, PT ;  /* 0x000000108c8c8c17 */ /* 0x000fe2000b800200 */
[--C-:B------:R-:W-:Y:S01]  /*4d80*/  FFMA.FTZ R8, R8, c[0x0][0x23c], -R145.reuse ;  /* 0x00008f0008087a23 */ /* 0x100fe20000010891 */
[----:B------:R-:W-:Y:S02]  /*4d90*/  @!P0 FSEL R9, R9, -INF , !P2 ;  /* 0xff80000009098808 */ /* 0x000fe40005000000 */
[-C--:B------:R-:W-:Y:S02]  /*4da0*/  @!P0 ISETP.GE.AND P5, PT, R142, R140.reuse, PT ;  /* 0x0000008c8e00820c */ /* 0x080fe40003fa6270 */
[----:B------:R-:W-:Y:S01]  /*4db0*/  @!P0 ISETP.GE.AND P4, PT, R149, R140, PT ;  /* 0x0000008c9500820c */ /* 0x000fe20003f86270 */
[----:B------:R-:W-:Y:S01]  /*4dc0*/  FMUL.FTZ R149, R252, 1.4426950216293334961 ;  /* 0x3fb8aa3bfc957820 */ /* 0x000fe20000410000 */
[----:B------:R-:W-:Y:S01]  /*4dd0*/  @!P0 ISETP.GE.AND P2, PT, R142, R144, PT ;  /* 0x000000908e00820c */ /* 0x000fe20003f46270 */
[----:B------:R4:W-:Y:S01]  /*4de0*/  MUFU.EX2 R233, R8 ;  /* 0x0000000800e97308 */ /* 0x0009e20000000800 */
[----:B------:R-:W-:Y:S01]  /*4df0*/  FSETP.NEU.FTZ.AND P1, PT, R252, -INF , PT ;  /* 0xff800000fc00780b */ /* 0x000fe20003f3d000 */
[--C-:B------:R-:W-:Y:S01]  /*4e00*/  FFMA.FTZ R9, R9, c[0x0][0x23c], -R145.reuse ;  /* 0x00008f0009097a23 */ /* 0x100fe20000010891 */
[----:B------:R-:W-:Y:S02]  /*4e10*/  @!P0 FSEL R11, R11, -INF , !P4 ;  /* 0xff8000000b0b8808 */ /* 0x000fe40006000000 */
[----:B------:R-:W-:Y:S02]  /*4e20*/  @!P0 ISETP.GE.AND P4, PT, R143, R140, PT ;  /* 0x0000008c8f00820c */ /* 0x000fe40003f86270 */
[----:B------:R-:W-:Y:S02]  /*4e30*/  @!P0 FSEL R12, R12, -INF , !P3 ;  /* 0xff8000000c0c8808 */ /* 0x000fe40005800000 */
[----:B------:R-:W-:Y:S01]  /*4e40*/  @!P0 FSEL R14, R14, -INF , !P5 ;  /* 0xff8000000e0e8808 */ /* 0x000fe20006800000 */
[----:B------:R-:W1:Y:S01]  /*4e50*/  MUFU.EX2 R232, R232 ;  /* 0x000000e800e87308 */ /* 0x000e620000000800 */
[----:B------:R-:W-:Y:S01]  /*4e60*/  @!P0 FSEL R13, R13, -INF , !P6 ;  /* 0xff8000000d0d8808 */ /* 0x000fe20007000000 */
[--C-:B------:R-:W-:Y:S01]  /*4e70*/  FFMA.FTZ R12, R12, c[0x0][0x23c], -R145.reuse ;  /* 0x00008f000c0c7a23 */ /* 0x100fe20000010891 */
[----:B------:R-:W-:Y:S01]  /*4e80*/  @!P0 ISETP.GE.AND P6, PT, R143, R144, PT ;  /* 0x000000908f00820c */ /* 0x000fe20003fc6270 */
[----:B--2---:R-:W2:Y:S01]  /*4e90*/  LDSM.16.M88.4 R4, [R222+0xd400] ;  /* 0x00d40000de04783b */ /* 0x004ea20000000200 */
[----:B------:R-:W-:Y:S01]  /*4ea0*/  LOP3.LUT R159, R161, UR4, R152, 0x96, !PT ;  /* 0x00000004a19f7c12 */ /* 0x000fe2000f8e9698 */
[--C-:B------:R-:W-:Y:S01]  /*4eb0*/  FFMA.FTZ R13, R13, c[0x0][0x23c], -R145.reuse ;  /* 0x00008f000d0d7a23 */ /* 0x100fe20000010891 */
[----:B------:R-:W-:Y:S01]  /*4ec0*/  @!P0 FSEL R15, R15, -INF , !P4 ;  /* 0xff8000000f0f8808 */ /* 0x000fe20006000000 */
[----:B------:R-:W-:Y:S01]  /*4ed0*/  IMAD.WIDE.U32 R152, R155, -0x326172a9, RZ ;  /* 0xcd9e8d579b987825 */ /* 0x000fe200078e00ff */
[----:B------:R-:W-:Y:S01]  /*4ee0*/  @!P0 FSEL R18, R18, -INF , !P2 ;  /* 0xff80000012128808 */ /* 0x000fe20005000000 */
[----:B------:R1:W1:Y:S01]  /*4ef0*/  MUFU.EX2 R171, R9 ;  /* 0x0000000900ab7308 */ /* 0x0002620000000800 */
[----:B------:R-:W-:Y:S01]  /*4f00*/  @!P0 ISETP.GE.AND P3, PT, R143, R147, PT ;  /* 0x000000938f00820c */ /* 0x000fe20003f66270 */
[----:B------:R-:W-:Y:S01]  /*4f10*/  IMAD.WIDE.U32 R154, R154, -0x326172a9, RZ ;  /* 0xcd9e8d579a9a7825 */ /* 0x000fe200078e00ff */
[----:B------:R-:W-:Y:S02]  /*4f20*/  LOP3.LUT R151, R151, R153, RZ, 0x3c, !PT ;  /* 0x0000009997977212 */ /* 0x000fe400078e3cff */
[----:B----4-:R-:W-:Y:S01]  /*4f30*/  FSEL R8, R149, RZ, P1 ;  /* 0x000000ff95087208 */ /* 0x010fe20000800000 */
[----:B------:R-:W-:Y:S01]  /*4f40*/  FFMA.FTZ R18, R18, c[0x0][0x23c], -R146 ;  /* 0x00008f0012127a23 */ /* 0x000fe20000010892 */
[----:B------:R-:W-:Y:S02]  /*4f50*/  @!P0 ISETP.GE.AND P1, PT, R0, R140, PT ;  /* 0x0000008c0000820c */ /* 0x000fe40003f26270 */
[----:B------:R-:W-:Y:S01]  /*4f60*/  LOP3.LUT R152, R155, UR4, R152, 0x96, !PT ;  /* 0x000000049b987c12 */ /* 0x000fe2000f8e9698 */
[--C-:B------:R-:W-:Y:S01]  /*4f70*/  FFMA.FTZ R11, R11, c[0x0][0x23c], -R8.reuse ;  /* 0x00008f000b0b7a23 */ /* 0x100fe20000010808 */
[----:B------:R-:W-:Y:S01]  /*4f80*/  @!P0 FSEL R10, R10, -INF , !P1 ;  /* 0xff8000000a0a8808 */ /* 0x000fe20004800000 */
[--C-:B------:R-:W-:Y:S01]  /*4f90*/  FFMA.FTZ R14, R14, c[0x0][0x23c], -R8.reuse ;  /* 0x00008f000e0e7a23 */ /* 0x100fe20000010808 */
[-C--:B------:R-:W-:Y:S01]  /*4fa0*/  @!P0 ISETP.GE.AND P1, PT, R142, R147.reuse, PT ;  /* 0x000000938e00820c */ /* 0x080fe20003f26270 */
[----:B------:R-:W4:Y:S01]  /*4fb0*/  MUFU.EX2 R234, R11 ;  /* 0x0000000b00ea7308 */ /* 0x000f220000000800 */
[----:B------:R-:W-:Y:S01]  /*4fc0*/  @!P0 FSEL R19, R19, -INF , !P6 ;  /* 0xff80000013138808 */ /* 0x000fe20007000000 */
[----:B------:R-:W-:Y:S01]  /*4fd0*/  FFMA.FTZ R10, R10, c[0x0][0x23c], -R8 ;  /* 0x00008f000a0a7a23 */ /* 0x000fe20000010808 */
[----:B------:R-:W-:Y:S01]  /*4fe0*/  @!P0 FSEL R16, R16, -INF , !P1 ;  /* 0xff80000010108808 */ /* 0x000fe20004800000 */
[----:B------:R-:W-:Y:S01]  /*4ff0*/  IMAD.WIDE.U32 R142, R157, -0x2daee0ad, RZ ;  /* 0xd2511f539d8e7825 */ /* 0x000fe200078e00ff */
[----:B------:R-:W-:Y:S01]  /*5000*/  @!P0 FSEL R17, R17, -INF , !P3 ;  /* 0xff80000011118808 */ /* 0x000fe20005800000 */
[----:B------:R-:W-:Y:S02]  /*5010*/  UIADD3 UR4, UR8, -0x126145ec, URZ ;  /* 0xed9eba1408047890 */ /* 0x000fe4000fffe03f */
[----:B------:R-:W-:Y:S01]  /*5020*/  FFMA.FTZ R16, R16, c[0x0][0x23c], -R148 ;  /* 0x00008f0010107a23 */ /* 0x000fe20000010894 */
[----:B------:R-:W-:Y:S01]  /*5030*/  LOP3.LUT R158, R143, UR5, R158, 0x96, !PT ;  /* 0x000000058f9e7c12 */ /* 0x000fe2000f8e969e */
[----:B------:R3:W-:Y:S01]  /*5040*/  MUFU.EX2 R235, R10 ;  /* 0x0000000a00eb7308 */ /* 0x0007e20000000800 */
[C---:B-1----:R-:W-:Y:S01]  /*5050*/  @!P0 IADD3 R9, R0.reuse, 0x10, RZ ;  /* 0x0000001000098810 */ /* 0x042fe20007ffe0ff */
[----:B------:R-:W-:Y:S02]  /*5060*/  FFMA.FTZ R15, R15, c[0x0][0x23c], -R8 ;  /* 0x00008f000f0f7a23 */ /* 0x000fe40000010808 */
[----:B------:R-:W-:Y:S01]  /*5070*/  FFMA.FTZ R19, R19, c[0x0][0x23c], -R146 ;  /* 0x00008f0013137a23 */ /* 0x000fe20000010892 */
[----:B------:R-:W-:Y:S01]  /*5080*/  @!P0 ISETP.GE.AND P4, PT, R9, R144, PT ;  /* 0x000000900900820c */ /* 0x000fe20003f86270 */
[--C-:B------:R-:W-:Y:S01]  /*5090*/  FFMA.FTZ R162, R17, c[0x0][0x23c], -R148.reuse ;  /* 0x00008f0011a27a23 */ /* 0x100fe20000010894 */
[C---:B------:R-:W-:Y:S02]  /*50a0*/  @!P0 ISETP.GE.AND P5, PT, R9.reuse, R147, PT ;  /* 0x000000930900820c */ /* 0x040fe40003fa6270 */
[C---:B------:R-:W-:Y:S01]  /*50b0*/  @!P0 ISETP.GE.AND P1, PT, R9.reuse, R141, PT ;  /* 0x0000008d0900820c */ /* 0x040fe20003f26270 */
[-C--:B--2---:R-:W-:Y:S01]  /*50c0*/  HMMA.16816.F32.BF16 R20, R136, R4.reuse, R20 ;  /* 0x000000048814723c */ /* 0x084fe20000041814 */
[----:B------:R-:W-:Y:S01]  /*50d0*/  @!P0 ISETP.GE.AND P3, PT, R9, R140, PT ;  /* 0x0000008c0900820c */ /* 0x000fe20003f66270 */
[----:B------:R-:W1:Y:S06]  /*50e0*/  MUFU.EX2 R168, R12 ;  /* 0x0000000c00a87308 */ /* 0x000e6c0000000800 */
[C---:B------:R-:W-:Y:S04]  /*50f0*/  HMMA.16816.F32.BF16 R24, R132.reuse, R4, R24 ;  /* 0x000000048418723c */ /* 0x040fe80000041818 */
[----:B------:R2:W-:Y:S01]  /*5100*/  MUFU.EX2 R163, R16 ;  /* 0x0000001000a37308 */ /* 0x0005e20000000800 */
[----:B---3--:R-:W-:Y:S02]  /*5110*/  IMAD.WIDE.U32 R10, R151, -0x2daee0ad, RZ ;  /* 0xd2511f53970a7825 */ /* 0x008fe400078e00ff */
[----:B------:R-:W-:Y:S01]  /*5120*/  @!P0 IADD3 R4, R0, 0x11, RZ ;  /* 0x0000001100048810 */ /* 0x000fe20007ffe0ff */
[-C--:B------:R-:W-:Y:S03]  /*5130*/  HMMA.16816.F32.BF16 R28, R132, R6.reuse, R28 ;  /* 0x00000006841c723c */ /* 0x080fe6000004181c */
[C---:B------:R-:W-:Y:S02]  /*5140*/  @!P0 ISETP.GE.AND P2, PT, R4.reuse, R147, PT ;  /* 0x000000930400820c */ /* 0x040fe40003f46270 */
[----:B------:R-:W-:Y:S01]  /*5150*/  @!P0 ISETP.GE.AND P6, PT, R4, R144, PT ;  /* 0x000000900400820c */ /* 0x000fe20003fc6270 */
[----:B------:R3:W1:Y:S01]  /*5160*/  MUFU.EX2 R167, R14 ;  /* 0x0000000e00a77308 */ /* 0x0006620000000800 */
[----:B------:R-:W-:Y:S01]  /*5170*/  IMAD.WIDE.U32 R134, R159, -0x2daee0ad, RZ ;  /* 0xd2511f539f867825 */ /* 0x000fe200078e00ff */
[----:B------:R-:W-:Y:S01]  /*5180*/  @!P0 FSEL R20, R20, -INF , !P5 ;  /* 0xff80000014148808 */ /* 0x000fe20006800000 */
[----:B------:R-:W-:Y:S01]  /*5190*/  HMMA.16816.F32.BF16 R32, R136, R6, R32 ;  /* 0x000000068820723c */ /* 0x000fe20000041820 */
[-C--:B------:R-:W-:Y:S02]  /*51a0*/  @!P0 ISETP.GE.AND P5, PT, R4, R141.reuse, PT ;  /* 0x0000008d0400820c */ /* 0x080fe40003fa6270 */
[----:B------:R-:W-:Y:S01]  /*51b0*/  @!P0 FSEL R21, R21, -INF , !P2 ;  /* 0xff80000015158808 */ /* 0x000fe20005000000 */
[----:B------:R-:W-:Y:S01]  /*51c0*/  IMAD.WIDE.U32 R132, R152, -0x2daee0ad, RZ ;  /* 0xd2511f5398847825 */ /* 0x000fe200078e00ff */
[-C--:B------:R-:W-:Y:S02]  /*51d0*/  @!P0 ISETP.GE.AND P2, PT, R4, R140.reuse, PT ;  /* 0x0000008c0400820c */ /* 0x080fe40003f46270 */
[C---:B------:R-:W-:Y:S01]  /*51e0*/  @!P0 IADD3 R4, R0.reuse, 0x18, RZ ;  /* 0x0000001800048810 */ /* 0x040fe20007ffe0ff */
[----:B------:R1:W-:Y:S01]  /*51f0*/  MUFU.EX2 R169, R13 ;  /* 0x0000000d00a97308 */ /* 0x0003e20000000800 */
[----:B------:R-:W-:Y:S03]  /*5200*/  @!P0 IADD3 R0, R0, 0x19, RZ ;  /* 0x0000001900008810 */ /* 0x000fe60007ffe0ff */
[----:B------:R-:W-:Y:S01]  /*5210*/  @!P0 FSEL R22, R22, -INF , !P4 ;  /* 0xff80000016168808 */ /* 0x000fe20006000000 */
[--C-:B------:R-:W-:Y:S01]  /*5220*/  FFMA.FTZ R20, R20, c[0x0][0x23c], -R148.reuse ;  /* 0x00008f0014147a23 */ /* 0x100fe20000010894 */
[----:B------:R-:W-:Y:S01]  /*5230*/  @!P0 ISETP.GE.AND P4, PT, R4, R141, PT ;  /* 0x0000008d0400820c */ /* 0x000fe20003f86270 */
[----:B------:R-:W-:Y:S01]  /*5240*/  FFMA.FTZ R21, R21, c[0x0][0x23c], -R148 ;  /* 0x00008f0015157a23 */ /* 0x000fe20000010894 */
[----:B------:R-:W-:Y:S01]  /*5250*/  @!P0 FSEL R24, R24, -INF , !P1 ;  /* 0xff80000018188808 */ /* 0x000fe20004800000 */
[----:B------:R-:W-:Y:S01]  /*5260*/  FFMA.FTZ R22, R22, c[0x0][0x23c], -R146 ;  /* 0x00008f0016167a23 */ /* 0x000fe20000010892 */
[-C--:B------:R-:W-:Y:S01]  /*5270*/  @!P0 ISETP.GE.AND P1, PT, R4, R140.reuse, PT ;  /* 0x0000008c0400820c */ /* 0x080fe20003f26270 */
[----:B------:R1:W1:Y:S01]  /*5280*/  MUFU.EX2 R170, R15 ;  /* 0x0000000f00aa7308 */ /* 0x0002620000000800 */
[----:B------:R-:W-:Y:S01]  /*5290*/  @!P0 FSEL R25, R25, -INF , !P5 ;  /* 0xff80000019198808 */ /* 0x000fe20006800000 */
[--C-:B------:R-:W-:Y:S01]  /*52a0*/  FFMA.FTZ R24, R24, c[0x0][0x23c], -R145.reuse ;  /* 0x00008f0018187a23 */ /* 0x100fe20000010891 */
[----:B------:R-:W-:Y:S02]  /*52b0*/  @!P0 ISETP.GE.AND P5, PT, R0, R140, PT ;  /* 0x0000008c0000820c */ /* 0x000fe40003fa6270 */
[----:B------:R-:W-:Y:S01]  /*52c0*/  LOP3.LUT R142, R135, UR4, R142, 0x96, !PT ;  /* 0x00000004878e7c12 */ /* 0x000fe2000f8e968e */
[--C-:B------:R-:W-:Y:S01]  /*52d0*/  FFMA.FTZ R25, R25, c[0x0][0x23c], -R145.reuse ;  /* 0x00008f0019197a23 */ /* 0x100fe20000010891 */
[----:B------:R-:W-:Y:S01]  /*52e0*/  LOP3.LUT R140, R133, UR4, R10, 0x96, !PT ;  /* 0x00000004858c7c12 */ /* 0x000fe2000f8e960a */
[----:B------:R-:W-:Y:S01]  /*52f0*/  UIADD3 UR4, UR9, 0x78dde6e4, URZ ;  /* 0x78dde6e409047890 */ /* 0x000fe2000fffe03f */
[----:B------:R-:W-:Y:S01]  /*5300*/  @!P0 FSEL R26, R26, -INF , !P3 ;  /* 0xff8000001a1a8808 */ /* 0x000fe20005800000 */
[----:B--2---:R-:W-:Y:S01]  /*5310*/  IMAD.WIDE.U32 R16, R142, -0x326172a9, RZ ;  /* 0xcd9e8d578e107825 */ /* 0x004fe200078e00ff */
[----:B------:R-:W-:Y:S01]  /*5320*/  @!P0 ISETP.GE.AND P3, PT, R4, R147, PT ;  /* 0x000000930400820c */ /* 0x000fe20003f66270 */
[----:B------:R2:W-:Y:S01]  /*5330*/  MUFU.EX2 R161, R18 ;  /* 0x0000001200a17308 */ /* 0x0005e20000000800 */
[----:B------:R-:W-:Y:S01]  /*5340*/  @!P0 FSEL R28, R28, -INF , !P4 ;  /* 0xff8000001c1c8808 */ /* 0x000fe20006000000 */
[----:B------:R-:W-:Y:S01]  /*5350*/  FFMA.FTZ R26, R26, c[0x0][0x23c], -R8 ;  /* 0x00008f001a1a7a23 */ /* 0x000fe20000010808 */
[-C--:B------:R-:W-:Y:S02]  /*5360*/  @!P0 ISETP.GE.AND P4, PT, R4, R144.reuse, PT ;  /* 0x000000900400820c */ /* 0x080fe40003f86270 */
[----:B------:R-:W-:Y:S01]  /*5370*/  LOP3.LUT R4, R11, UR5, R156, 0x96, !PT ;  /* 0x000000050b047c12 */ /* 0x000fe2000f8e969c */
[----:B------:R-:W-:Y:S01]  /*5380*/  IMAD.WIDE.U32 R10, R158, -0x326172a9, RZ ;  /* 0xcd9e8d579e0a7825 */ /* 0x000fe200078e00ff */
[----:B------:R-:W-:Y:S01]  /*5390*/  UIADD3 UR5, UR8, -0x56f99767, URZ ;  /* 0xa906689908057890 */ /* 0x000fe2000fffe03f */
[----:B------:R-:W-:Y:S02]  /*53a0*/  @!P0 FSEL R23, R23, -INF , !P6 ;  /* 0xff80000017178808 */ /* 0x000fe40007000000 */
[----:B------:R-:W-:Y:S01]  /*53b0*/  IMAD.WIDE.U32 R4, R4, -0x326172a9, RZ ;  /* 0xcd9e8d5704047825 */ /* 0x000fe200078e00ff */
[----:B------:R-:W-:Y:S01]  /*53c0*/  LOP3.LUT R12, R11, UR4, R160, 0x96, !PT ;  /* 0x000000040b0c7c12 */ /* 0x000fe2000f8e96a0 */
[----:B------:R-:W-:Y:S01]  /*53d0*/  MUFU.EX2 R159, R20 ;  /* 0x00000014009f7308 */ /* 0x000fe20000000800 */
[----:B------:R-:W-:Y:S01]  /*53e0*/  @!P0 ISETP.GE.AND P6, PT, R0, R141, PT ;  /* 0x0000008d0000820c */ /* 0x000fe20003fc6270 */
[----:B------:R-:W-:Y:S01]  /*53f0*/  IMAD.WIDE.U32 R140, R140, -0x326172a9, RZ ;  /* 0xcd9e8d578c8c7825 */ /* 0x000fe200078e00ff */
[----:B---3--:R-:W-:Y:S01]  /*5400*/  LOP3.LUT R14, R5, UR4, R154, 0x96, !PT ;  /* 0x00000004050e7c12 */ /* 0x008fe2000f8e969a */
[----:B------:R-:W-:Y:S01]  /*5410*/  UIADD3 UR4, UR8, 0x646e171e, URZ ;  /* 0x646e171e08047890 */ /* 0x000fe2000fffe03f */
[----:B------:R-:W-:Y:S01]  /*5420*/  LOP3.LUT R5, R17, UR6, R10, 0x96, !PT ;  /* 0x0000000611057c12 */ /* 0x000fe2000f8e960a */
[----:B-1----:R-:W-:Y:S01]  /*5430*/  IMAD.WIDE.U32 R12, R12, -0x2daee0ad, RZ ;  /* 0xd2511f530c0c7825 */ /* 0x002fe200078e00ff */
[----:B------:R-:W-:Y:S02]  /*5440*/  LOP3.LUT R10, R141, UR6, R4, 0x96, !PT ;  /* 0x000000068d0a7c12 */ /* 0x000fe4000f8e9604 */
[----:B------:R-:W-:Y:S01]  /*5450*/  @!P0 FSEL R29, R29, -INF , !P6 ;  /* 0xff8000001d1d8808 */ /* 0x000fe20007000000 */
[----:B------:R1:W-:Y:S01]  /*5460*/  MUFU.EX2 R160, R19 ;  /* 0x0000001300a07308 */ /* 0x0003e20000000800 */
[----:B------:R-:W-:Y:S01]  /*5470*/  IMAD.WIDE.U32 R14, R14, -0x2daee0ad, RZ ;  /* 0xd2511f530e0e7825 */ /* 0x000fe200078e00ff */
[----:B------:R-:W-:Y:S02]  /*5480*/  LOP3.LUT R134, R13, UR5, R134, 0x96, !PT ;  /* 0x000000050d867c12 */ /* 0x000fe4000f8e9686 */
[----:B------:R-:W-:Y:S01]  /*5490*/  @!P0 ISETP.GE.AND P6, PT, R0, R144, PT ;  /* 0x000000900000820c */ /* 0x000fe20003fc6270 */
[----:B------:R-:W-:Y:S01]  /*54a0*/  IMAD.WIDE.U32 R4, R5, -0x2daee0ad, RZ ;  /* 0xd2511f5305047825 */ /* 0x000fe200078e00ff */
[----:B------:R-:W-:Y:S01]  /*54b0*/  LOP3.LUT R132, R15, UR5, R132, 0x96, !PT ;  /* 0x000000050f847c12 */ /* 0x000fe2000f8e9684 */
[----:B------:R-:W-:Y:S01]  /*54c0*/  UIADD3 UR5, UR9, -0x4ab325aa, URZ ;  /* 0xb54cda5609057890 */ /* 0x000fe2000fffe03f */
[----:B------:R-:W-:Y:S01]  /*54d0*/  @!P0 FSEL R27, R27, -INF , !P2 ;  /* 0xff8000001b1b8808 */ /* 0x000fe20005000000 */
[----:B------:R-:W-:Y:S01]  /*54e0*/  IMAD.WIDE.U32 R10, R10, -0x2daee0ad, RZ ;  /* 0xd2511f530a0a7825 */ /* 0x000fe200078e00ff */
[----:B------:R-:W-:Y:S01]  /*54f0*/  LOP3.LUT R141, R4, 0xffff, RZ, 0xc0, !PT ;  /* 0x0000ffff048d7812 */ /* 0x000fe200078ec0ff */
[----:B------:R-:W-:Y:S01]  /*5500*/  MUFU.EX2 R162, R162 ;  /* 0x000000a200a27308 */ /* 0x000fe20000000800 */
[----:B------:R-:W-:Y:S01]  /*5510*/  @!P0 ISETP.GE.AND P2, PT, R0, R147, PT ;  /* 0x000000930000820c */ /* 0x000fe20003f46270 */
[----:B------:R-:W-:Y:S01]  /*5520*/  FFMA.FTZ R23, R23, c[0x0][0x23c], -R146 ;  /* 0x00008f0017177a23 */ /* 0x000fe20000010892 */
[----:B------:R-:W-:Y:S01]  /*5530*/  SHF.R.U32.HI R142, RZ, 0x10, R4 ;  /* 0x00000010ff8e7819 */ /* 0x000fe20000011604 */
[--C-:B------:R-:W-:Y:S01]  /*5540*/  FFMA.FTZ R28, R28, c[0x0][0x23c], -R145.reuse ;  /* 0x00008f001c1c7a23 */ /* 0x100fe20000010891 */
[----:B------:R-:W-:Y:S01]  /*5550*/  LOP3.LUT R12, R5, UR4, R12, 0x96, !PT ;  /* 0x00000004050c7c12 */ /* 0x000fe2000f8e960c */
[----:B------:R-:W-:Y:S01]  /*5560*/  FFMA.FTZ R145, R29, c[0x0][0x23c], -R145 ;  /* 0x00008f001d917a23 */ /* 0x000fe20000010891 */
[----:B------:R-:W-:Y:S01]  /*5570*/  SHF.R.U32.HI R0, RZ, 0x18, R4 ;  /* 0x00000018ff007819 */ /* 0x000fe20000011604 */
[----:B------:R-:W-:Y:S01]  /*5580*/  FFMA.FTZ R27, R27, c[0x0][0x23c], -R8 ;  /* 0x00008f001b1b7a23 */ /* 0x000fe20000010808 */
[----:B------:R-:W-:Y:S01]  /*5590*/  LOP3.LUT R13, R4, 0xff, RZ, 0xc0, !PT ;  /* 0x000000ff040d7812 */ /* 0x000fe200078ec0ff */
[----:B------:R-:W-:Y:S01]  /*55a0*/  IMAD.WIDE.U32 R4, R134, -0x326172a9, RZ ;  /* 0xcd9e8d5786047825 */ /* 0x000fe200078e00ff */
[----:B------:R-:W-:Y:S01]  /*55b0*/  LOP3.LUT R9, R11, UR4, R14, 0x96, !PT ;  /* 0x000000040b097c12 */ /* 0x000fe2000f8e960e */
[----:B------:R-:W-:Y:S01]  /*55c0*/  ULDC.U8 UR4, c[0x0][0x2d8] ;  /* 0x0000b60000047ab9 */ /* 0x000fe20000000000 */
[----:B------:R-:W-:Y:S01]  /*55d0*/  LOP3.LUT R135, R10, 0xffff, RZ, 0xc0, !PT ;  /* 0x0000ffff0a877812 */ /* 0x000fe200078ec0ff */
[----:B------:R-:W-:Y:S01]  /*55e0*/  MUFU.EX2 R158, R21 ;  /* 0x00000015009e7308 */ /* 0x000fe20000000800 */
[----:B------:R-:W-:Y:S02]  /*55f0*/  LOP3.LUT R6, R5, UR5, R16, 0x96, !PT ;  /* 0x0000000505067c12 */ /* 0x000fe4000f8e9610 */
[C---:B------:R-:W-:Y:S02]  /*5600*/  LOP3.LUT R16, R4.reuse, 0xffff, RZ, 0xc0, !PT ;  /* 0x0000ffff04107812 */ /* 0x040fe400078ec0ff */
[----:B--2---:R-:W-:Y:S02]  /*5610*/  LOP3.LUT R18, R4, 0xff, RZ, 0xc0, !PT ;  /* 0x000000ff04127812 */ /* 0x004fe400078ec0ff */
[--C-:B-1----:R-:W-:Y:S02]  /*5620*/  SHF.R.U32.HI R19, RZ, 0x18, R4.reuse ;  /* 0x00000018ff137819 */ /* 0x102fe40000011604 */
[----:B------:R-:W-:Y:S01]  /*5630*/  SHF.R.U32.HI R17, RZ, 0x10, R4 ;  /* 0x00000010ff117819 */ /* 0x000fe20000011604 */
[----:B------:R-:W-:Y:S01]  /*5640*/  IMAD.WIDE.U32 R4, R132, -0x326172a9, RZ ;  /* 0xcd9e8d5784047825 */ /* 0x000fe200078e00ff */
[----:B------:R-:W-:Y:S01]  /*5650*/  LOP3.LUT R7, R6, 0xffff, RZ, 0xc0, !PT ;  /* 0x0000ffff06077812 */ /* 0x000fe200078ec0ff */
[----:B------:R-:W-:Y:S01]  /*5660*/  MUFU.EX2 R157, R22 ;  /* 0x00000016009d7308 */ /* 0x000fe20000000800 */
[----:B------:R-:W-:Y:S02]  /*5670*/  @!P0 FSEL R30, R30, -INF , !P1 ;  /* 0xff8000001e1e8808 */ /* 0x000fe40004800000 */
[----:B------:R-:W-:Y:S02]  /*5680*/  ISETP.LE.U32.AND P1, PT, R13, UR4, PT ;  /* 0x000000040d007c0c */ /* 0x000fe4000bf23070 */
[----:B------:R-:W-:Y:S01]  /*5690*/  LOP3.LUT R11, R4, 0xffff, RZ, 0xc0, !PT ;  /* 0x0000ffff040b7812 */ /* 0x000fe200078ec0ff */
[----:B------:R-:W-:Y:S01]  /*56a0*/  FFMA.FTZ R30, R30, c[0x0][0x23c], -R8 ;  /* 0x00008f001e1e7a23 */ /* 0x000fe20000010808 */
[----:B------:R-:W-:Y:S02]  /*56b0*/  LOP3.LUT R15, R4, 0xff, RZ, 0xc0, !PT ;  /* 0x000000ff040f7812 */ /* 0x000fe400078ec0ff */
[--C-:B------:R-:W-:Y:S01]  /*56c0*/  SHF.R.U32.HI R13, RZ, 0x10, R4.reuse ;  /* 0x00000010ff0d7819 */ /* 0x100fe20000011604 */
[----:B------:R-:W-:Y:S01]  /*56d0*/  MUFU.EX2 R155, R24 ;  /* 0x00000018009b7308 */ /* 0x000fe20000000800 */
[----:B------:R-:W-:Y:S02]  /*56e0*/  SHF.R.U32.HI R14, RZ, 0x18, R4 ;  /* 0x00000018ff0e7819 */ /* 0x000fe40000011604 */
[----:B------:R-:W-:Y:S02]  /*56f0*/  SHF.R.U32.HI R4, RZ, 0x8, R7 ;  /* 0x00000008ff047819 */ /* 0x000fe40000011607 */
[----:B------:R-:W-:Y:S02]  /*5700*/  LOP3.LUT R133, R10, 0xff, RZ, 0xc0, !PT ;  /* 0x000000ff0a857812 */ /* 0x000fe400078ec0ff */
[----:B------:R-:W-:Y:S02]  /*5710*/  SHF.R.U32.HI R134, RZ, 0x18, R10 ;  /* 0x00000018ff867819 */ /* 0x000fe4000001160a */
[----:B------:R-:W-:Y:S01]  /*5720*/  @!P0 FSEL R31, R31, -INF , !P5 ;  /* 0xff8000001f1f8808 */ /* 0x000fe20006800000 */
[----:B------:R-:W-:Y:S01]  /*5730*/  MUFU.EX2 R153, R26 ;  /* 0x0000001a00997308 */ /* 0x000fe20000000800 */
[----:B------:R-:W-:Y:S02]  /*5740*/  ISETP.LE.U32.AND P5, PT, R0, UR4, PT ;  /* 0x0000000400007c0c */ /* 0x000fe4000bfa3070 */
[----:B------:R-:W-:Y:S01]  /*5750*/  LOP3.LUT R0, R5, UR5, R140, 0x96, !PT ;  /* 0x0000000505007c12 */ /* 0x000fe2000f8e968c */
[----:B------:R-:W-:Y:S01]  /*5760*/  FFMA.FTZ R8, R31, c[0x0][0x23c], -R8 ;  /* 0x00008f001f087a23 */ /* 0x000fe20000010808 */
[----:B------:R-:W-:Y:S01]  /*5770*/  SHF.R.U32.HI R20, RZ, 0x10, R10 ;  /* 0x00000010ff147819 */ /* 0x000fe2000001160a */
[----:B------:R-:W-:Y:S01]  /*5780*/  IMAD.U32 R140, RZ, RZ, UR15 ;  /* 0x0000000fff8c7e24 */ /* 0x000fe2000f8e00ff */
[----:B------:R-:W-:Y:S02]  /*5790*/  LOP3.LUT R10, R6, 0xff, RZ, 0xc0, !PT ;  /* 0x000000ff060a7812 */ /* 0x000fe400078ec0ff */
[--C-:B------:R-:W-:Y:S01]  /*57a0*/  SHF.R.U32.HI R5, RZ, 0x18, R6.reuse ;  /* 0x00000018ff057819 */ /* 0x100fe20000011606 */
[----:B------:R-:W-:Y:S01]  /*57b0*/  MUFU.EX2 R156, R23 ;  /* 0x00000017009c7308 */ /* 0x000fe20000000800 */
[----:B------:R-:W-:Y:S02]  /*57c0*/  SHF.R.U32.HI R6, RZ, 0x10, R6 ;  /* 0x00000010ff067819 */ /* 0x000fe40000011606 */
[----:B------:R-:W-:Y:S02]  /*57d0*/  LOP3.LUT R4, R4, 0xffff, RZ, 0xc0, !PT ;  /* 0x0000ffff04047812 */ /* 0x000fe400078ec0ff */
[----:B------:R-:W-:Y:S02]  /*57e0*/  @!P0 FSEL R34, R34, -INF , !P4 ;  /* 0xff80000022228808 */ /* 0x000fe40006000000 */
[----:B------:R-:W-:Y:S02]  /*57f0*/  LOP3.LUT R7, R6, 0xff, RZ, 0xc0, !PT ;  /* 0x000000ff06077812 */ /* 0x000fe400078ec0ff */
[----:B------:R-:W-:Y:S01]  /*5800*/  ISETP.LE.U32.AND P4, PT, R4, UR4, PT ;  /* 0x0000000404007c0c */ /* 0x000fe2000bf83070 */
[----:B------:R-:W-:Y:S01]  /*5810*/  MUFU.EX2 R154, R25 ;  /* 0x00000019009a7308 */ /* 0x000fe20000000800 */
[----:B------:R-:W-:Y:S01]  /*5820*/  LOP3.LUT R4, R0, 0xffff, RZ, 0xc0, !PT ;  /* 0x0000ffff00047812 */ /* 0x000fe200078ec0ff */
[----:B------:R-:W-:Y:S01]  /*5830*/  FFMA.FTZ R34, R34, c[0x0][0x23c], -R146 ;  /* 0x00008f0022227a23 */ /* 0x000fe20000010892 */
[----:B------:R-:W-:Y:S02]  /*5840*/  @!P0 FSEL R35, R35, -INF , !P6 ;  /* 0xff80000023238808 */ /* 0x000fe40007000000 */
[----:B------:R-:W-:Y:S02]  /*5850*/  ISETP.LE.U32.AND P6, PT, R7, UR4, PT ;  /* 0x0000000407007c0c */ /* 0x000fe4000bfc3070 */
[----:B------:R-:W-:Y:S01]  /*5860*/  SHF.R.U32.HI R4, RZ, 0x8, R4 ;  /* 0x00000008ff047819 */ /* 0x000fe20000011604 */
[----:B------:R-:W-:Y:S01]  /*5870*/  FFMA.FTZ R146, R35, c[0x0][0x23c], -R146 ;  /* 0x00008f0023927a23 */ /* 0x000fe20000010892 */
[----:B------:R-:W-:Y:S01]  /*5880*/  @!P0 FSEL R33, R33, -INF , !P2 ;  /* 0xff80000021218808 */ /* 0x000fe20005000000 */
[----:B------:R-:W-:Y:S01]  /*5890*/  MUFU.EX2 R150, R145 ;  /* 0x0000009100967308 */ /* 0x000fe20000000800 */
[----:B------:R-:W-:Y:S01]  /*58a0*/  ISETP.LE.U32.AND P2, PT, R5, UR4, PT ;  /* 0x0000000405007c0c */ /* 0x000fe2000bf43070 */
[----:B------:R-:W-:Y:S01]  /*58b0*/  @!P4 FADD.FTZ R165, -R165, -RZ ;  /* 0x800000ffa5a5c221 */ /* 0x000fe20000010100 */
[----:B------:R-:W-:Y:S02]  /*58c0*/  LOP3.LUT R4, R4, 0xffff, RZ, 0xc0, !PT ;  /* 0x0000ffff04047812 */ /* 0x000fe400078ec0ff */
[----:B------:R-:W-:Y:S02]  /*58d0*/  LOP3.LUT R6, R0, 0xff, RZ, 0xc0, !PT ;  /* 0x000000ff00067812 */ /* 0x000fe400078ec0ff */
[----:B------:R-:W-:Y:S01]  /*58e0*/  ISETP.LE.U32.AND P4, PT, R4, UR4, PT ;  /* 0x0000000404007c0c */ /* 0x000fe2000bf83070 */
[----:B------:R-:W-:Y:S01]  /*58f0*/  @!P6 FADD.FTZ R164, -R164, -RZ ;  /* 0x800000ffa4a4e221 */ /* 0x000fe20000010100 */
[----:B------:R-:W-:Y:S01]  /*5900*/  SHF.R.U32.HI R4, RZ, 0x18, R0 ;  /* 0x00000018ff047819 */ /* 0x000fe20000011600 */
[----:B------:R-:W-:Y:S01]  /*5910*/  MUFU.EX2 R145, R34 ;  /* 0x0000002200917308 */ /* 0x000fe20000000800 */
[----:B------:R-:W-:Y:S02]  /*5920*/  @!P0 FSEL R32, R32, -INF , !P3 ;  /* 0xff80000020208808 */ /* 0x000fe40005800000 */
[----:B------:R-:W-:Y:S01]  /*5930*/  ISETP.LE.U32.AND P6, PT, R4, UR4, PT ;  /* 0x0000000404007c0c */ /* 0x000fe2000bfc3070 */
[----:B------:R-:W-:Y:S01]  /*5940*/  @!P2 FADD.FTZ R232, -R232, -RZ ;  /* 0x800000ffe8e8a221 */ /* 0x000fe20000010100 */
[----:B------:R-:W-:Y:S01]  /*5950*/  ISETP.LE.U32.AND P0, PT, R6, UR4, PT ;  /* 0x0000000406007c0c */ /* 0x000fe2000bf03070 */
[--C-:B------:R-:W-:Y:S01]  /*5960*/  FFMA.FTZ R32, R32, c[0x0][0x23c], -R148.reuse ;  /* 0x00008f0020207a23 */ /* 0x100fe20000010894 */
[----:B------:R-:W-:Y:S01]  /*5970*/  ISETP.LE.U32.AND P2, PT, R15, UR4, PT ;  /* 0x000000040f007c0c */ /* 0x000fe2000bf43070 */
[----:B------:R-:W-:Y:S01]  /*5980*/  FFMA.FTZ R148, R33, c[0x0][0x23c], -R148 ;  /* 0x00008f0021947a23 */ /* 0x000fe20000010894 */
[----:B------:R-:W-:Y:S01]  /*5990*/  LOP3.LUT R4, R13, 0xff, RZ, 0xc0, !PT ;  /* 0x000000ff0d047812 */ /* 0x000fe200078ec0ff */
[----:B------:R-:W-:Y:S01]  /*59a0*/  @!P4 FADD.FTZ R171, -R171, -RZ ;  /* 0x800000ffababc221 */ /* 0x000fe20000010100 */
[----:B------:R-:W-:Y:S01]  /*59b0*/  SHF.R.U32.HI R5, RZ, 0x10, R0 ;  /* 0x00000010ff057819 */ /* 0x000fe20000011600 */
[----:B------:R-:W1:Y:S01]  /*59c0*/  MUFU.EX2 R149, R32 ;  /* 0x0000002000957308 */ /* 0x000e620000000800 */
[----:B------:R-:W-:Y:S02]  /*59d0*/  SHF.R.U32.HI R0, RZ, 0x8, R11 ;  /* 0x00000008ff007819 */ /* 0x000fe4000001160b */
[----:B------:R-:W-:Y:S01]  /*59e0*/  ISETP.LE.U32.AND P4, PT, R4, UR4, PT ;  /* 0x0000000404007c0c */ /* 0x000fe2000bf83070 */
[----:B----4-:R-:W-:Y:S01]  /*59f0*/  @!P6 FADD.FTZ R234, -R234, -RZ ;  /* 0x800000ffeaeae221 */ /* 0x010fe20000010100 */
[----:B------:R-:W-:Y:S01]  /*5a00*/  LOP3.LUT R0, R0, 0xffff, RZ, 0xc0, !PT ;  /* 0x0000ffff00007812 */ /* 0x000fe200078ec0ff */
[----:B------:R-:W-:Y:S01]  /*5a10*/  @!P0 FADD.FTZ R233, -R233, -RZ ;  /* 0x800000ffe9e98221 */ /* 0x000fe20000010100 */
[----:B------:R-:W-:Y:S01]  /*5a20*/  ISETP.LE.U32.AND P6, PT, R14, UR4, PT ;  /* 0x000000040e007c0c */ /* 0x000fe2000bfc3070 */
[----:B------:R-:W-:Y:S01]  /*5a30*/  @!P2 FADD.FTZ R168, -R168, -RZ ;  /* 0x800000ffa8a8a221 */ /* 0x000fe20000010100 */
[----:B------:R-:W-:Y:S01]  /*5a40*/  ISETP.LE.U32.AND P0, PT, R0, UR4, PT ;  /* 0x0000000400007c0c */ /* 0x000fe2000bf03070 */
[----:B------:R-:W-:Y:S01]  /*5a50*/  MUFU.EX2 R148, R148 ;  /* 0x0000009400947308 */ /* 0x000fe20000000800 */
[----:B------:R-:W-:Y:S02]  /*5a60*/  SHF.R.U32.HI R0, RZ, 0x8, R16 ;  /* 0x00000008ff007819 */ /* 0x000fe40000011610 */
[----:B------:R-:W-:Y:S02]  /*5a70*/  ISETP.LE.U32.AND P2, PT, R18, UR4, PT ;  /* 0x0000000412007c0c */ /* 0x000fe4000bf43070 */
[----:B------:R-:W-:Y:S01]  /*5a80*/  LOP3.LUT R0, R0, 0xffff, RZ, 0xc0, !PT ;  /* 0x0000ffff00007812 */ /* 0x000fe200078ec0ff */
[----:B------:R-:W-:Y:S01]  /*5a90*/  @!P4 FADD.FTZ R167, -R167, -RZ ;  /* 0x800000ffa7a7c221 */ /* 0x000fe20000010100 */
[----:B------:R-:W-:Y:S02]  /*5aa0*/  LOP3.LUT R4, R17, 0xff, RZ, 0xc0, !PT ;  /* 0x000000ff11047812 */ /* 0x000fe400078ec0ff */
[----:B------:R-:W-:Y:S01]  /*5ab0*/  ISETP.LE.U32.AND P4, PT, R0, UR4, PT ;  /* 0x0000000400007c0c */ /* 0x000fe2000bf83070 */
[----:B------:R-:W-:Y:S01]  /*5ac0*/  @!P6 FADD.FTZ R170, -R170, -RZ ;  /* 0x800000ffaaaae221 */ /* 0x000fe20000010100 */
[----:B------:R-:W-:Y:S01]  /*5ad0*/  LOP3.LUT R0, R12, 0xffff, RZ, 0xc0, !PT ;  /* 0x0000ffff0c007812 */ /* 0x000fe200078ec0ff */
[----:B------:R-:W-:Y:S01]  /*5ae0*/  @!P0 FADD.FTZ R169, -R169, -RZ ;  /* 0x800000ffa9a98221 */ /* 0x000fe20000010100 */
[----:B------:R-:W-:Y:S01]  /*5af0*/  ISETP.LE.U32.AND P6, PT, R4, UR4, PT ;  /* 0x0000000404007c0c */ /* 0x000fe2000bfc3070 */
[----:B-1----:R-:W-:Y:S01]  /*5b00*/  @!P1 FADD.FTZ R149, -R149, -RZ ;  /* 0x800000ff95959221 */ /* 0x002fe20000010100 */
[----:B------:R-:W-:Y:S01]  /*5b10*/  LOP3.LUT R4, R12, 0xff, RZ, 0xc0, !PT ;  /* 0x000000ff0c047812 */ /* 0x000fe200078ec0ff */
[----:B------:R-:W-:Y:S01]  /*5b20*/  @!P2 FADD.FTZ R163, -R163, -RZ ;  /* 0x800000ffa3a3a221 */ /* 0x000fe20000010100 */
[----:B------:R-:W-:Y:S01]  /*5b30*/  SHF.R.U32.HI R0, RZ, 0x8, R0 ;  /* 0x00000008ff007819 */ /* 0x000fe20000011600 */
[----:B------:R-:W1:Y:S01]  /*5b40*/  MUFU.EX2 R146, R146 ;  /* 0x0000009200927308 */ /* 0x000e620000000800 */
[----:B------:R-:W-:Y:S02]  /*5b50*/  ISETP.LE.U32.AND P2, PT, R4, UR4, PT ;  /* 0x0000000404007c0c */ /* 0x000fe4000bf43070 */
[----:B------:R-:W-:Y:S01]  /*5b60*/  LOP3.LUT R0, R0, 0xffff, RZ, 0xc0, !PT ;  /* 0x0000ffff00007812 */ /* 0x000fe200078ec0ff */
[----:B------:R-:W-:Y:S01]  /*5b70*/  @!P4 FADD.FTZ R162, -R162, -RZ ;  /* 0x800000ffa2a2c221 */ /* 0x000fe20000010100 */
[----:B------:R-:W-:Y:S02]  /*5b80*/  SHF.R.U32.HI R4, RZ, 0x10, R12 ;  /* 0x00000010ff047819 */ /* 0x000fe4000001160c */
[----:B------:R-:W-:Y:S01]  /*5b90*/  ISETP.LE.U32.AND P4, PT, R0, UR4, PT ;  /* 0x0000000400007c0c */ /* 0x000fe2000bf83070 */
[----:B------:R-:W-:Y:S01]  /*5ba0*/  @!P6 FADD.FTZ R161, -R161, -RZ ;  /* 0x800000ffa1a1e221 */ /* 0x000fe20000010100 */
[----:B------:R-:W-:Y:S01]  /*5bb0*/  LOP3.LUT R0, R4, 0xff, RZ, 0xc0, !PT ;  /* 0x000000ff04007812 */ /* 0x000fe200078ec0ff */
[----:B------:R-:W-:Y:S01]  /*5bc0*/  MUFU.EX2 R152, R27 ;  /* 0x0000001b00987308 */ /* 0x000fe20000000800 */
[----:B------:R-:W-:Y:S02]  /*5bd0*/  LOP3.LUT R4, R9, 0xffff, RZ, 0xc0, !PT ;  /* 0x0000ffff09047812 */ /* 0x000fe400078ec0ff */
[----:B------:R-:W-:Y:S01]  /*5be0*/  ISETP.LE.U32.AND P6, PT, R0, UR4, PT ;  /* 0x0000000400007c0c */ /* 0x000fe2000bfc3070 */
[----:B------:R-:W-:Y:S01]  /*5bf0*/  @!P2 FADD.FTZ R159, -R159, -RZ ;  /* 0x800000ff9f9fa221 */ /* 0x000fe20000010100 */
[----:B------:R-:W-:Y:S02]  /*5c00*/  SHF.R.U32.HI R0, RZ, 0x8, R4 ;  /* 0x00000008ff007819 */ /* 0x000fe40000011604 */
[----:B------:R-:W-:Y:S02]  /*5c10*/  LOP3.LUT R4, R9, 0xff, RZ, 0xc0, !PT ;  /* 0x000000ff09047812 */ /* 0x000fe400078ec0ff */
[----:B------:R-:W-:Y:S01]  /*5c20*/  LOP3.LUT R0, R0, 0xffff, RZ, 0xc0, !PT ;  /* 0x0000ffff00007812 */ /* 0x000fe200078ec0ff */
[----:B------:R-:W-:Y:S01]  /*5c30*/  @!P4 FADD.FTZ R158, -R158, -RZ ;  /* 0x800000ff9e9ec221 */ /* 0x000fe20000010100 */
[----:B------:R-:W-:Y:S01]  /*5c40*/  ISETP.LE.U32.AND P2, PT, R4, UR4, PT ;  /* 0x0000000404007c0c */ /* 0x000fe2000bf43070 */
[----:B------:R-:W-:Y:S01]  /*5c50*/  MUFU.EX2 R151, R28 ;  /* 0x0000001c00977308 */ /* 0x000fe20000000800 */
[----:B------:R-:W-:Y:S01]  /*5c60*/  SHF.R.U32.HI R4, RZ, 0x10, R9 ;  /* 0x00000010ff047819 */ /* 0x000fe20000011609 */
[----:B-1----:R-:W-:Y:S01]  /*5c70*/  @!P5 FADD.FTZ R146, -R146, -RZ ;  /* 0x800000ff9292d221 */ /* 0x002fe20000010100 */
[----:B------:R-:W-:Y:S01]  /*5c80*/  ISETP.LE.U32.AND P3, PT, R10, UR4, PT ;  /* 0x000000040a007c0c */ /* 0x000fe2000bf63070 */
[----:B------:R-:W-:Y:S01]  /*5c90*/  @!P6 FADD.FTZ R157, -R157, -RZ ;  /* 0x800000ff9d9de221 */ /* 0x000fe20000010100 */
[----:B------:R-:W-:Y:S02]  /*5ca0*/  ISETP.LE.U32.AND P4, PT, R0, UR4, PT ;  /* 0x0000000400007c0c */ /* 0x000fe4000bf83070 */
[----:B------:R-:W-:Y:S02]  /*5cb0*/  LOP3.LUT R0, R4, 0xff, RZ, 0xc0, !PT ;  /* 0x000000ff04007812 */ /* 0x000fe400078ec0ff */
[----:B------:R-:W-:Y:S01]  /*5cc0*/  SHF.R.U32.HI R4, RZ, 0x8, R141 ;  /* 0x00000008ff047819 */ /* 0x000fe2000001168d */
[----:B------:R-:W1:Y:S01]  /*5cd0*/  MUFU.EX2 R147, R30 ;  /* 0x0000001e00937308 */ /* 0x000e620000000800 */
[----:B------:R-:W-:Y:S01]  /*5ce0*/  ISETP.LE.U32.AND P6, PT, R0, UR4, PT ;  /* 0x0000000400007c0c */ /* 0x000fe2000bfc3070 */
[----:B------:R-:W-:Y:S01]  /*5cf0*/  @!P2 FADD.FTZ R155, -R155, -RZ ;  /* 0x800000ff9b9ba221 */ /* 0x000fe20000010100 */
[----:B------:R-:W-:Y:S01]  /*5d00*/  LOP3.LUT R0, R4, 0xffff, RZ, 0xc0, !PT ;  /* 0x0000ffff04007812 */ /* 0x000fe200078ec0ff */
[----:B------:R-:W-:Y:S01]  /*5d10*/  IMAD.U32 R141, RZ, RZ, UR14 ;  /* 0x0000000eff8d7e24 */ /* 0x000fe2000f8e00ff */
[----:B------:R-:W-:Y:S01]  /*5d20*/  ISETP.LE.U32.AND P0, PT, R19, UR4, PT ;  /* 0x0000000413007c0c */ /* 0x000fe2000bf03070 */
[----:B------:R-:W-:Y:S01]  /*5d30*/  @!P3 FADD.FTZ R166, -R166, -RZ ;  /* 0x800000ffa6a6b221 */ /* 0x000fe20000010100 */
[----:B------:R-:W-:Y:S01]  /*5d40*/  ISETP.LE.U32.AND P2, PT, R0, UR4, PT ;  /* 0x0000000400007c0c */ /* 0x000fe2000bf43070 */
[----:B------:R-:W-:Y:S01]  /*5d50*/  @!P4 FADD.FTZ R154, -R154, -RZ ;  /* 0x800000ff9a9ac221 */ /* 0x000fe20000010100 */
[----:B------:R-:W-:Y:S01]  /*5d60*/  LOP3.LUT R0, R142, 0xff, RZ, 0xc0, !PT ;  /* 0x000000ff8e007812 */ /* 0x000fe200078ec0ff */
[----:B------:R-:W2:Y:S01]  /*5d70*/  MUFU.EX2 R144, R8 ;  /* 0x0000000800907308 */ /* 0x000ea20000000800 */
[----:B------:R-:W-:Y:S02]  /*5d80*/  LOP3.LUT R5, R5, 0xff, RZ, 0xc0, !PT ;  /* 0x000000ff05057812 */ /* 0x000fe400078ec0ff */
[----:B------:R-:W-:Y:S01]  /*5d90*/  SHF.R.U32.HI R4, RZ, 0x8, R135 ;  /* 0x00000008ff047819 */ /* 0x000fe20000011687 */
[----:B------:R-:W-:Y:S01]  /*5da0*/  @!P6 FADD.FTZ R153, -R153, -RZ ;  /* 0x800000ff9999e221 */ /* 0x000fe20000010100 */
[----:B------:R-:W-:Y:S02]  /*5db0*/  ISETP.LE.U32.AND P6, PT, R0, UR4, PT ;  /* 0x0000000400007c0c */ /* 0x000fe4000bfc3070 */
[----:B------:R-:W-:Y:S01]  /*5dc0*/  F2FP.RELU.BF16.PACK_AB R0, R165, R166 ;  /* 0x000000a6a500723e */ /* 0x000fe200000018ff */
[----:B------:R-:W-:Y:S01]  /*5dd0*/  @!P0 FADD.FTZ R160, -R160, -RZ ;  /* 0x800000ffa0a08221 */ /* 0x000fe20000010100 */
[----:B------:R-:W-:Y:S01]  /*5de0*/  ISETP.LE.U32.AND P3, PT, R5, UR4, PT ;  /* 0x0000000405007c0c */ /* 0x000fe2000bf63070 */
[----:B------:R-:W-:Y:S01]  /*5df0*/  @!P2 FADD.FTZ R148, -R148, -RZ ;  /* 0x800000ff9494a221 */ /* 0x000fe20000010100 */
[----:B------:R-:W-:Y:S01]  /*5e00*/  F2FP.RELU.BF16.PACK_AB R7, R232, R164 ;  /* 0x000000a4e807723e */ /* 0x000fe200000018ff */
[----:B------:R3:W-:Y:S01]  /*5e10*/  STS [R240+0x13000], R0 ;  /* 0x01300000f0007388 */ /* 0x0007e20000000800 */
[----:B------:R-:W-:Y:S02]  /*5e20*/  LOP3.LUT R4, R4, 0xffff, RZ, 0xc0, !PT ;  /* 0x0000ffff04047812 */ /* 0x000fe400078ec0ff */
[----:B------:R-:W-:Y:S01]  /*5e30*/  F2FP.RELU.BF16.PACK_AB R6, R171, R233 ;  /* 0x000000e9ab06723e */ /* 0x000fe200000018ff */
[----:B------:R4:W-:Y:S01]  /*5e40*/  STS [R240+0x13400], R7 ;  /* 0x01340007f0007388 */ /* 0x0009e20000000800 */
[----:B------:R-:W-:Y:S01]  /*5e50*/  ISETP.LE.U32.AND P2, PT, R4, UR4, PT ;  /* 0x0000000404007c0c */ /* 0x000fe2000bf43070 */
[----:B------:R-:W-:Y:S01]  /*5e60*/  @!P6 FADD.FTZ R145, -R145, -RZ ;  /* 0x800000ff9191e221 */ /* 0x000fe20000010100 */
[----:B------:R-:W-:Y:S02]  /*5e70*/  F2FP.RELU.BF16.PACK_AB R4, R162, R163 ;  /* 0x000000a3a204723e */ /* 0x000fe400000018ff */
[----:B------:R-:W-:Y:S01]  /*5e80*/  LOP3.LUT R5, R20, 0xff, RZ, 0xc0, !PT ;  /* 0x000000ff14057812 */ /* 0x000fe200078ec0ff */
[----:B------:R-:W-:Y:S01]  /*5e90*/  @!P3 FADD.FTZ R235, -R235, -RZ ;  /* 0x800000ffebebb221 */ /* 0x000fe20000010100 */
[----:B------:R-:W-:Y:S01]  /*5ea0*/  SHF.R.U32.HI R12, RZ, 0x18, R12 ;  /* 0x00000018ff0c7819 */ /* 0x000fe2000001160c */
[----:B------:R2:W-:Y:S01]  /*5eb0*/  STS [R239+0x13000], R4 ;  /* 0x01300004ef007388 */ /* 0x0005e20000000800 */
[----:B------:R-:W-:Y:S02]  /*5ec0*/  ISETP.LE.U32.AND P1, PT, R5, UR4, PT ;  /* 0x0000000405007c0c */ /* 0x000fe4000bf23070 */
[----:B------:R-:W-:Y:S02]  /*5ed0*/  F2FP.RELU.BF16.PACK_AB R5, R234, R235 ;  /* 0x000000ebea05723e */ /* 0x000fe400000018ff */
[----:B------:R-:W-:Y:S01]  /*5ee0*/  ISETP.LE.U32.AND P0, PT, R12, UR4, PT ;  /* 0x000000040c007c0c */ /* 0x000fe2000bf03070 */
[----:B------:R-:W-:Y:S01]  /*5ef0*/  @!P2 FADD.FTZ R150, -R150, -RZ ;  /* 0x800000ff9696a221 */ /* 0x000fe20000010100 */
[----:B------:R-:W-:Y:S02]  /*5f00*/  SHF.R.U32.HI R9, RZ, 0x18, R9 ;  /* 0x00000018ff097819 */ /* 0x000fe40000011609 */
[----:B------:R-:W-:Y:S02]  /*5f10*/  ISETP.LE.U32.AND P3, PT, R133, UR4, PT ;  /* 0x0000000485007c0c */ /* 0x000fe4000bf63070 */
[----:B------:R-:W-:Y:S02]  /*5f20*/  ISETP.LE.U32.AND P4, PT, R9, UR4, PT ;  /* 0x0000000409007c0c */ /* 0x000fe4000bf83070 */
[----:B---3--:R-:W-:Y:S01]  /*5f30*/  F2FP.RELU.BF16.PACK_AB R0, R160, R161 ;  /* 0x000000a1a000723e */ /* 0x008fe200000018ff */
[----:B-1----:R-:W-:Y:S01]  /*5f40*/  @!P1 FADD.FTZ R147, -R147, -RZ ;  /* 0x800000ff93939221 */ /* 0x002fe20000010100 */
[----:B------:R-:W-:Y:S02]  /*5f50*/  FSETP.GE.FTZ.AND P2, PT, R166, RZ, PT ;  /* 0x000000ffa600720b */ /* 0x000fe40003f56000 */
[----:B----4-:R-:W-:Y:S01]  /*5f60*/  F2FP.RELU.BF16.PACK_AB R7, R169, R168 ;  /* 0x000000a8a907723e */ /* 0x010fe200000018ff */
[----:B------:R1:W-:Y:S01]  /*5f70*/  STS [R239+0x13400], R0 ;  /* 0x01340000ef007388 */ /* 0x0003e20000000800 */
[----:B------:R-:W-:Y:S01]  /*5f80*/  @!P0 FADD.FTZ R156, -R156, -RZ ;  /* 0x800000ff9c9c8221 */ /* 0x000fe20000010100 */
[----:B------:R-:W-:Y:S02]  /*5f90*/  ISETP.LE.U32.AND P0, PT, R134, UR4, PT ;  /* 0x0000000486007c0c */ /* 0x000fe4000bf03070 */
[----:B------:R3:W-:Y:S01]  /*5fa0*/  STS [R240+0x14000], R6 ;  /* 0x01400006f0007388 */ /* 0x0007e20000000800 */
[----:B------:R-:W-:Y:S01]  /*5fb0*/  @!P3 FADD.FTZ R151, -R151, -RZ ;  /* 0x800000ff9797b221 */ /* 0x000fe20000010100 */
[----:B------:R-:W-:Y:S01]  /*5fc0*/  FSETP.GE.FTZ.AND P5, PT, R163, RZ, PT ;  /* 0x000000ffa300720b */ /* 0x000fe20003fb6000 */
[----:B------:R-:W-:Y:S01]  /*5fd0*/  @!P4 FADD.FTZ R152, -R152, -RZ ;  /* 0x800000ff9898c221 */ /* 0x000fe20000010100 */
[----:B------:R4:W-:Y:S01]  /*5fe0*/  STS [R240+0x14400], R5 ;  /* 0x01440005f0007388 */ /* 0x0009e20000000800 */
[----:B--2---:R-:W-:Y:S02]  /*5ff0*/  F2FP.RELU.BF16.PACK_AB R4, R156, R157 ;  /* 0x0000009d9c04723e */ /* 0x004fe400000018ff */
[----:B------:R-:W-:Y:S01]  /*6000*/  FSETP.GE.FTZ.AND P1, PT, R165, RZ, PT ;  /* 0x000000ffa500720b */ /* 0x000fe20003f36000 */
[----:B------:R4:W-:Y:S01]  /*6010*/  STS [R239+0x14000], R7 ;  /* 0x01400007ef007388 */ /* 0x0009e20000000800 */
[----:B------:R-:W-:Y:S02]  /*6020*/  FSETP.GE.FTZ.AND P4, PT, R162, RZ, PT ;  /* 0x000000ffa200720b */ /* 0x000fe40003f96000 */
[----:B------:R-:W-:Y:S01]  /*6030*/  @!P0 FADD.FTZ R144, -R144, -RZ ;  /* 0x800000ff90908221 */ /* 0x000fe20000010100 */
[C---:B------:R-:W-:Y:S02]  /*6040*/  LEA R142, P0, R250.reuse, R140, 0x2 ;  /* 0x0000008cfa8e7211 */ /* 0x040fe400078010ff */
[----:B------:R-:W-:Y:S02]  /*6050*/  FSETP.GE.FTZ.AND P3, PT, R159, RZ, PT ;  /* 0x000000ff9f00720b */ /* 0x000fe40003f76000 */
[----:B------:R-:W-:Y:S02]  /*6060*/  LEA.HI.X.SX32 R143, R250, R141, 0x2, P0 ;  /* 0x0000008dfa8f7211 */ /* 0x000fe400000f16ff */
[----:B------:R-:W-:Y:S02]  /*6070*/  FSETP.GE.FTZ.AND P0, PT, R164, RZ, PT ;  /* 0x000000ffa400720b */ /* 0x000fe40003f16000 */
[----:B-1----:R-:W-:Y:S01]  /*6080*/  F2FP.RELU.BF16.PACK_AB R0, R148, R149 ;  /* 0x000000959400723e */ /* 0x002fe200000018ff */
[----:B------:R-:W2:Y:S01]  /*6090*/  LDG.E R141, [R142.64] ;  /* 0x0000000c8e8d7981 */ /* 0x000ea2000c1e1900 */
[----:B---3--:R-:W-:Y:S03]  /*60a0*/  F2FP.RELU.BF16.PACK_AB R6, R170, R167 ;  /* 0x000000a7aa06723e */ /* 0x008fe600000018ff */
[----:B------:R-:W3:Y:S01]  /*60b0*/  LDG.E R140, [R142.64+0x20] ;  /* 0x0000200c8e8c7981 */ /* 0x000ee2000c1e1900 */
[----:B----4-:R-:W-:Y:S03]  /*60c0*/  F2FP.RELU.BF16.PACK_AB R5, R158, R159 ;  /* 0x0000009f9e05723e */ /* 0x010fe600000018ff */
[----:B------:R1:W-:Y:S01]  /*60d0*/  STS [R239+0x14400], R6 ;  /* 0x01440006ef007388 */ /* 0x0003e20000000800 */
[----:B------:R-:W-:Y:S03]  /*60e0*/  F2FP.RELU.BF16.PACK_AB R7, R154, R155 ;  /* 0x0000009b9a07723e */ /* 0x000fe600000018ff */
[----:B------:R4:W-:Y:S04]  /*60f0*/  STS [R238+0x13000], R5 ;  /* 0x01300005ee007388 */ /* 0x0009e80000000800 */
[----:B------:R4:W-:Y:S04]  /*6100*/  STS [R238+0x13400], R4 ;  /* 0x01340004ee007388 */ /* 0x0009e80000000800 */
[----:B------:R4:W-:Y:S01]  /*6110*/  STS [R237+0x13000], R0 ;  /* 0x01300000ed007388 */ /* 0x0009e20000000800 */
[----:B-1----:R-:W-:Y:S02]  /*6120*/  F2FP.RELU.BF16.PACK_AB R6, R152, R153 ;  /* 0x000000999806723e */ /* 0x002fe400000018ff */
[----:B----4-:R-:W-:Y:S02]  /*6130*/  F2FP.RELU.BF16.PACK_AB R5, R146, R145 ;  /* 0x000000919205723e */ /* 0x010fe400000018ff */
[----:B------:R-:W-:Y:S03]  /*6140*/  F2FP.RELU.BF16.PACK_AB R4, R150, R151 ;  /* 0x000000979604723e */ /* 0x000fe600000018ff */
[----:B------:R-:W-:Y:S01]  /*6150*/  STS [R237+0x13400], R5 ;  /* 0x01340005ed007388 */ /* 0x000fe20000000800 */
[----:B------:R-:W-:Y:S03]  /*6160*/  F2FP.RELU.BF16.PACK_AB R0, R144, R147 ;  /* 0x000000939000723e */ /* 0x000fe600000018ff */
[----:B------:R-:W-:Y:S04]  /*6170*/  STS [R238+0x14000], R7 ;  /* 0x01400007ee007388 */ /* 0x000fe80000000800 */
[----:B------:R-:W-:Y:S04]  /*6180*/  STS [R238+0x14400], R6 ;  /* 0x01440006ee007388 */ /* 0x000fe80000000800 */
[----:B------:R-:W-:Y:S04]  /*6190*/  STS [R237+0x14000], R4 ;  /* 0x01400004ed007388 */ /* 0x000fe80000000800 */
[----:B------:R-:W-:Y:S04]  /*61a0*/  STS [R237+0x14400], R0 ;  /* 0x01440000ed007388 */ /* 0x000fe80000000800 */
[----:B------:R-:W1:Y:S08]  /*61b0*/  LDSM.16.M88.4 R32, [R223+0x6000] ;  /* 0x00600000df20783b */ /* 0x000e700000000200 */
[----:B------:R-:W4:Y:S08]  /*61c0*/  LDSM.16.M88.4 R28, [R223+0x6800] ;  /* 0x00680000df1c783b */ /* 0x000f300000000200 */
[----:B------:R-:W4:Y:S08]  /*61d0*/  LDSM.16.M88.4 R132, [R224+0x6000] ;  /* 0x00600000e084783b */ /* 0x000f300000000200 */
[----:B------:R-:W4:Y:S01]  /*61e0*/  LDSM.16.M88.4 R136, [R224+0x6800] ;  /* 0x00680000e088783b */ /* 0x000f220000000200 */
[-C--:B-1----:R-:W-:Y:S08]  /*61f0*/  HMMA.16816.F32.BF16 R4, R32, R172.reuse, RZ ;  /* 0x000000ac2004723c */ /* 0x082ff000000418ff */
        /* <DEDUP_REMOVED lines=16> */
[----:B------:R-:W4:Y:S07]  /*6300*/  LDSM.16.M88.4 R132, [R223+0x7800] ;  /* 0x00780000df84783b */ /* 0x000f2e0000000200 */
[-C--:B-1----:R-:W-:Y:S08]  /*6310*/  HMMA.16816.F32.BF16 R4, R136, R188.reuse, R4 ;  /* 0x000000bc8804723c */ /* 0x082ff00000041804 */
[C---:B----4-:R-:W-:Y:S08]  /*6320*/  HMMA.16816.F32.BF16 R8, R132.reuse, R188, R8 ;  /* 0x000000bc8408723c */ /* 0x050ff00000041808 */
        /* <DEDUP_REMOVED lines=26> */
[----:B------:R-:W-:Y:S08]  /*64d0*/  HMMA.16816.F32.BF16 R32, R136, R210, R32 ;  /* 0x000000d28820723c */ /* 0x000ff00000041820 */
[-C--:B-1----:R-:W-:Y:S11]  /*64e0*/  HMMA.16816.F32.BF16 R4, R132, R212.reuse, R4 ;  /* 0x000000d48404723c */ /* 0x082ff60000041804 */
[----:B------:R-:W-:Y:S11]  /*64f0*/  @!UPT UIADD3 URZ, URZ, URZ, URZ ;  /* 0x0000003f3f3ff290 */ /* 0x000ff6000fffe03f */
[----:B------:R-:W-:Y:S02]  /*6500*/  @!UPT UIADD3 URZ, URZ, URZ, URZ ;  /* 0x0000003f3f3ff290 */ /* 0x000fe4000fffe03f */
[C---:B--2---:R-:W-:Y:S02]  /*6510*/  FADD.FTZ R136, -R141.reuse, R4 ;  /* 0x000000048d887221 */ /* 0x044fe40000010100 */
[----:B------:R-:W-:Y:S02]  /*6520*/  FADD.FTZ R4, -R141, R5 ;  /* 0x000000058d047221 */ /* 0x000fe40000010100 */
[----:B---3--:R-:W-:Y:S01]  /*6530*/  FADD.FTZ R0, -R140, R6 ;  /* 0x000000068c007221 */ /* 0x008fe20000010100 */
[-C--:B------:R-:W-:Y:S01]  /*6540*/  FSEL R5, R136, R141.reuse, P2 ;  /* 0x0000008d88057208 */ /* 0x080fe20001000000 */
[----:B------:R-:W-:Y:S01]  /*6550*/  FADD.FTZ R7, -R140, R7 ;  /* 0x000000078c077221 */ /* 0x000fe20000010100 */
[----:B------:R-:W1:Y:S01]  /*6560*/  LDSM.16.M88.4 R136, [R224+0x8800] ;  /* 0x00880000e088783b */ /* 0x000e620000000200 */
[----:B------:R-:W-:Y:S02]  /*6570*/  FSEL R4, R4, R141, P1 ;  /* 0x0000008d04047208 */ /* 0x000fe40000800000 */
[----:B------:R-:W-:Y:S01]  /*6580*/  FMUL.FTZ R166, R166, R5 ;  /* 0x00000005a6a67220 */ /* 0x000fe20000410000 */
[----:B------:R-:W-:Y:S02]  /*6590*/  FSEL R0, R0, R140, P0 ;  /* 0x0000008c00007208 */ /* 0x000fe40000000000 */
[----:B------:R-:W-:Y:S01]  /*65a0*/  FMUL.FTZ R165, R165, R4 ;  /* 0x00000004a5a57220 */ /* 0x000fe20000410000 */
[----:B------:R-:W-:Y:S01]  /*65b0*/  FSETP.GE.FTZ.AND P0, PT, R148, RZ, PT ;  /* 0x000000ff9400720b */ /* 0x000fe20003f16000 */
[----:B------:R2:W3:Y:S01]  /*65c0*/  LDG.E R4, [R142.64+0x80] ;  /* 0x0000800c8e047981 */ /* 0x0004e2000c1e1900 */
[----:B------:R-:W-:Y:S01]  /*65d0*/  FMUL.FTZ R164, R164, R0 ;  /* 0x00000000a4a47220 */ /* 0x000fe20000410000 */
[----:B------:R-:W-:Y:S02]  /*65e0*/  FSETP.GE.FTZ.AND P2, PT, R158, RZ, PT ;  /* 0x000000ff9e00720b */ /* 0x000fe40003f56000 */
[----:B------:R2:W4:Y:S01]  /*65f0*/  LDG.E R0, [R142.64+0xa0] ;  /* 0x0000a00c8e007981 */ /* 0x000522000c1e1900 */
[----:B------:R-:W-:Y:S01]  /*6600*/  FSETP.GE.FTZ.AND P1, PT, R149, RZ, PT ;  /* 0x000000ff9500720b */ /* 0x000fe20003f36000 */
[----:B--2---:R-:W-:Y:S02]  /*6610*/  IMAD.MOV.U32 R142, RZ, RZ, R242 ;  /* 0x000000ffff8e7224 */ /* 0x004fe400078e00f2 */
[----:B------:R-:W-:Y:S01]  /*6620*/  IMAD.MOV.U32 R143, RZ, RZ, R241 ;  /* 0x000000ffff8f7224 */ /* 0x000fe200078e00f1 */
[C---:B-1----:R-:W-:Y:S08]  /*6630*/  HMMA.16816.F32.BF16 R8, R136.reuse, R212, R8 ;  /* 0x000000d48808723c */ /* 0x042ff00000041808 */
[-C--:B------:R-:W-:Y:S08]  /*6640*/  HMMA.16816.F32.BF16 R12, R136, R214.reuse, R12 ;  /* 0x000000d6880c723c */ /* 0x080ff0000004180c */
[C---:B------:R-:W-:Y:S08]  /*6650*/  HMMA.16816.F32.BF16 R16, R132.reuse, R214, R16 ;  /* 0x000000d68410723c */ /* 0x040ff00000041810 */
[-C--:B------:R-:W-:Y:S08]  /*6660*/  HMMA.16816.F32.BF16 R20, R132, R216.reuse, R20 ;  /* 0x000000d88414723c */ /* 0x080ff00000041814 */
[C---:B------:R-:W-:Y:S08]  /*6670*/  HMMA.16816.F32.BF16 R24, R136.reuse, R216, R24 ;  /* 0x000000d88818723c */ /* 0x040ff00000041818 */
[C---:B------:R-:W-:Y:S01]  /*6680*/  FADD.FTZ R5, -R141.reuse, R16 ;  /* 0x000000108d057221 */ /* 0x040fe20000010100 */
[-C--:B------:R-:W-:Y:S03]  /*6690*/  HMMA.16816.F32.BF16 R28, R136, R218.reuse, R28 ;  /* 0x000000da881c723c */ /* 0x080fe6000004181c */
[C---:B------:R-:W-:Y:S02]  /*66a0*/  FADD.FTZ R17, -R141.reuse, R17 ;  /* 0x000000118d117221 */ /* 0x040fe40000010100 */
[C---:B------:R-:W-:Y:S02]  /*66b0*/  FADD.FTZ R18, -R140.reuse, R18 ;  /* 0x000000128c127221 */ /* 0x040fe40000010100 */
[C---:B------:R-:W-:Y:S01]  /*66c0*/  FADD.FTZ R16, -R141.reuse, R20 ;  /* 0x000000148d107221 */ /* 0x040fe20000010100 */
[----:B------:R-:W-:Y:S01]  /*66d0*/  HMMA.16816.F32.BF16 R32, R132, R218, R32 ;  /* 0x000000da8420723c */ /* 0x000fe20000041820 */
[----:B------:R-:W-:Y:S03]  /*66e0*/  FADD.FTZ R6, -R141, R21 ;  /* 0x000000158d067221 */ /* 0x000fe60000010100 */
[----:B------:R-:W-:Y:S01]  /*66f0*/  FADD.FTZ R23, -R140, R23 ;  /* 0x000000178c177221 */ /* 0x000fe20000010100 */
[-C--:B------:R-:W-:Y:S02]  /*6700*/  FSEL R20, R5, R141.reuse, P5 ;  /* 0x0000008d05147208 */ /* 0x080fe40002800000 */
[-C--:B------:R-:W-:Y:S02]  /*6710*/  FSEL R17, R17, R141.reuse, P4 ;  /* 0x0000008d11117208 */ /* 0x080fe40002000000 */
[-C--:B------:R-:W-:Y:S02]  /*6720*/  FSEL R16, R16, R141.reuse, P3 ;  /* 0x0000008d10107208 */ /* 0x080fe40001800000 */
[----:B------:R-:W-:Y:S01]  /*6730*/  FSETP.GE.FTZ.AND P4, PT, R156, RZ, PT ;  /* 0x000000ff9c00720b */ /* 0x000fe20003f96000 */
[----:B------:R-:W-:Y:S01]  /*6740*/  FMUL.FTZ R20, R163, R20 ;  /* 0x00000014a3147220 */ /* 0x000fe20000410000 */
[----:B------:R-:W-:Y:S01]  /*6750*/  FSEL R6, R6, R141, P2 ;  /* 0x0000008d06067208 */ /* 0x000fe20001000000 */
[----:B------:R-:W-:Y:S01]  /*6760*/  FMUL.FTZ R162, R162, R17 ;  /* 0x00000011a2a27220 */ /* 0x000fe20000410000 */
[----:B------:R1:W5:Y:S01]  /*6770*/  LDL R163, [R1+0xc] ;  /* 0x00000c0001a37983 */ /* 0x0003620000100800 */
[----:B------:R-:W-:Y:S01]  /*6780*/  FMUL.FTZ R159, R159, R16 ;  /* 0x000000109f9f7220 */ /* 0x000fe20000410000 */
[----:B------:R-:W-:Y:S01]  /*6790*/  FSETP.GE.FTZ.AND P2, PT, R161, RZ, PT ;  /* 0x000000ffa100720b */ /* 0x000fe20003f56000 */
[----:B------:R-:W-:Y:S01]  /*67a0*/  FMUL.FTZ R158, R158, R6 ;  /* 0x000000069e9e7220 */ /* 0x000fe20000410000 */
[----:B------:R-:W-:Y:S01]  /*67b0*/  FSETP.GE.FTZ.AND P3, PT, R145, RZ, PT ;  /* 0x000000ff9100720b */ /* 0x000fe20003f76000 */
[----:B------:R-:W-:Y:S04]  /*67c0*/  FADD.FTZ R6, -R140, R19 ;  /* 0x000000138c067221 */ /* 0x000fe80000010100 */
[----:B------:R-:W-:Y:S05]  /*67d0*/  FADD.FTZ R5, -R141, R32 ;  /* 0x000000208d057221 */ /* 0x000fea0000010100 */
[----:B------:R-:W-:Y:S01]  /*67e0*/  FSEL R5, R5, R141, P1 ;  /* 0x0000008d05057208 */ /* 0x000fe20000800000 */
[----:B------:R-:W-:Y:S01]  /*67f0*/  @P0 FADD.FTZ R141, -R141, R33 ;  /* 0x000000218d8d0221 */ /* 0x000fe20000010100 */
[----:B------:R-:W-:Y:S02]  /*6800*/  FSETP.GE.FTZ.AND P0, PT, R232, RZ, PT ;  /* 0x000000ffe800720b */ /* 0x000fe40003f16000 */
[----:B------:R-:W-:Y:S01]  /*6810*/  FSETP.GE.FTZ.AND P1, PT, R160, RZ, PT ;  /* 0x000000ffa000720b */ /* 0x000fe20003f36000 */
[----:B------:R-:W-:Y:S01]  /*6820*/  FMUL.FTZ R141, R148, R141 ;  /* 0x0000008d948d7220 */ /* 0x000fe20000410000 */
[-C--:B------:R-:W-:Y:S01]  /*6830*/  FSEL R7, R7, R140.reuse, P0 ;  /* 0x0000008c07077208 */ /* 0x080fe20000000000 */
[----:B------:R-:W-:Y:S01]  /*6840*/  FMUL.FTZ R149, R149, R5 ;  /* 0x0000000595957220 */ /* 0x000fe20000410000 */
[----:B------:R1:W5:Y:S01]  /*6850*/  LDL R148, [R1+0x8] ;  /* 0x0000080001947983 */ /* 0x0003620000100800 */
[----:B------:R-:W-:Y:S01]  /*6860*/  FADD.FTZ R5, -R140, R22 ;  /* 0x000000168c057221 */ /* 0x000fe20000010100 */
[----:B------:R-:W-:Y:S01]  /*6870*/  FSETP.GE.FTZ.AND P0, PT, R157, RZ, PT ;  /* 0x000000ff9d00720b */ /* 0x000fe20003f16000 */
[----:B------:R-:W-:Y:S01]  /*6880*/  FMUL.FTZ R232, R232, R7 ;  /* 0x00000007e8e87220 */ /* 0x000fe20000410000 */
[-C--:B------:R-:W-:Y:S02]  /*6890*/  FSEL R6, R6, R140.reuse, P1 ;  /* 0x0000008c06067208 */ /* 0x080fe40000800000 */
[-C--:B------:R-:W-:Y:S02]  /*68a0*/  FSEL R5, R5, R140.reuse, P0 ;  /* 0x0000008c05057208 */ /* 0x080fe40000000000 */
[----:B------:R-:W-:Y:S01]  /*68b0*/  FSEL R7, R18, R140, P2 ;  /* 0x0000008c12077208 */ /* 0x000fe20001000000 */
[----:B------:R-:W-:Y:S01]  /*68c0*/  FMUL.FTZ R160, R160, R6 ;  /* 0x00000006a0a07220 */ /* 0x000fe20000410000 */
[----:B------:R-:W-:Y:S01]  /*68d0*/  FSETP.GE.FTZ.AND P2, PT, R146, RZ, PT ;  /* 0x000000ff9200720b */ /* 0x000fe20003f56000 */
[----:B------:R-:W-:Y:S01]  /*68e0*/  FMUL.FTZ R157, R157, R5 ;  /* 0x000000059d9d7220 */ /* 0x000fe20000410000 */
[----:B------:R-:W-:Y:S01]  /*68f0*/  FSETP.GE.FTZ.AND P0, PT, R171, RZ, PT ;  /* 0x000000ffab00720b */ /* 0x000fe20003f16000 */
[----:B------:R-:W-:Y:S01]  /*6900*/  FMUL.FTZ R161, R161, R7 ;  /* 0x00000007a1a17220 */ /* 0x000fe20000410000 */
[----:B------:R-:W-:Y:S01]  /*6910*/  FSETP.GE.FTZ.AND P1, PT, R233, RZ, PT ;  /* 0x000000ffe900720b */ /* 0x000fe20003f36000 */
[----:B------:R-:W-:Y:S05]  /*6920*/  FADD.FTZ R7, -R140, R34 ;  /* 0x000000228c077221 */ /* 0x000fea0000010100 */
[-C--:B------:R-:W-:Y:S02]  /*6930*/  FSEL R7, R7, R140.reuse, P3 ;  /* 0x0000008c07077208 */ /* 0x080fe40001800000 */
[----:B------:R-:W-:Y:S03]  /*6940*/  FSETP.GE.FTZ.AND P3, PT, R169, RZ, PT ;  /* 0x000000ffa900720b */ /* 0x000fe60003f76000 */
[----:B------:R-:W-:Y:S02]  /*6950*/  FMUL.FTZ R145, R145, R7 ;  /* 0x0000000791917220 */ /* 0x000fe40000410000 */
[C---:B---3--:R-:W-:Y:S02]  /*6960*/  FADD.FTZ R5, -R4.reuse, R9 ;  /* 0x0000000904057221 */ /* 0x048fe40000010100 */
[C---:B------:R-:W-:Y:S01]  /*6970*/  FADD.FTZ R6, -R4.reuse, R8 ;  /* 0x0000000804067221 */ /* 0x040fe20000010100 */
[----:B------:R-:W-:Y:S01]  /*6980*/  FSEL R8, R23, R140, P4 ;  /* 0x0000008c17087208 */ /* 0x000fe20002000000 */
[C---:B------:R-:W-:Y:S01]  /*6990*/  FADD.FTZ R12, -R4.reuse, R12 ;  /* 0x0000000c040c7221 */ /* 0x040fe20000010100 */
[-C--:B------:R-:W-:Y:S01]  /*69a0*/  FSEL R5, R5, R4.reuse, P0 ;  /* 0x0000000405057208 */ /* 0x080fe20000000000 */
[----:B------:R-:W-:Y:S01]  /*69b0*/  FADD.FTZ R25, -R4, R25 ;  /* 0x0000001904197221 */ /* 0x000fe20000010100 */
[----:B------:R-:W-:Y:S01]  /*69c0*/  FSETP.GE.FTZ.AND P0, PT, R150, RZ, PT ;  /* 0x000000ff9600720b */ /* 0x000fe20003f16000 */
[----:B------:R-:W-:Y:S01]  /*69d0*/  FADD.FTZ R13, -R4, R13 ;  /* 0x0000000d040d7221 */ /* 0x000fe20000010100 */
[-C--:B------:R-:W-:Y:S01]  /*69e0*/  FSEL R6, R6, R4.reuse, P1 ;  /* 0x0000000406067208 */ /* 0x080fe20000800000 */
[----:B------:R-:W-:Y:S01]  /*69f0*/  FADD.FTZ R24, -R4, R24 ;  /* 0x0000001804187221 */ /* 0x000fe20000010100 */
[----:B------:R-:W-:Y:S01]  /*6a00*/  FSETP.GE.FTZ.AND P1, PT, R168, RZ, PT ;  /* 0x000000ffa800720b */ /* 0x000fe20003f36000 */
[----:B------:R-:W-:Y:S01]  /*6a10*/  FADD.FTZ R28, -R4, R28 ;  /* 0x0000001c041c7221 */ /* 0x000fe20000010100 */
[-C--:B------:R-:W-:Y:S01]  /*6a20*/  FSEL R13, R13, R4.reuse, P3 ;  /* 0x000000040d0d7208 */ /* 0x080fe20001800000 */
[----:B------:R-:W-:Y:S01]  /*6a30*/  @P2 FADD.FTZ R140, -R140, R35 ;  /* 0x000000238c8c2221 */ /* 0x000fe20000010100 */
[----:B------:R-:W-:Y:S01]  /*6a40*/  FSEL R12, R12, R4, P1 ;  /* 0x000000040c0c7208 */ /* 0x000fe20000800000 */
[----:B------:R-:W-:Y:S01]  /*6a50*/  FMUL.FTZ R171, R171, R5 ;  /* 0x00000005abab7220 */ /* 0x000fe20000410000 */
[----:B------:R-:W-:Y:S01]  /*6a60*/  FSETP.GE.FTZ.AND P1, PT, R154, RZ, PT ;  /* 0x000000ff9a00720b */ /* 0x000fe20003f36000 */
[C---:B----4-:R-:W-:Y:S01]  /*6a70*/  FADD.FTZ R5, -R0.reuse, R14 ;  /* 0x0000000e00057221 */ /* 0x050fe20000010100 */
[----:B------:R-:W-:Y:S01]  /*6a80*/  FSETP.GE.FTZ.AND P2, PT, R155, RZ, PT ;  /* 0x000000ff9b00720b */ /* 0x000fe20003f56000 */
[----:B------:R-:W-:Y:S01]  /*6a90*/  FMUL.FTZ R233, R233, R6 ;  /* 0x00000006e9e97220 */ /* 0x000fe20000410000 */
[-C--:B------:R-:W-:Y:S01]  /*6aa0*/  FSEL R25, R25, R4.reuse, P1 ;  /* 0x0000000419197208 */ /* 0x080fe20000800000 */
[C---:B------:R-:W-:Y:S01]  /*6ab0*/  FADD.FTZ R6, -R0.reuse, R11 ;  /* 0x0000000b00067221 */ /* 0x040fe20000010100 */
[----:B------:R-:W-:Y:S01]  /*6ac0*/  FSETP.GE.FTZ.AND P1, PT, R151, RZ, PT ;  /* 0x000000ff9700720b */ /* 0x000fe20003f36000 */
[----:B------:R-:W-:Y:S01]  /*6ad0*/  FADD.FTZ R7, -R0, R15 ;  /* 0x0000000f00077221 */ /* 0x000fe20000010100 */
[----:B------:R-:W-:Y:S01]  /*6ae0*/  FSEL R24, R24, R4, P2 ;  /* 0x0000000418187208 */ /* 0x000fe20001000000 */
[----:B------:R-:W-:Y:S01]  /*6af0*/  FMUL.FTZ R156, R156, R8 ;  /* 0x000000089c9c7220 */ /* 0x000fe20000410000 */
[----:B------:R-:W-:Y:S01]  /*6b00*/  FSEL R28, R28, R4, P1 ;  /* 0x000000041c1c7208 */ /* 0x000fe20000800000 */
[----:B------:R-:W-:Y:S01]  /*6b10*/  @P0 FADD.FTZ R4, -R4, R29 ;  /* 0x0000001d04040221 */ /* 0x000fe20000010100 */
[----:B------:R-:W-:Y:S01]  /*6b20*/  FSETP.GE.FTZ.AND P0, PT, R167, RZ, PT ;  /* 0x000000ffa700720b */ /* 0x000fe20003f16000 */
[----:B------:R-:W-:Y:S01]  /*6b30*/  FADD.FTZ R8, -R0, R10 ;  /* 0x0000000a00087221 */ /* 0x000fe20000010100 */
[----:B------:R-:W-:Y:S01]  /*6b40*/  FSETP.GE.FTZ.AND P1, PT, R234, RZ, PT ;  /* 0x000000ffea00720b */ /* 0x000fe20003f36000 */
[----:B------:R-:W-:Y:S01]  /*6b50*/  FMUL.FTZ R169, R169, R13 ;  /* 0x0000000da9a97220 */ /* 0x000fe20000410000 */
[----:B------:R-:W-:Y:S01]  /*6b60*/  FSEL R5, R5, R0, P0 ;  /* 0x0000000005057208 */ /* 0x000fe20000000000 */
[----:B------:R-:W-:Y:S01]  /*6b70*/  FMUL.FTZ R150, R150, R4 ;  /* 0x0000000496967220 */ /* 0x000fe20000410000 */
[----:B------:R-:W-:Y:S01]  /*6b80*/  FSETP.GE.FTZ.AND P0, PT, R170, RZ, PT ;  /* 0x000000ffaa00720b */ /* 0x000fe20003f16000 */
[----:B------:R-:W-:Y:S01]  /*6b90*/  FADD.FTZ R4, -R0, R30 ;  /* 0x0000001e00047221 */ /* 0x000fe20000010100 */
[-C--:B------:R-:W-:Y:S01]  /*6ba0*/  FSEL R6, R6, R0.reuse, P1 ;  /* 0x0000000006067208 */ /* 0x080fe20000800000 */
[----:B------:R-:W-:Y:S01]  /*6bb0*/  FMUL.FTZ R19, R167, R5 ;  /* 0x00000005a7137220 */ /* 0x000fe20000410000 */
[----:B------:R-:W-:Y:S01]  /*6bc0*/  FSETP.GE.FTZ.AND P1, PT, R144, RZ, PT ;  /* 0x000000ff9000720b */ /* 0x000fe20003f36000 */
[----:B------:R-:W-:Y:S01]  /*6bd0*/  FADD.FTZ R5, -R0, R27 ;  /* 0x0000001b00057221 */ /* 0x000fe20000010100 */
[----:B------:R-:W-:Y:S01]  /*6be0*/  FSEL R7, R7, R0, P0 ;  /* 0x0000000007077208 */ /* 0x000fe20000000000 */
[----:B------:R-:W-:Y:S01]  /*6bf0*/  FMUL.FTZ R13, R234, R6 ;  /* 0x00000006ea0d7220 */ /* 0x000fe20000410000 */
[----:B------:R-:W-:Y:S01]  /*6c00*/  PLOP3.LUT P0, PT, PT, PT, UP3, 0x80, 0x0 ;  /* 0x000000000000781c */ /* 0x000fe20003f0f038 */
[----:B------:R-:W-:Y:S01]  /*6c10*/  FADD.FTZ R6, -R0, R26 ;  /* 0x0000001a00067221 */ /* 0x000fe20000010100 */
[----:B------:R-:W-:Y:S01]  /*6c20*/  FSETP.GE.FTZ.AND P2, PT, R235, RZ, PT ;  /* 0x000000ffeb00720b */ /* 0x000fe20003f56000 */
[----:B------:R-:W-:Y:S01]  /*6c30*/  FMUL.FTZ R140, R146, R140 ;  /* 0x0000008c928c7220 */ /* 0x000fe20000410000 */
[----:B------:R-:W-:Y:S01]  /*6c40*/  FSETP.GE.FTZ.AND P4, PT, R153, RZ, PT ;  /* 0x000000ff9900720b */ /* 0x000fe20003f96000 */
[----:B------:R-:W-:Y:S01]  /*6c50*/  FMUL.FTZ R168, R168, R12 ;  /* 0x0000000ca8a87220 */ /* 0x000fe20000410000 */
[----:B------:R-:W-:Y:S01]  /*6c60*/  FSEL R8, R8, R0, P2 ;  /* 0x0000000008087208 */ /* 0x000fe20001000000 */
[----:B------:R-:W-:Y:S01]  /*6c70*/  FMUL.FTZ R24, R155, R24 ;  /* 0x000000189b187220 */ /* 0x000fe20000410000 */
[----:B------:R-:W-:Y:S01]  /*6c80*/  FSETP.GE.FTZ.AND P3, PT, R152, RZ, PT ;  /* 0x000000ff9800720b */ /* 0x000fe20003f76000 */
[----:B------:R-:W-:Y:S01]  /*6c90*/  FMUL.FTZ R25, R154, R25 ;  /* 0x000000199a197220 */ /* 0x000fe20000410000 */
[----:B------:R-:W-:Y:S01]  /*6ca0*/  FSETP.GE.FTZ.AND P2, PT, R147, RZ, PT ;  /* 0x000000ff9300720b */ /* 0x000fe20003f56000 */
[----:B------:R-:W-:Y:S01]  /*6cb0*/  FMUL.FTZ R28, R151, R28 ;  /* 0x0000001c971c7220 */ /* 0x000fe20000410000 */
[----:B------:R-:W-:Y:S01]  /*6cc0*/  FSEL R6, R6, R0, P4 ;  /* 0x0000000006067208 */ /* 0x000fe20002000000 */
[----:B------:R-:W-:Y:S01]  /*6cd0*/  FMUL.FTZ R10, R235, R8 ;  /* 0x00000008eb0a7220 */ /* 0x000fe20000410000 */
[-C--:B------:R-:W-:Y:S01]  /*6ce0*/  FSEL R5, R5, R0.reuse, P3 ;  /* 0x0000000005057208 */ /* 0x080fe20001800000 */
[----:B------:R-:W-:Y:S01]  /*6cf0*/  FMUL.FTZ R18, R170, R7 ;  /* 0x00000007aa127220 */ /* 0x000fe20000410000 */
[----:B------:R-:W-:Y:S01]  /*6d00*/  FSEL R4, R4, R0, P2 ;  /* 0x0000000004047208 */ /* 0x000fe20001000000 */
[----:B------:R-:W-:Y:S02]  /*6d10*/  @P1 FADD.FTZ R0, -R0, R31 ;  /* 0x0000001f00001221 */ /* 0x000fe40000010100 */
[----:B------:R-:W-:Y:S02]  /*6d20*/  FMUL.FTZ R153, R153, R6 ;  /* 0x0000000699997220 */ /* 0x000fe40000410000 */
[----:B------:R-:W-:Y:S02]  /*6d30*/  FMUL.FTZ R152, R152, R5 ;  /* 0x0000000598987220 */ /* 0x000fe40000410000 */
[----:B------:R-:W-:Y:S02]  /*6d40*/  FMUL.FTZ R147, R147, R4 ;  /* 0x0000000493937220 */ /* 0x000fe40000410000 */
[----:B------:R-:W-:Y:S01]  /*6d50*/  FMUL.FTZ R17, R144, R0 ;  /* 0x0000000090117220 */ /* 0x000fe20000410000 */
        /* <DEDUP_REMOVED lines=49> */
.L_x_158:
        /* <DEDUP_REMOVED lines=138> */
.L_x_159:
[----:B------:R-:W-:Y:S01]  /*7910*/  LDSM.16.M88.4 R24, [R225] ;  /* 0x00000000e118783b */ /* 0x000fe20000000200 */
[----:B------:R-:W-:Y:S01]  /*7920*/  IMAD.MOV.U32 R146, RZ, RZ, 0x4 ;  /* 0x00000004ff927424 */ /* 0x000fe200078e00ff */
[----:B------:R-:W-:Y:S01]  /*7930*/  ULOP3.LUT UR4, UR7, 0x1, URZ, 0xc0, !UPT ;  /* 0x0000000107047892 */ /* 0x000fe2000f8ec03f */
[----:B------:R-:W-:Y:S01]  /*7940*/  IMAD.MOV.U32 R145, RZ, RZ, c[0x0][0x22c] ;  /* 0x00008b00ff917624 */ /* 0x000fe200078e00ff */
[----:B-1----:R-:W1:Y:S01]  /*7950*/  LDSM.16.MT88.4 R8, [R0+0x9000] ;  /* 0x009000000008783b */ /* 0x002e620000004200 */
[----:B------:R-:W-:Y:S01]  /*7960*/  IMAD.MOV.U32 R147, RZ, RZ, c[0x0][0x22c] ;  /* 0x00008b00ff937624 */ /* 0x000fe200078e00ff */
[----:B------:R-:W-:Y:S01]  /*7970*/  UISETP.NE.U32.AND UP0, UPT, UR4, 0x1, UPT ;  /* 0x000000010400788c */ /* 0x000fe2000bf05070 */
[----:B------:R-:W-:Y:S01]  /*7980*/  IMAD R145, R145, c[0x0][0x1c0], RZ ;  /* 0x0000700091917a24 */ /* 0x000fe200078e02ff */
[----:B------:R-:W2:Y:S01]  /*7990*/  LDSM.16.MT88.4 R16, [R0+0xb000] ;  /* 0x00b000000010783b */ /* 0x000ea20000004200 */
[----:B------:R-:W-:Y:S01]  /*79a0*/  IMAD R147, R147, c[0x0][0x1c0], RZ ;  /* 0x0000700093937a24 */ /* 0x000fe200078e02ff */
[----:B------:R-:W-:Y:S01]  /*79b0*/  UISETP.GT.AND UP2, UPT, UR7, UR17, UPT ;  /* 0x000000110700728c */ /* 0x000fe2000bf44270 */
[----:B------:R-:W-:Y:S01]  /*79c0*/  IMAD.U32 R145, R145, -0x40, RZ ;  /* 0xffffffc091917824 */ /* 0x000fe200078e00ff */
[----:B------:R-:W3:Y:S01]  /*79d0*/  LDSM.16.MT88.4 R28, [R0+0xd000] ;  /* 0x00d00000001c783b */ /* 0x000ee20000004200 */
[----:B------:R-:W-:Y:S01]  /*79e0*/  IMAD R147, R147, 0x18, RZ ;  /* 0x0000001893937824 */ /* 0x000fe200078e02ff */
[----:B------:R-:W-:Y:S01]  /*79f0*/  @UP3 UIADD3 UR5, UP1, UR10, -0x100, URZ ;  /* 0xffffff000a053890 */ /* 0x000fe2000ff3e03f */
[----:B------:R-:W-:Y:S01]  /*7a00*/  IMAD.MOV.U32 R149, RZ, RZ, c[0x0][0x22c] ;  /* 0x00008b00ff957624 */ /* 0x000fe200078e00ff */
[----:B------:R4:W4:Y:S01]  /*7a10*/  LDL R140, [R1] ;  /* 0x00000000018c7983 */ /* 0x0009220000100800 */
[----:B------:R-:W-:Y:S01]  /*7a20*/  LEA R242, P1, R145, R142, 0x2 ;  /* 0x0000008e91f27211 */ /* 0x000fe200078210ff */
[----:B------:R-:W-:Y:S01]  /*7a30*/  UIADD3 UR6, UR7, -0x1, URZ ;  /* 0xffffffff07067890 */ /* 0x000fe2000fffe03f */
[----:B------:R-:W-:Y:S01]  /*7a40*/  IMAD R149, R149, c[0x0][0x1c0], RZ ;  /* 0x0000700095957a24 */ /* 0x000fe200078e02ff */
[----:B------:R-:W-:Y:S01]  /*7a50*/  LDSM.16.M88.4 R32, [R226] ;  /* 0x00000000e220783b */ /* 0x000fe20000000200 */
[----:B------:R-:W-:Y:S01]  /*7a60*/  LEA.HI.X.SX32 R241, R145, R143, 0x2, P1 ;  /* 0x0000008f91f17211 */ /* 0x000fe200008f16ff */
[----:B------:R-:W-:Y:S01]  /*7a70*/  IMAD.MOV.U32 R145, RZ, RZ, c[0x0][0x22c] ;  /* 0x00008b00ff917624 */ /* 0x000fe200078e00ff */
[----:B------:R-:W-:Y:S01]  /*7a80*/  @UP3 UIADD3.X UR4, UR11, -0x1, URZ, UP1, !UPT ;  /* 0xffffffff0b043890 */ /* 0x000fe20008ffe43f */
[----:B------:R2:W4:Y:S01]  /*7a90*/  LDL R141, [R1+0x4] ;  /* 0x00000400018d7983 */ /* 0x0005220000100800 */
[----:B------:R-:W-:Y:S01]  /*7aa0*/  IMAD R149, R149, 0x38, RZ ;  /* 0x0000003895957824 */ /* 0x000fe200078e02ff */
[----:B------:R-:W-:Y:S01]  /*7ab0*/  UMOV UR7, UR6 ;  /* 0x0000000600077c82 */ /* 0x000fe20008000000 */
[----:B------:R-:W-:Y:S01]  /*7ac0*/  IMAD R145, R145, c[0x0][0x1c0], RZ ;  /* 0x0000700091917a24 */ /* 0x000fe200078e02ff */
[----:B------:R-:W3:Y:S03]  /*7ad0*/  LDSM.16.MT88.4 R132, [R0+0x9400] ;  /* 0x009400000084783b */ /* 0x000ee60000004200 */
[----:B------:R-:W-:Y:S01]  /*7ae0*/  IMAD R145, R145, 0x28, RZ ;  /* 0x0000002891917824 */ /* 0x000fe200078e02ff */
[----:B------:R-:W3:Y:S01]  /*7af0*/  LDSM.16.MT88.4 R136, [R0+0xb400] ;  /* 0x00b400000088783b */ /* 0x000ee20000004200 */
[C---:B-1----:R-:W-:Y:S08]  /*7b00*/  HMMA.16816.F32.BF16 R4, R24.reuse, R8, RZ ;  /* 0x000000081804723c */ /* 0x042ff000000418ff */
[C---:B------:R-:W-:Y:S08]  /*7b10*/  HMMA.16816.F32.BF16 R8, R24.reuse, R10, RZ ;  /* 0x0000000a1808723c */ /* 0x040ff000000418ff */
[C---:B--2---:R-:W-:Y:S08]  /*7b20*/  HMMA.16816.F32.BF16 R12, R24.reuse, R16, RZ ;  /* 0x00000010180c723c */ /* 0x044ff000000418ff */
[C---:B------:R-:W-:Y:S08]  /*7b30*/  HMMA.16816.F32.BF16 R16, R24.reuse, R18, RZ ;  /* 0x000000121810723c */ /* 0x040ff000000418ff */
[C---:B---3--:R-:W-:Y:S08]  /*7b40*/  HMMA.16816.F32.BF16 R20, R24.reuse, R28, RZ ;  /* 0x0000001c1814723c */ /* 0x048ff000000418ff */
[----:B------:R-:W-:Y:S01]  /*7b50*/  HMMA.16816.F32.BF16 R24, R24, R30, RZ ;  /* 0x0000001e1818723c */ /* 0x000fe200000418ff */
[----:B------:R-:W1:Y:S07]  /*7b60*/  LDSM.16.MT88.4 R28, [R0+0xd400] ;  /* 0x00d40000001c783b */ /* 0x000e6e0000004200 */
[C---:B------:R-:W-:Y:S08]  /*7b70*/  HMMA.16816.F32.BF16 R4, R32.reuse, R132, R4 ;  /* 0x000000842004723c */ /* 0x040ff00000041804 */
[C---:B------:R-:W-:Y:S01]  /*7b80*/  HMMA.16816.F32.BF16 R8, R32.reuse, R134, R8 ;  /* 0x000000862008723c */ /* 0x040fe20000041808 */
[----:B------:R-:W-:Y:S07]  /*7b90*/  LDSM.16.M88.4 R132, [R228] ;  /* 0x00000000e484783b */ /* 0x000fee0000000200 */
[C---:B------:R-:W-:Y:S08]  /*7ba0*/  HMMA.16816.F32.BF16 R12, R32.reuse, R136, R12 ;  /* 0x00000088200c723c */ /* 0x040ff0000004180c */
[C---:B------:R-:W-:Y:S01]  /*7bb0*/  HMMA.16816.F32.BF16 R16, R32.reuse, R138, R16 ;  /* 0x0000008a2010723c */ /* 0x040fe20000041810 */
[----:B------:R-:W2:Y:S07]  /*7bc0*/  LDSM.16.MT88.4 R136, [R0+0x9800] ;  /* 0x009800000088783b */ /* 0x000eae0000004200 */
        /* <DEDUP_REMOVED lines=9> */
[----:B------:R-:W1:Y:S07]  /*7c60*/  LDSM.16.M88.4 R28, [R227] ;  /* 0x00000000e31c783b */ /* 0x000e6e0000000200 */
        /* <DEDUP_REMOVED lines=43> */
[----:B------:R3:W4:Y:S03]  /*7f20*/  LDSM.16.MT88.4 R132, [R0+0xec00] ;  /* 0x00ec00000084783b */ /* 0x0007260000004200 */
[C---:B-1----:R-:W-:Y:S01]  /*7f30*/  HMMA.16816.F32.BF16 R4, R28.reuse, R136, R4 ;  /* 0x000000881c04723c */ /* 0x042fe20000041804 */
[----:B---3--:R-:W-:Y:S06]  /*7f40*/  IMAD.MOV.U32 R0, RZ, RZ, c[0x0][0x22c] ;  /* 0x00008b00ff007624 */ /* 0x008fec00078e00ff */
[----:B------:R-:W-:Y:S01]  /*7f50*/  @P0 IADD3 R136, R250, -0x40, RZ ;  /* 0xffffffc0fa880810 */ /* 0x000fe20007ffe0ff */
[C---:B------:R-:W-:Y:S04]  /*7f60*/  HMMA.16816.F32.BF16 R8, R28.reuse, R138, R8 ;  /* 0x0000008a1c08723c */ /* 0x040fe80000041808 */
[----:B------:R-:W-:Y:S01]  /*7f70*/  @P0 IMAD.WIDE R136, R136, R146, UR10 ;  /* 0x0000000a88880e25 */ /* 0x000fe2000f8e0292 */
[----:B------:R-:W-:Y:S02]  /*7f80*/  @UP3 UMOV UR10, UR5 ;  /* 0x00000005000a3c82 */ /* 0x000fe40008000000 */
[----:B------:R-:W-:Y:S01]  /*7f90*/  @UP3 UMOV UR11, UR4 ;  /* 0x00000004000b3c82 */ /* 0x000fe20008000000 */
[C---:B--2---:R-:W-:Y:S01]  /*7fa0*/  HMMA.16816.F32.BF16 R12, R28.reuse, R32, R12 ;  /* 0x000000201c0c723c */ /* 0x044fe2000004180c */
[----:B----4-:R-:W2:Y:S03]  /*7fb0*/  @P0 LDG.E R140, [R136.64] ;  /* 0x0000000c888c0981 */ /* 0x010ea6000c1e1900 */
[----:B------:R-:W-:Y:S01]  /*7fc0*/  IMAD R0, R0, c[0x0][0x1c0], RZ ;  /* 0x0000700000007a24 */ /* 0x000fe200078e02ff */
[----:B------:R-:W3:Y:S01]  /*7fd0*/  @P0 LDG.E R141, [R136.64+0x20] ;  /* 0x0000200c888d0981 */ /* 0x000ee2000c1e1900 */
[----:B------:R-:W-:Y:S02]  /*7fe0*/  IMAD.MOV.U32 R146, RZ, RZ, c[0x0][0x22c] ;  /* 0x00008b00ff927624 */ /* 0x000fe400078e00ff */
[C---:B------:R-:W-:Y:S01]  /*7ff0*/  HMMA.16816.F32.BF16 R16, R28.reuse, R34, R16 ;  /* 0x000000221c10723c */ /* 0x040fe20000041810 */
[----:B------:R1:W5:Y:S03]  /*8000*/  @P0 LDG.E R251, [R136.64+0x80] ;  /* 0x0000800c88fb0981 */ /* 0x000366000c1e1900 */
[----:B------:R-:W-:Y:S01]  /*8010*/  IMAD.MOV.U32 R32, RZ, RZ, R242 ;  /* 0x000000ffff207224 */ /* 0x000fe200078e00f2 */
[----:B------:R1:W5:Y:S01]  /*8020*/  @P0 LDG.E R252, [R136.64+0xa0] ;  /* 0x0000a00c88fc0981 */ /* 0x000362000c1e1900 */
[----:B------:R-:W-:Y:S02]  /*8030*/  IMAD.MOV.U32 R33, RZ, RZ, R241 ;  /* 0x000000ffff217224 */ /* 0x000fe400078e00f1 */
[C---:B------:R-:W-:Y:S03]  /*8040*/  HMMA.16816.F32.BF16 R20, R28.reuse, R132, R20 ;  /* 0x000000841c14723c */ /* 0x040fe60000041814 */
[----:B------:R-:W-:Y:S01]  /*8050*/  RED.E.ADD.F32.FTZ.RN.STRONG.GPU [R32.64], R4 ;  /* 0x000000042000798e */ /* 0x000fe2000c10e78c */
[----:B------:R-:W-:Y:S02]  /*8060*/  IMAD R0, R0, 0x30, RZ ;  /* 0x0000003000007824 */ /* 0x000fe400078e02ff */
[----:B------:R-:W-:Y:S02]  /*8070*/  IMAD R146, R146, c[0x0][0x1c0], RZ ;  /* 0x0000700092927a24 */ /* 0x000fe400078e02ff */
[----:B------:R-:W-:Y:S04]  /*8080*/  HMMA.16816.F32.BF16 R24, R28, R134, R24 ;  /* 0x000000861c18723c */ /* 0x000fe80000041818 */
[----:B------:R-:W-:Y:S03]  /*8090*/  IMAD.SHL.U32 R146, R146, 0x20, RZ ;  /* 0x0000002092927824 */ /* 0x000fe600078e00ff */
[CC--:B------:R-:W-:Y:S05]  /*80a0*/  LEA R28, P2, R145.reuse, R32.reuse, 0x2 ;  /* 0x00000020911c7211 */ /* 0x0c0fea00078410ff */
[-C--:B------:R-:W-:Y:S01]  /*80b0*/  LEA.HI.X.SX32 R29, R145, R33.reuse, 0x2, P2 ;  /* 0x00000021911d7211 */ /* 0x080fe200010f16ff */
[----:B------:R-:W-:Y:S04]  /*80c0*/  IMAD.MOV.U32 R145, RZ, RZ, c[0x0][0x22c] ;  /* 0x00008b00ff917624 */ /* 0x000fe800078e00ff */
[----:B------:R-:W-:Y:S04]  /*80d0*/  IMAD R145, R145, c[0x0][0x1c0], RZ ;  /* 0x0000700091917a24 */ /* 0x000fe800078e02ff */
[----:B------:R-:W-:Y:S05]  /*80e0*/  IMAD.SHL.U32 R145, R145, 0x10, RZ ;  /* 0x0000001091917824 */ /* 0x000fea00078e00ff */
[----:B------:R-:W-:Y:S01]  /*80f0*/  IADD3 R142, R145, 0x20, RZ ;  /* 0x00000020918e7810 */ /* 0x000fe20007ffe0ff */
[----:B--2---:R2:W-:Y:S04]  /*8100*/  @P0 STL [R1], R140 ;  /* 0x0000008c01000387 */ /* 0x0045e80000100800 */
[----:B------:R-:W4:Y:S04]  /*8110*/  LDL R139, [R1+0x20] ;  /* 0x00002000018b7983 */ /* 0x000f280000100800 */
[----:B------:R-:W4:Y:S04]  /*8120*/  LDL R138, [R1+0x28] ;  /* 0x00002800018a7983 */ /* 0x000f280000100800 */
[----:B---3--:R3:W-:Y:S01]  /*8130*/  @P0 STL [R1+0x4], R141 ;  /* 0x0000048d01000387 */ /* 0x0087e20000100800 */
[----:B--2---:R-:W-:Y:S04]  /*8140*/  IMAD.MOV.U32 R140, RZ, RZ, c[0x0][0x22c] ;  /* 0x00008b00ff8c7624 */ /* 0x004fe800078e00ff */
[----:B------:R-:W-:Y:S04]  /*8150*/  IMAD R140, R140, c[0x0][0x1c0], RZ ;  /* 0x000070008c8c7a24 */ /* 0x000fe800078e02ff */
[----:B------:R-:W-:Y:S02]  /*8160*/  IMAD.SHL.U32 R140, R140, 0x8, RZ ;  /* 0x000000088c8c7824 */ /* 0x000fe400078e00ff */
[----:B---3--:R-:W-:Y:S03]  /*8170*/  IMAD.MOV.U32 R141, RZ, RZ, c[0x0][0x22c] ;  /* 0x00008b00ff8d7624 */ /* 0x008fe600078e00ff */
[CC--:B------:R-:W-:Y:S01]  /*8180*/  LEA R34, P1, R140.reuse, R32.reuse, 0x2 ;  /* 0x000000208c227211 */ /* 0x0c0fe200078210ff */
[----:B------:R-:W-:Y:S03]  /*8190*/  IMAD R141, R141, c[0x0][0x1c0], RZ ;  /* 0x000070008d8d7a24 */ /* 0x000fe600078e02ff */
[-C--:B------:R-:W-:Y:S02]  /*81a0*/  LEA.HI.X.SX32 R35, R140, R33.reuse, 0x2, P1 ;  /* 0x000000218c237211 */ /* 0x080fe400008f16ff */
[-C--:B------:R-:W-:Y:S01]  /*81b0*/  LEA R132, P1, R147, R32.reuse, 0x2 ;  /* 0x0000002093847211 */ /* 0x080fe200078210ff */
[----:B------:R-:W-:Y:S02]  /*81c0*/  IMAD.SHL.U32 R141, R141, 0x10, RZ ;  /* 0x000000108d8d7824 */ /* 0x000fe400078e00ff */
[----:B------:R2:W-:Y:S01]  /*81d0*/  RED.E.ADD.F32.FTZ.RN.STRONG.GPU [R34.64], R5 ;  /* 0x000000052200798e */ /* 0x0005e2000c10e78c */
[-C--:B------:R-:W-:Y:S01]  /*81e0*/  LEA.HI.X.SX32 R133, R147, R33.reuse, 0x2, P1 ;  /* 0x0000002193857211 */ /* 0x080fe200008f16ff */
[----:B------:R-:W-:Y:S01]  /*81f0*/  IMAD.MOV.U32 R147, RZ, RZ, c[0x0][0x22c] ;  /* 0x00008b00ff937624 */ /* 0x000fe200078e00ff */
[-C--:B-1----:R-:W-:Y:S02]  /*8200*/  LEA R136, P0, R141, R32.reuse, 0x2 ;  /* 0x000000208d887211 */ /* 0x082fe400078010ff */
[-C--:B------:R-:W-:Y:S01]  /*8210*/  LEA R4, P1, R0, R32.reuse, 0x2 ;  /* 0x0000002000047211 */ /* 0x080fe200078210ff */
[----:B------:R-:W-:Y:S01]  /*8220*/  IMAD R147, R147, c[0x0][0x1c0], RZ ;  /* 0x0000700093937a24 */ /* 0x000fe200078e02ff */
[-C--:B------:R-:W-:Y:S02]  /*8230*/  LEA.HI.X.SX32 R137, R141, R33.reuse, 0x2, P0 ;  /* 0x000000218d897211 */ /* 0x080fe400000f16ff */
[CC--:B------:R-:W-:Y:S01]  /*8240*/  LEA R30, P0, R146.reuse, R32.reuse, 0x2 ;  /* 0x00000020921e7211 */ /* 0x0c0fe200078010ff */
[----:B------:R-:W-:Y:S01]  /*8250*/  IMAD.SHL.U32 R147, R147, 0x10, RZ ;  /* 0x0000001093937824 */ /* 0x000fe200078e00ff */
[----:B------:R-:W-:Y:S01]  /*8260*/  IADD3 R134, R141, 0x40, RZ ;  /* 0x000000408d867810 */ /* 0x000fe20007ffe0ff */
[----:B------:R1:W-:Y:S01]  /*8270*/  RED.E.ADD.F32.FTZ.RN.STRONG.GPU [R136.64], R6 ;  /* 0x000000068800798e */ /* 0x0003e2000c10e78c */
[-C--:B------:R-:W-:Y:S01]  /*8280*/  LEA.HI.X.SX32 R31, R146, R33.reuse, 0x2, P0 ;  /* 0x00000021921f7211 */ /* 0x080fe200000f16ff */
[----:B------:R-:W-:Y:S01]  /*8290*/  IMAD.MOV.U32 R146, RZ, RZ, c[0x0][0x22c] ;  /* 0x00008b00ff927624 */ /* 0x000fe200078e00ff */
[C---:B------:R-:W-:Y:S01]  /*82a0*/  IADD3 R145, R147.reuse, 0x20, RZ ;  /* 0x0000002093917810 */ /* 0x040fe20007ffe0ff */
[----:B------:R3:W-:Y:S01]  /*82b0*/  RED.E.ADD.F32.FTZ.RN.STRONG.GPU [R132.64], R7 ;  /* 0x000000078400798e */ /* 0x0007e2000c10e78c */
[----:B------:R-:W-:Y:S01]  /*82c0*/  IADD3 R143, R147, 0x20, RZ ;  /* 0x00000020938f7810 */ /* 0x000fe20007ffe0ff */
[----:B------:R-:W-:Y:S02]  /*82d0*/  IMAD R146, R146, c[0x0][0x1c0], RZ ;  /* 0x0000700092927a24 */ /* 0x000fe400078e02ff */
[----:B------:R3:W-:Y:S02]  /*82e0*/  RED.E.ADD.F32.FTZ.RN.STRONG.GPU [R30.64], R8 ;  /* 0x000000081e00798e */ /* 0x0007e4000c10e78c */
[----:B------:R-:W-:Y:S02]  /*82f0*/  IMAD.SHL.U32 R146, R146, 0x8, RZ ;  /* 0x0000000892927824 */ /* 0x000fe400078e00ff */
[----:B------:R3:W-:Y:S02]  /*8300*/  RED.E.ADD.F32.FTZ.RN.STRONG.GPU [R28.64], R9 ;  /* 0x000000091c00798e */ /* 0x0007e4000c10e78c */
[----:B------:R-:W-:Y:S01]  /*8310*/  IMAD.IADD R145, R146, 0x1, R145 ;  /* 0x0000000192917824 */ /* 0x000fe200078e0291 */
[-C--:B--2---:R-:W-:Y:S01]  /*8320*/  LEA.HI.X.SX32 R5, R0, R33.reuse, 0x2, P1 ;  /* 0x0000002100057211 */ /* 0x084fe200008f16ff */
[C---:B------:R-:W-:Y:S01]  /*8330*/  IMAD.IADD R143, R146.reuse, 0x1, R143 ;  /* 0x00000001928f7824 */ /* 0x040fe200078e028f */
[----:B------:R-:W2:Y:S03]  /*8340*/  LDL R0, [R1+0x24] ;  /* 0x0000240001007983 */ /* 0x000ea60000100800 */
[----:B------:R-:W-:Y:S01]  /*8350*/  IMAD.IADD R143, R146, 0x1, R143 ;  /* 0x00000001928f7824 */ /* 0x000fe200078e028f */
[----:B------:R3:W-:Y:S01]  /*8360*/  RED.E.ADD.F32.FTZ.RN.STRONG.GPU [R4.64], R10 ;  /* 0x0000000a0400798e */ /* 0x0007e2000c10e78c */
[CC--:B-1----:R-:W-:Y:S03]  /*8370*/  LEA R6, P0, R149.reuse, R32.reuse, 0x2 ;  /* 0x0000002095067211 */ /* 0x0c2fe600078010ff */
[----:B---3--:R-:W3:Y:S01]  /*8380*/  LDL R132, [R1+0x10] ;  /* 0x0000100001847983 */ /* 0x008ee20000100800 */
[-C--:B------:R-:W-:Y:S02]  /*8390*/  LEA.HI.X.SX32 R7, R149, R33.reuse, 0x2, P0 ;  /* 0x0000002195077211 */ /* 0x080fe400000f16ff */
[C---:B------:R-:W-:Y:S02]  /*83a0*/  IADD3 R133, R141.reuse, 0x40, RZ ;  /* 0x000000408d857810 */ /* 0x040fe40007ffe0ff */
[C---:B------:R-:W-:Y:S01]  /*83b0*/  IADD3 R31, R141.reuse, 0x40, RZ ;  /* 0x000000408d1f7810 */ /* 0x040fe20007ffe0ff */
[----:B------:R1:W-:Y:S01]  /*83c0*/  RED.E.ADD.F32.FTZ.RN.STRONG.GPU [R6.64], R11 ;  /* 0x0000000b0600798e */ /* 0x0003e2000c10e78c */
[----:B------:R-:W-:Y:S01]  /*83d0*/  IADD3 R30, R141, 0x40, RZ ;  /* 0x000000408d1e7810 */ /* 0x000fe20007ffe0ff */
[C---:B------:R-:W-:Y:S01]  /*83e0*/  IMAD.IADD R133, R140.reuse, 0x1, R133 ;  /* 0x000000018c857824 */ /* 0x040fe200078e0285 */
[CC--:B------:R-:W-:Y:S01]  /*83f0*/  LEA R28, P1, R145.reuse, R32.reuse, 0x2 ;  /* 0x00000020911c7211 */ /* 0x0c0fe200078210ff */
[----:B------:R1:W-:Y:S01]  /*8400*/  RED.E.ADD.F32.FTZ.RN.STRONG.GPU [R32.64+0x80], R12 ;  /* 0x0000800c2000798e */ /* 0x0003e2000c10e78c */
[C---:B------:R-:W-:Y:S02]  /*8410*/  IMAD.IADD R31, R140.reuse, 0x1, R31 ;  /* 0x000000018c1f7824 */ /* 0x040fe400078e021f */
[-C--:B------:R-:W-:Y:S01]  /*8420*/  LEA.HI.X.SX32 R29, R145, R33.reuse, 0x2, P1 ;  /* 0x00000021911d7211 */ /* 0x080fe200008f16ff */
[----:B------:R1:W-:Y:S01]  /*8430*/  RED.E.ADD.F32.FTZ.RN.STRONG.GPU [R34.64+0x80], R13 ;  /* 0x0000800d2200798e */ /* 0x0003e2000c10e78c */
[----:B------:R-:W-:Y:S01]  /*8440*/  IMAD.IADD R30, R140, 0x1, R30 ;  /* 0x000000018c1e7824 */ /* 0x000fe200078e021e */
[-C--:B------:R-:W-:Y:S01]  /*8450*/  LEA R4, P0, R142, R32.reuse, 0x2 ;  /* 0x000000208e047211 */ /* 0x080fe200078010ff */
[C---:B------:R-:W-:Y:S02]  /*8460*/  IMAD.IADD R133, R140.reuse, 0x1, R133 ;  /* 0x000000018c857824 */ /* 0x040fe400078e0285 */
[----:B------:R-:W-:Y:S01]  /*8470*/  IMAD.IADD R30, R140, 0x1, R30 ;  /* 0x000000018c1e7824 */ /* 0x000fe200078e021e */
[-C--:B------:R-:W-:Y:S01]  /*8480*/  LEA.HI.X.SX32 R5, R142, R33.reuse, 0x2, P0 ;  /* 0x000000218e057211 */ /* 0x080fe200000f16ff */
[----:B------:R-:W-:Y:S01]  /*8490*/  IMAD.IADD R133, R140, 0x1, R133 ;  /* 0x000000018c857824 */ /* 0x000fe200078e0285 */
[----:B------:R-:W-:Y:S02]  /*84a0*/  IADD3 R142, R147, 0x20, RZ ;  /* 0x00000020938e7810 */ /* 0x000fe40007ffe0ff */
[CC--:B------:R-:W-:Y:S01]  /*84b0*/  LEA R10, P0, R143.reuse, R32.reuse, 0x2 ;  /* 0x000000208f0a7211 */ /* 0x0c0fe200078010ff */
[----:B------:R1:W-:Y:S02]  /*84c0*/  RED.E.ADD.F32.FTZ.RN.STRONG.GPU [R4.64], R14 ;  /* 0x0000000e0400798e */ /* 0x0003e4000c10e78c */
[C---:B------:R-:W-:Y:S02]  /*84d0*/  IMAD.IADD R142, R146.reuse, 0x1, R142 ;  /* 0x00000001928e7824 */ /* 0x040fe400078e028e */
[----:B------:R1:W-:Y:S02]  /*84e0*/  RED.E.ADD.F32.FTZ.RN.STRONG.GPU [R28.64], R15 ;  /* 0x0000000f1c00798e */ /* 0x0003e4000c10e78c */
[C---:B------:R-:W-:Y:S01]  /*84f0*/  IMAD.IADD R142, R146.reuse, 0x1, R142 ;  /* 0x00000001928e7824 */ /* 0x040fe200078e028e */
[-C--:B-1----:R-:W-:Y:S03]  /*8500*/  LEA.HI.X.SX32 R11, R143, R33.reuse, 0x2, P0 ;  /* 0x000000218f0b7211 */ /* 0x082fe600000f16ff */
[----:B------:R-:W-:Y:S01]  /*8510*/  IMAD.IADD R142, R146, 0x1, R142 ;  /* 0x00000001928e7824 */ /* 0x000fe200078e028e */
[CC--:B------:R-:W-:Y:S01]  /*8520*/  LEA R12, P4, R31.reuse, R32.reuse, 0x2 ;  /* 0x000000201f0c7211 */ /* 0x0c0fe200078810ff */
[----:B------:R1:W-:Y:S03]  /*8530*/  RED.E.ADD.F32.FTZ.RN.STRONG.GPU [R10.64], R16 ;  /* 0x000000100a00798e */ /* 0x0003e6000c10e78c */
[CC--:B------:R-:W-:Y:S02]  /*8540*/  LEA R8, P2, R142.reuse, R32.reuse, 0x2 ;  /* 0x000000208e087211 */ /* 0x0c0fe400078410ff */
[-C--:B------:R-:W-:Y:S02]  /*8550*/  LEA.HI.X.SX32 R13, R31, R33.reuse, 0x2, P4 ;  /* 0x000000211f0d7211 */ /* 0x080fe400020f16ff */
[-C--:B------:R-:W-:Y:S05]  /*8560*/  LEA.HI.X.SX32 R9, R142, R33.reuse, 0x2, P2 ;  /* 0x000000218e097211 */ /* 0x080fea00010f16ff */
        /* <DEDUP_REMOVED lines=8> */
[CC--:B----4-:R-:W-:Y:S02]  /*85f0*/  LEA R6, P1, R139.reuse, R32.reuse, 0x2 ;  /* 0x000000208b067211 */ /* 0x0d0fe400078210ff */
        /* <DEDUP_REMOVED lines=16> */
[CC--:B--2---:R-:W-:Y:S04]  /*8700*/  LEA R4, P0, R0.reuse, R32.reuse, 0x2 ;  /* 0x0000002000047211 */ /* 0x0c4fe800078010ff */
        /* <DEDUP_REMOVED lines=78> */
[----:B------:R-:W-:Y:S01]  /*8bf0*/  UISETP.NE.AND UP0, UPT, UR24, -0x1, UPT ;  /* 0xffffffff1800788c */ /* 0x000fe2000bf05270 */
[----:B------:R-:W-:Y:S01]  /*8c00*/  FMUL.FTZ R48, R46, c[0x0][0x2dc] ;  /* 0x0000b7002e307a20 */ /* 0x000fe20000410000 */
[----:B------:R-:W-:Y:S01]  /*8c10*/  ULDC.64 UR8, c[0x0][0x3a0] ;  /* 0x0000e80000087ab9 */ /* 0x000fe20000000a00 */
[----:B------:R-:W-:-:S02]  /*8c20*/  FMUL.FTZ R19, R45, c[0x0][0x2dc] ;  /* 0x0000b7002d137a20 */ /* 0x000fc40000410000 */
[----:B------:R-:W-:Y:S01]  /*8c30*/  FMUL.FTZ R84, R84, c[0x0][0x2e0] ;  /* 0x0000b80054547a20 */ /* 0x000fe20000410000 */
[----:B------:R-:W-:Y:S01]  /*8c40*/  PLOP3.LUT P0, PT, PT, PT, UP0, 0x80, 0x0 ;  /* 0x000000000000781c */ /* 0x000fe20003f0f008 */
[----:B------:R-:W-:Y:S02]  /*8c50*/  FMUL.FTZ R46, R85, c[0x0][0x2e0] ;  /* 0x0000b800552e7a20 */ /* 0x000fe40000410000 */
[----:B------:R-:W-:Y:S02]  /*8c60*/  FMUL.FTZ R133, R42, c[0x0][0x2dc] ;  /* 0x0000b7002a857a20 */ /* 0x000fe40000410000 */
[----:B------:R-:W-:Y:S01]  /*8c70*/  FMUL.FTZ R86, R86, c[0x0][0x2e0] ;  /* 0x0000b80056567a20 */ /* 0x000fe20000410000 */
[----:B------:R-:W-:Y:S01]  /*8c80*/  F2FP.BF16.PACK_AB R46, R46, R84 ;  /* 0x000000542e2e723e */ /* 0x000fe200000010ff */
[----:B------:R-:W-:Y:S01]  /*8c90*/  BAR.SYNC.DEFER_BLOCKING 0x0 ;  /* 0x0000000000007b1d */ /* 0x000fe20000010000 */
[----:B------:R-:W-:Y:S01]  /*8ca0*/  FMUL.FTZ R45, R87, c[0x0][0x2e0] ;  /* 0x0000b800572d7a20 */ /* 0x000fe20000410000 */
[----:B------:R-:W-:Y:S01]  /*8cb0*/  @UP0 UIADD3 UR6, UR21, UR24, URZ ;  /* 0x0000001815060290 */ /* 0x000fe2000fffe03f */
[----:B------:R-:W-:-:S02]  /*8cc0*/  FMUL.FTZ R23, R41, c[0x0][0x2dc] ;  /* 0x0000b70029177a20 */ /* 0x000fc40000410000 */
[----:B------:R-:W-:Y:S01]  /*8cd0*/  FMUL.FTZ R21, R49, c[0x0][0x2dc] ;  /* 0x0000b70031157a20 */ /* 0x000fe20000410000 */
[----:B------:R-:W-:Y:S01]  /*8ce0*/  F2FP.BF16.PACK_AB R45, R45, R86 ;  /* 0x000000562d2d723e */ /* 0x000fe200000010ff */
[----:B------:R-:W-:Y:S01]  /*8cf0*/  FMUL.FTZ R96, R96, c[0x0][0x2e0] ;  /* 0x0000b80060607a20 */ /* 0x000fe20000410000 */
[----:B------:R-:W-:Y:S01]  /*8d00*/  @UP0 UIMAD.WIDE.U32 UR4, UR6, UR8, URZ ;  /* 0x00000008060402a5 */ /* 0x000fe2000f8e003f */
[----:B------:R-:W-:Y:S01]  /*8d10*/  FMUL.FTZ R42, R97, c[0x0][0x2e0] ;  /* 0x0000b800612a7a20 */ /* 0x000fe20000410000 */
[----:B------:R-:W-:Y:S01]  /*8d20*/  F2FP.BF16.PACK_AB R21, R21, R132 ;  /* 0x000000841515723e */ /* 0x000fe200000010ff */
[----:B------:R-:W-:Y:S01]  /*8d30*/  FMUL.FTZ R49, R44, c[0x0][0x2dc] ;  /* 0x0000b7002c317a20 */ /* 0x000fe20000410000 */
[----:B------:R-:W-:Y:S01]  /*8d40*/  @UP0 UIMAD UR14, UR6, UR9, UR5 ;  /* 0x00000009060e02a4 */ /* 0x000fe2000f8e0205 */
[----:B------:R-:W-:Y:S01]  /*8d50*/  FMUL.FTZ R98, R98, c[0x0][0x2e0] ;  /* 0x0000b80062627a20 */ /* 0x000fe20000410000 */
[----:B------:R-:W-:Y:S01]  /*8d60*/  F2FP.BF16.PACK_AB R42, R42, R96 ;  /* 0x000000602a2a723e */ /* 0x000fe200000010ff */
[----:B------:R-:W-:Y:S01]  /*8d70*/  FMUL.FTZ R41, R99, c[0x0][0x2e0] ;  /* 0x0000b80063297a20 */ /* 0x000fe20000410000 */
[----:B------:R-:W-:Y:S01]  /*8d80*/  F2FP.BF16.PACK_AB R19, R19, R49 ;  /* 0x000000311313723e */ /* 0x000fe200000010ff */
[----:B------:R-:W-:Y:S01]  /*8d90*/  FMUL.FTZ R22, R43, c[0x0][0x2dc] ;  /* 0x0000b7002b167a20 */ /* 0x000fe20000410000 */
[----:B------:R-:W-:Y:S01]  /*8da0*/  @UP0 UMOV UR11, UR4 ;  /* 0x00000004000b0c82 */ /* 0x000fe20008000000 */
[----:B------:R-:W-:Y:S01]  /*8db0*/  FMUL.FTZ R88, R88, c[0x0][0x2e0] ;  /* 0x0000b80058587a20 */ /* 0x000fe20000410000 */
[----:B------:R-:W-:Y:S01]  /*8dc0*/  F2FP.BF16.PACK_AB R41, R41, R98 ;  /* 0x000000622929723e */ /* 0x000fe200000010ff */
[----:B------:R-:W-:Y:S01]  /*8dd0*/  FMUL.FTZ R44, R89, c[0x0][0x2e0] ;  /* 0x0000b800592c7a20 */ /* 0x000fe20000410000 */
[----:B------:R-:W-:Y:S01]  /*8de0*/  F2FP.BF16.PACK_AB R22, R22, R133 ;  /* 0x000000851616723e */ /* 0x000fe200000010ff */
[----:B------:R-:W-:-:S02]  /*8df0*/  FMUL.FTZ R134, R40, c[0x0][0x2dc] ;  /* 0x0000b70028867a20 */ /* 0x000fc40000410000 */
[----:B------:R-:W-:Y:S01]  /*8e00*/  FMUL.FTZ R90, R90, c[0x0][0x2e0] ;  /* 0x0000b8005a5a7a20 */ /* 0x000fe20000410000 */
[----:B------:R-:W-:Y:S01]  /*8e10*/  F2FP.BF16.PACK_AB R44, R44, R88 ;  /* 0x000000582c2c723e */ /* 0x000fe200000010ff */
[----:B------:R-:W-:Y:S01]  /*8e20*/  FMUL.FTZ R43, R91, c[0x0][0x2e0] ;  /* 0x0000b8005b2b7a20 */ /* 0x000fe20000410000 */
[----:B------:R-:W-:Y:S01]  /*8e30*/  F2FP.BF16.PACK_AB R23, R23, R134 ;  /* 0x000000861717723e */ /* 0x000fe200000010ff */
[----:B------:R-:W-:Y:S02]  /*8e40*/  FMUL.FTZ R24, R39, c[0x0][0x2dc] ;  /* 0x0000b70027187a20 */ /* 0x000fe40000410000 */
[----:B------:R-:W-:Y:S01]  /*8e50*/  FMUL.FTZ R92, R92, c[0x0][0x2e0] ;  /* 0x0000b8005c5c7a20 */ /* 0x000fe20000410000 */
[----:B------:R-:W-:Y:S01]  /*8e60*/  F2FP.BF16.PACK_AB R43, R43, R90 ;  /* 0x0000005a2b2b723e */ /* 0x000fe200000010ff */
[----:B------:R-:W-:Y:S02]  /*8e70*/  FMUL.FTZ R40, R93, c[0x0][0x2e0] ;  /* 0x0000b8005d287a20 */ /* 0x000fe40000410000 */
        /* <DEDUP_REMOVED lines=108> */
[----:B------:R-:W-:-:S04]  /*9540*/  F2FP.BF16.PACK_AB R3, R3, R76 ;  /* 0x0000004c0303723e */ /* 0x000fc800000010ff */
[----:B------:R-:W-:Y:S01]  /*9550*/  F2FP.BF16.PACK_AB R0, R0, R78 ;  /* 0x0000004e0000723e */ /* 0x000fe200000010ff */
        /* <DEDUP_REMOVED lines=61> */
.L_x_161:
        /* <DEDUP_REMOVED lines=18> */
.L_x_162:
        /* <DEDUP_REMOVED lines=55> */
.L_x_164:
[----:B------:R-:W-:Y:S05]  /*9dc0*/  BSYNC B0 ;  /* 0x0000000000007941 */ /* 0x000fea0003800000 */
.L_x_163:
        /* <DEDUP_REMOVED lines=20> */
.L_x_166:
[----:B------:R-:W-:Y:S05]  /*9f10*/  BSYNC B0 ;  /* 0x0000000000007941 */ /* 0x000fea0003800000 */
.L_x_165:
        /* <DEDUP_REMOVED lines=29> */
.L_x_168:
[----:B------:R-:W-:Y:S05]  /*a0f0*/  BSYNC B0 ;  /* 0x0000000000007941 */ /* 0x000fea0003800000 */
.L_x_167:
        /* <DEDUP_REMOVED lines=16> */
.L_x_144:
[----:B------:R-:W-:Y:S05]  /*a200*/  BSYNC B1 ;  /* 0x0000000000017941 */ /* 0x000fea0003800000 */
.L_x_130:
        /* <DEDUP_REMOVED lines=11> */
.L_x_169:
[----:B------:R-:W-:Y:S05]  /*a2c0*/  EXIT ;  /* 0x000000000000794d */ /* 0x000fea0003800000 */
.L_x_171:
        /* <DEDUP_REMOVED lines=11> */
.L_x_669:


//--------------------- .text._ZN5flash44flash_bwd_dq_dk_dv_loop_seqk_parallel_kernelI23Flash_bwd_kernel_traitsILi96ELi64ELi128ELi8ELi2ELi4ELi4ELb1ELb0EN7cutlass10bfloat16_tE19Flash_kernel_traitsILi96ELi64ELi128ELi8ES3_EELb0ELb1ELb0ELb0ELb0ELb0ELb1EEEvNS_16Flash_bwd_paramsE --------------------------
	.section	.text._ZN5flash44flash_bwd_dq_dk_dv_loop_seqk_parallel_kernelI23Flash_bwd_kernel_traitsILi96ELi64ELi128ELi8ELi2ELi4ELi4ELb1ELb0EN7cutlass10bfloat16_tE19Flash_kernel_traitsILi96ELi64ELi128ELi8ES3_EELb0ELb1ELb0ELb0ELb0ELb0ELb1EEEvNS_16Flash_bwd_paramsE,"ax",@progbits
	.sectioninfo	@"SHI_REGISTERS=255"
	.align	128
        .global         _ZN5flash44flash_bwd_dq_dk_dv_loop_seqk_parallel_kernelI23Flash_bwd_kernel_traitsILi96ELi64ELi128ELi8ELi2ELi4ELi4ELb1ELb0EN7cutlass10bfloat16_tE19Flash_kernel_traitsILi96ELi64ELi128ELi8ES3_EELb0ELb1ELb0ELb0ELb0ELb0ELb1EEEvNS_16Flash_bwd_paramsE
        .type           _ZN5flash44flash_bwd_dq_dk_dv_loop_seqk_parallel_kernelI23Flash_bwd_kernel_traitsILi96ELi64ELi128ELi8ELi2ELi4ELi4ELb1ELb0EN7cutlass10bfloat16_tE19Flash_kernel_traitsILi96ELi64ELi128ELi8ES3_EELb0ELb1ELb0ELb0ELb0ELb0ELb1EEEvNS_16Flash_bwd_paramsE,@function
        .size           _ZN5flash44flash_bwd_dq_dk_dv_loop_seqk_parallel_kernelI23Flash_bwd_kernel_traitsILi96ELi64ELi128ELi8ELi2ELi4ELi4ELb1ELb0EN7cutlass10bfloat16_tE19Flash_kernel_traitsILi96ELi64ELi128ELi8ES3_EELb0ELb1ELb0ELb0ELb0ELb0ELb1EEEvNS_16Flash_bwd_paramsE,(.L_x_670 - _ZN5flash44flash_bwd_dq_dk_dv_loop_seqk_parallel_kernelI23Flash_bwd_kernel_traitsILi96ELi64ELi128ELi8ELi2ELi4ELi4ELb1ELb0EN7cutlass10bfloat16_tE19Flash_kernel_traitsILi96ELi64ELi128ELi8ES3_EELb0ELb1ELb0ELb0ELb0ELb0ELb1EEEvNS_16Flash_bwd_paramsE)
        .other          _ZN5flash44flash_bwd_dq_dk_dv_loop_seqk_parallel_kernelI23Flash_bwd_kernel_traitsILi96ELi64ELi128ELi8ELi2ELi4ELi4ELb1ELb0EN7cutlass10bfloat16_tE19Flash_kernel_traitsILi96ELi64ELi128ELi8ES3_EELb0ELb1ELb0ELb0ELb0ELb0ELb1EEEvNS_16Flash_bwd_paramsE,@"STO_CUDA_ENTRY STV_DEFAULT"
_ZN5flash44flash_bwd_dq_dk_dv_loop_seqk_parallel_kernelI23Flash_bwd_kernel_traitsILi96ELi64ELi128ELi8ELi2ELi4ELi4ELb1ELb0EN7cutlass10bfloat16_tE19Flash_kernel_traitsILi96ELi64ELi128ELi8ES3_EELb0ELb1ELb0ELb0ELb0ELb0ELb1EEEvNS_16Flash_bwd_paramsE:
.text._ZN5flash44flash_bwd_dq_dk_dv_loop_seqk_parallel_kernelI23Flash_bwd_kernel_traitsILi96ELi64ELi128ELi8ELi2ELi4ELi4ELb1ELb0EN7cutlass10bfloat16_tE19Flash_kernel_traitsILi96ELi64ELi128ELi8ES3_EELb0ELb1ELb0ELb0ELb0ELb0ELb1EEEvNS_16Flash_bwd_paramsE:
        /* <DEDUP_REMOVED lines=36> */
[----:B------:R-:W-:Y:S01]  /*0240*/  SHF.R.S32.HI R6, RZ, 0x4, R12 ;  /* 0x00000004ff067819 */ /* 0x000fe2000001140c */
[----:B---3--:R-:W-:Y:S01]  /*0250*/  UIMAD UR47, UR35, UR46, URZ ;  /* 0x0000002e232f72a4 */ /* 0x008fe2000f8e023f */
[----:B------:R-:W-:Y:S01]  /*0260*/  LEA.HI R10, R20, R21, RZ, 0x5 ;  /* 0x00000015140a7211 */ /* 0x000fe200078f28ff */
[----:B------:R-:W-:Y:S01]  /*0270*/  UIMAD UR46, UR46, UR10, URZ ;  /* 0x0000000a2e2e72a4 */ /* 0x000fe2000f8e023f */
[--C-:B------:R-:W-:Y:S01]  /*0280*/  SHF.R.S32.HI R7, RZ, 0x2, R5.reuse ;  /* 0x00000002ff077819 */ /* 0x100fe20000011405 */
[----:B------:R-:W-:Y:S01]  /*0290*/  UIMAD UR55, UR6, UR4, UR55 ;  /* 0x00000004063772a4 */ /* 0x000fe2000f8e0237 */
[----:B------:R-:W-:Y:S01]  /*02a0*/  SHF.R.S32.HI R0, RZ, 0x1f, R5 ;  /* 0x0000001fff007819 */ /* 0x000fe20000011405 */
[----:B------:R-:W-:Y:S01]  /*02b0*/  UIMAD UR52, UR5, UR32, URZ ;  /* 0x00000020053472a4 */ /* 0x000fe2000f8e023f */
[----:B------:R-:W-:Y:S01]  /*02c0*/  LEA.HI R3, R12, R6, RZ, 0x1 ;  /* 0x000000060c037211 */ /* 0x000fe200078f08ff */
[----:B------:R-:W-:Y:S01]  /*02d0*/  UIMAD UR4, UR32, UR9, UR35 ;  /* 0x00000009200472a4 */ /* 0x000fe2000f8e0223 */
[----:B------:R-:W-:Y:S01]  /*02e0*/  LOP3.LUT R4, R10, 0xffffffe0, RZ, 0xc0, !PT ;  /* 0xffffffe00a047812 */ /* 0x000fe200078ec0ff */
[----:B------:R-:W-:Y:S01]  /*02f0*/  @!UP5 UIMAD UR5, UR32, UR11, UR35 ;  /* 0x0000000b2005d2a4 */ /* 0x000fe2000f8e0223 */
[-C--:B------:R-:W-:Y:S01]  /*0300*/  LEA.HI R2, R0, R7.reuse, RZ, 0x3 ;  /* 0x0000000700027211 */ /* 0x080fe200078f18ff */
[----:B------:R-:W-:Y:S01]  /*0310*/  USHF.L.U32 UR41, UR46, 0x6, URZ ;  /* 0x000000062e297899 */ /* 0x000fe2000800063f */
[----:B------:R-:W-:Y:S01]  /*0320*/  LOP3.LUT R3, R3, 0xfffffffe, RZ, 0xc0, !PT ;  /* 0xfffffffe03037812 */ /* 0x000fe200078ec0ff */
[----:B------:R-:W-:Y:S01]  /*0330*/  IMAD.IADD R0, R21, 0x1, -R4 ;  /* 0x0000000115007824 */ /* 0x000fe200078e0a04 */
[----:B------:R-:W-:Y:S01]  /*0340*/  LEA.HI R8, R5, R7, RZ, 0x1 ;  /* 0x0000000705087211 */ /* 0x000fe200078f08ff */
[----:B------:R-:W-:Y:S01]  /*0350*/  ULDC UR49, c[0x0][0x214] ;  /* 0x0000850000317ab9 */ /* 0x000fe20000000800 */
[----:B------:R-:W-:Y:S01]  /*0360*/  LOP3.LUT R2, R2, 0xfffffff8, RZ, 0xc0, !PT ;  /* 0xfffffff802027812 */ /* 0x000fe200078ec0ff */
[----:B------:R-:W-:Y:S01]  /*0370*/  IMAD.IADD R15, R6, 0x1, -R3 ;  /* 0x00000001060f7824 */ /* 0x000fe200078e0a03 */
[----:B------:R-:W-:Y:S01]  /*0380*/  SHF.R.S32.HI R3, RZ, 0x1f, R0 ;  /* 0x0000001fff037819 */ /* 0x000fe20000011400 */
[----:B------:R-:W-:Y:S01]  /*0390*/  ULDC UR56, c[0x0][0x1c8] ;  /* 0x0000720000387ab9 */ /* 0x000fe20000000800 */
[----:B------:R-:W-:Y:S01]  /*03a0*/  LOP3.LUT R4, R8, 0x7fffffe, RZ, 0xc0, !PT ;  /* 0x07fffffe08047812 */ /* 0x000fe200078ec0ff */
[----:B------:R-:W-:Y:S01]  /*03b0*/  IMAD.IADD R8, R7, 0x1, -R2 ;  /* 0x0000000107087824 */ /* 0x000fe200078e0a02 */
[----:B------:R-:W-:Y:S01]  /*03c0*/  LEA.HI R22, R3, R0, RZ, 0x2 ;  /* 0x0000000003167211 */ /* 0x000fe200078f10ff */
[----:B------:R-:W-:Y:S01]  /*03d0*/  ULDC.U8 UR8, c[0x0][0x3d0] ;  /* 0x0000f40000087ab9 */ /* 0x000fe20000000000 */
[----:B------:R-:W-:Y:S01]  /*03e0*/  SHF.R.S32.HI R0, RZ, 0x5, R10 ;  /* 0x00000005ff007819 */ /* 0x000fe2000001140a */
[----:B------:R-:W-:Y:S01]  /*03f0*/  IMAD.IADD R9, R7, 0x1, -R4 ;  /* 0x0000000107097824 */ /* 0x000fe200078e0a04 */
[-C--:B------:R-:W-:Y:S01]  /*0400*/  LEA.HI R16, R20, R21.reuse, RZ, 0x3 ;  /* 0x0000001514107211 */ /* 0x080fe200078f18ff */
[----:B------:R-:W-:Y:S01]  /*0410*/  ULDC UR50, c[0x0][0x224] ;  /* 0x0000890000327ab9 */ /* 0x000fe20000000800 */
[----:B------:R-:W-:Y:S01]  /*0420*/  SHF.R.S32.HI R2, RZ, 0x1f, R10 ;  /* 0x0000001fff027819 */ /* 0x000fe2000001140a */
[----:B------:R-:W-:Y:S01]  /*0430*/  IMAD R9, R0, 0x8, R9 ;  /* 0x0000000800097824 */ /* 0x000fe200078e0209 */
[----:B------:R-:W-:Y:S01]  /*0440*/  LOP3.LUT R5, R5, 0xfffffffc, RZ, 0xc0, !PT ;  /* 0xfffffffc05057812 */ /* 0x000fe200078ec0ff */
[----:B------:R-:W-:Y:S01]  /*0450*/  @UP5 UIMAD UR54, UR32, UR49, URZ ;  /* 0x00000031203652a4 */ /* 0x000fe2000f8e023f */
[-C--:B------:R-:W-:Y:S01]  /*0460*/  LEA.HI R4, R10, R0.reuse, RZ, 0x1 ;  /* 0x000000000a047211 */ /* 0x080fe200078f08ff */
[----:B------:R-:W-:Y:S01]  /*0470*/  ULDC.64 UR12, c[0x0][0x118] ;  /* 0x00004600000c7ab9 */ /* 0x000fe20000000a00 */
[----:B------:R-:W-:Y:S01]  /*0480*/  SHF.R.S32.HI R3, RZ, 0x3, R16 ;  /* 0x00000003ff037819 */ /* 0x000fe20000011410 */
[----:B------:R-:W-:Y:S01]  /*0490*/  IMAD.IADD R17, R21, 0x1, -R5 ;  /* 0x0000000115117824 */ /* 0x000fe200078e0a05 */
[----:B------:R-:W-:Y:S01]  /*04a0*/  LEA.HI R2, R2, R0, RZ, 0x2 ;  /* 0x0000000002027211 */ /* 0x000fe200078f10ff */
[----:B------:R-:W-:Y:S01]  /*04b0*/  UMOV UR61, 0x4 ;  /* 0x00000004003d7882 */ /* 0x000fe20000000000 */
[----:B------:R-:W-:Y:S01]  /*04c0*/  LOP3.LUT R5, R4, 0xfffffffe, RZ, 0xc0, !PT ;  /* 0xfffffffe04057812 */ /* 0x000fe200078ec0ff */
[----:B------:R-:W-:Y:S01]  /*04d0*/  IMAD.SHL.U32 R3, R3, 0x40, RZ ;  /* 0x0000004003037824 */ /* 0x000fe200078e00ff */
[----:B------:R-:W-:Y:S01]  /*04e0*/  LOP3.LUT R4, R2, 0xfffffffc, RZ, 0xc0, !PT ;  /* 0xfffffffc02047812 */ /* 0x000fe200078ec0ff */
[----:B------:R-:W-:Y:S01]  /*04f0*/  IMAD.SHL.U32 R24, R17, 0x8, RZ ;  /* 0x0000000811187824 */ /* 0x000fe200078e00ff */
[----:B------:R-:W-:Y:S01]  /*0500*/  LEA.HI R10, R20, R21, RZ, 0x6 ;  /* 0x00000015140a7211 */ /* 0x000fe200078f30ff */
[C---:B------:R-:W-:Y:S01]  /*0510*/  IMAD.IADD R231, R0.reuse, 0x1, -R5 ;  /* 0x0000000100e77824 */ /* 0x040fe200078e0a05 */
[----:B------:R-:W-:Y:S01]  /*0520*/  LOP3.LUT R2, R3, 0xc0, RZ, 0xc0, !PT ;  /* 0x000000c003027812 */ /* 0x000fe200078ec0ff */
[----:B------:R-:W-:Y:S01]  /*0530*/  IMAD.IADD R11, R0, 0x1, -R4 ;  /* 0x00000001000b7824 */ /* 0x000fe200078e0a04 */
[----:B------:R-:W-:Y:S01]  /*0540*/  LOP3.LUT R0, R12, 0xfffffff0, RZ, 0xc0, !PT ;  /* 0xfffffff00c007812 */ /* 0x000fe200078ec0ff */
[----:B------:R-:W-:Y:S01]  /*0550*/  STL [R1+0x8], R24 ;  /* 0x0000081801007387 */ /* 0x000fe20000100800 */
[----:B------:R-:W-:Y:S01]  /*0560*/  LOP3.LUT R3, R2, 0x18, R24, 0xf8, !PT ;  /* 0x0000001802037812 */ /* 0x000fe200078ef818 */
[----:B------:R-:W-:Y:S01]  /*0570*/  ULOP3.LUT UR56, UR35, UR56, URZ, 0x3c, !UPT ;  /* 0x0000003823387292 */ /* 0x000fe2000f8e3c3f */
[----:B------:R-:W-:Y:S01]  /*0580*/  SHF.R.U32.HI R2, RZ, 0x3, R2 ;  /* 0x00000003ff027819 */ /* 0x000fe20000011602 */
[----:B------:R-:W-:Y:S01]  /*0590*/  IMAD.IADD R0, R21, 0x1, -R0 ;  /* 0x0000000115007824 */ /* 0x000fe200078e0a00 */
[----:B------:R-:W-:Y:S01]  /*05a0*/  SHF.R.S32.HI R10, RZ, 0x6, R10 ;  /* 0x00000006ff0a7819 */ /* 0x000fe2000001140a */
[----:B------:R-:W-:Y:S01]  /*05b0*/  USHF.R.S32.HI UR57, URZ, 0x1f, UR35 ;  /* 0x0000001f3f397899 */ /* 0x000fe20008011423 */
[----:B------:R-:W-:Y:S01]  /*05c0*/  LOP3.LUT R7, R3, R2, RZ, 0x3c, !PT ;  /* 0x0000000203077212 */ /* 0x000fe200078e3cff */
[----:B------:R-:W-:Y:S01]  /*05d0*/  UISETP.NE.AND UP6, UPT, UR8, URZ, UPT ;  /* 0x0000003f0800728c */ /* 0x000fe2000bfc5270 */
[----:B------:R-:W-:Y:S01]  /*05e0*/  SHF.R.S32.HI R4, RZ, 0x1f, R0 ;  /* 0x0000001fff047819 */ /* 0x000fe20000011400 */
[----:B------:R-:W-:Y:S01]  /*05f0*/  USHF.R.S32.HI UR59, URZ, 0x1f, UR32 ;  /* 0x0000001f3f3b7899 */ /* 0x000fe20008011420 */
[----:B------:R-:W-:Y:S01]  /*0600*/  LOP3.LUT R3, R16, 0xfffffff8, RZ, 0xc0, !PT ;  /* 0xfffffff810037812 */ /* 0x000fe200078ec0ff */
[----:B------:R-:W-:Y:S01]  /*0610*/  USHF.R.S32.HI UR58, URZ, 0x1f, UR35 ;  /* 0x0000001f3f3a7899 */ /* 0x000fe20008011423 */
[-C--:B------:R-:W-:Y:S01]  /*0620*/  LEA.HI R2, R0, R0.reuse, RZ, 0x1 ;  /* 0x0000000000027211 */ /* 0x080fe200078f08ff */
[----:B------:R-:W-:Y:S01]  /*0630*/  UIMAD.WIDE.U32 UR42, UR36, UR44, URZ ;  /* 0x0000002c242a72a5 */ /* 0x000fe2000f8e003f */
[----:B------:R-:W-:Y:S01]  /*0640*/  LEA.HI R12, R4, R0, RZ, 0x3 ;  /* 0x00000000040c7211 */ /* 0x000fe200078f18ff */
[----:B------:R-:W-:Y:S01]  /*0650*/  IMAD.IADD R3, R21, 0x1, -R3 ;  /* 0x0000000115037824 */ /* 0x000fe200078e0a03 */
[----:B------:R-:W-:Y:S01]  /*0660*/  LOP3.LUT R5, R2, 0x7fffffe, RZ, 0xc0, !PT ;  /* 0x07fffffe02057812 */ /* 0x000fe200078ec0ff */
[----:B------:R-:W-:Y:S01]  /*0670*/  UIMAD UR51, UR37, UR44, URZ ;  /* 0x0000002c253372a4 */ /* 0x000fe2000f8e023f */
[----:B------:R-:W-:Y:S01]  /*0680*/  LOP3.LUT R4, R12, 0xfffffff8, RZ, 0xc0, !PT ;  /* 0xfffffff80c047812 */ /* 0x000fe200078ec0ff */
[----:B------:R-:W-:Y:S01]  /*0690*/  USHF.R.S32.HI UR53, URZ, 0x1f, UR47 ;  /* 0x0000001f3f357899 */ /* 0x000fe2000801142f */
[----:B------:R-:W-:Y:S01]  /*06a0*/  LEA.HI R6, R3, R3, RZ, 0x1 ;  /* 0x0000000303067211 */ /* 0x000fe200078f08ff */
[----:B------:R-:W-:Y:S01]  /*06b0*/  IMAD.IADD R19, R0, 0x1, -R5 ;  /* 0x0000000100137824 */ /* 0x000fe200078e0a05 */
[----:B------:R-:W-:Y:S01]  /*06c0*/  LOP3.LUT P2, RZ, R8, 0x2, RZ, 0xc0, !PT ;  /* 0x0000000208ff7812 */ /* 0x000fe2000784c0ff */
[----:B------:R-:W-:Y:S01]  /*06d0*/  IMAD.IADD R14, R0, 0x1, -R4 ;  /* 0x00000001000e7824 */ /* 0x000fe200078e0a04 */
[----:B------:R-:W-:Y:S01]  /*06e0*/  LOP3.LUT R0, R6, 0x3fffffe, RZ, 0xc0, !PT ;  /* 0x03fffffe06007812 */ /* 0x000fe200078ec0ff */
[----:B------:R-:W-:Y:S01]  /*06f0*/  IMAD.U32 R4, R9, 0x20, R7 ;  /* 0x0000002009047824 */ /* 0x000fe200078e0007 */
[--C-:B------:R-:W-:Y:S01]  /*0700*/  SHF.R.S32.HI R7, RZ, 0x1, R2.reuse ;  /* 0x00000001ff077819 */ /* 0x100fe20000011402 */
[----:B------:R-:W-:Y:S01]  /*0710*/  UIMAD UR50, UR4, UR50, URZ ;  /* 0x00000032043272a4 */ /* 0x000fe2000f8e023f */
[----:B------:R-:W-:Y:S01]  /*0720*/  SHF.R.S32.HI R2, RZ, 0x1f, R2 ;  /* 0x0000001fff027819 */ /* 0x000fe20000011402 */
[----:B------:R-:W-:Y:S01]  /*0730*/  IMAD.IADD R5, R3, 0x1, -R0 ;  /* 0x0000000103057824 */ /* 0x000fe200078e0a00 */
[----:B------:R1:W-:Y:S01]  /*0740*/  STL [R1+0x38], R4 ;  /* 0x0000380401007387 */ /* 0x0003e20000100800 */
[----:B------:R-:W-:Y:S01]  /*0750*/  IMAD R0, R10, 0x4, R15 ;  /* 0x000000040a007824 */ /* 0x000fe200078e020f */
[----:B------:R-:W-:Y:S01]  /*0760*/  LEA.HI R9, R20, R21, RZ, 0x7 ;  /* 0x0000001514097211 */ /* 0x000fe200078f38ff */
[----:B------:R-:W-:Y:S01]  /*0770*/  IMAD.SHL.U32 R21, R21, 0x2, RZ ;  /* 0x0000000215157824 */ /* 0x000fe200078e00ff */
[----:B------:R-:W-:Y:S01]  /*0780*/  LOP3.LUT P5, RZ, R14, 0x2, RZ, 0xc0, !PT ;  /* 0x000000020eff7812 */ /* 0x000fe200078ac0ff */
[----:B------:R-:W-:Y:S01]  /*0790*/  IMAD R18, R0, 0x8, R5 ;  /* 0x0000000800127824 */ /* 0x000fe200078e0205 */
[----:B------:R-:W-:Y:S01]  /*07a0*/  SHF.R.S32.HI R0, RZ, 0x1, R6 ;  /* 0x00000001ff007819 */ /* 0x000fe20000011406 */
[----:B------:R-:W-:Y:S01]  /*07b0*/  IMAD.SHL.U32 R6, R17, 0x2, RZ ;  /* 0x0000000211067824 */ /* 0x000fe200078e00ff */
[----:B------:R-:W-:Y:S01]  /*07c0*/  LEA.HI R5, R2, R7, RZ, 0x2 ;  /* 0x0000000702057211 */ /* 0x000fe200078f10ff */
[----:B------:R-:W-:Y:S01]  /*07d0*/  IMAD.SHL.U32 R2, R3, 0x40, RZ ;  /* 0x0000004003027824 */ /* 0x000fe200078e00ff */
[----:B------:R-:W-:Y:S01]  /*07e0*/  LOP3.LUT P4, RZ, R0, 0x2, RZ, 0xc0, !PT ;  /* 0x0000000200ff7812 */ /* 0x000fe2000788c0ff */
[----:B------:R-:W-:Y:S01]  /*07f0*/  IMAD.SHL.U32 R3, R11, 0x10, RZ ;  /* 0x000000100b037824 */ /* 0x000fe200078e00ff */
[----:B------:R-:W-:Y:S01]  /*0800*/  LOP3.LUT R5, R5, 0xfffffffc, RZ, 0xc0, !PT ;  /* 0xfffffffc05057812 */ /* 0x000fe200078ec0ff */
[----:B------:R-:W-:Y:S01]  /*0810*/  @!UP5 UIMAD UR49, UR5, UR49, URZ ;  /* 0x000000310531d2a4 */ /* 0x000fe2000f8e023f */
[----:B------:R-:W-:Y:S01]  /*0820*/  LOP3.LUT P6, RZ, R14, 0x4, RZ, 0xc0, !PT ;  /* 0x000000040eff7812 */ /* 0x000fe200078cc0ff */
[----:B------:R-:W-:Y:S01]  /*0830*/  USHF.R.S32.HI UR48, URZ, 0x1f, UR41 ;  /* 0x0000001f3f307899 */ /* 0x000fe20008011429 */
[C---:B------:R-:W-:Y:S01]  /*0840*/  SEL R226, R230.reuse, 0xffffffe0, !P5 ;  /* 0xffffffe0e6e27807 */ /* 0x040fe20006800000 */
[----:B------:R-:W-:Y:S01]  /*0850*/  IMAD.IADD R13, R7, 0x1, -R5 ;  /* 0x00000001070d7824 */ /* 0x000fe200078e0a05 */
[----:B------:R-:W-:Y:S01]  /*0860*/  SEL R221, R230, 0xffffffe0, !P4 ;  /* 0xffffffe0e6dd7807 */ /* 0x000fe20006000000 */
[----:B------:R-:W-:Y:S01]  /*0870*/  UMOV UR40, 0xffffd000 ;  /* 0xffffd00000287882 */ /* 0x000fe20000000000 */
[----:B------:R-:W-:-:S02]  /*0880*/  SEL R227, R227, 0x40, P6 ;  /* 0x00000040e3e37807 */ /* 0x000fc40003000000 */
[----:B------:R-:W-:Y:S02]  /*0890*/  LOP3.LUT P0, RZ, R13, 0x2, RZ, 0xc0, !PT ;  /* 0x000000020dff7812 */ /* 0x000fe4000780c0ff */
[----:B-1----:R-:W-:Y:S02]  /*08a0*/  LOP3.LUT R4, R8, 0x1, RZ, 0xc0, !PT ;  /* 0x0000000108047812 */ /* 0x002fe400078ec0ff */
[----:B------:R-:W-:Y:S02]  /*08b0*/  SEL R230, R230, 0xffffffe0, !P0 ;  /* 0xffffffe0e6e67807 */ /* 0x000fe40004000000 */
[----:B------:R-:W-:Y:S01]  /*08c0*/  ISETP.NE.U32.AND P3, PT, R4, 0x1, PT ;  /* 0x000000010400780c */ /* 0x000fe20003f65070 */
[----:B------:R-:W-:Y:S01]  /*08d0*/  IMAD.SHL.U32 R4, R0, 0x40, RZ ;  /* 0x0000004000047824 */ /* 0x000fe200078e00ff */
[----:B------:R-:W-:Y:S02]  /*08e0*/  LOP3.LUT R0, R2, 0x1c0, RZ, 0xc0, !PT ;  /* 0x000001c002007812 */ /* 0x000fe400078ec0ff */
[----:B------:R-:W-:-:S02]  /*08f0*/  SEL R233, R233, 0x10, !P3 ;  /* 0x00000010e9e97807 */ /* 0x000fc40005800000 */
[----:B------:R-:W-:Y:S02]  /*0900*/  LOP3.LUT R2, R4, 0xc0, RZ, 0xc0, !PT ;  /* 0x000000c004027812 */ /* 0x000fe400078ec0ff */
[----:B------:R-:W-:Y:S02]  /*0910*/  LOP3.LUT R3, R0, 0x30, R3, 0xf8, !PT ;  /* 0x0000003000037812 */ /* 0x000fe400078ef803 */
[----:B------:R-:W-:Y:S02]  /*0920*/  LOP3.LUT R5, R2, 0x8, R16, 0xf8, !PT ;  /* 0x0000000802057812 */ /* 0x000fe400078ef810 */
[----:B------:R-:W-:Y:S02]  /*0930*/  SHF.R.U32.HI R4, RZ, 0x3, R2 ;  /* 0x00000003ff047819 */ /* 0x000fe40000011602 */
[----:B------:R-:W-:Y:S02]  /*0940*/  LOP3.LUT R2, R3, 0x8, R16, 0xf8, !PT ;  /* 0x0000000803027812 */ /* 0x000fe400078ef810 */
[----:B------:R-:W-:-:S02]  /*0950*/  LOP3.LUT R222, R5, R4, RZ, 0x3c, !PT ;  /* 0x0000000405de7212 */ /* 0x000fc400078e3cff */
[----:B------:R-:W-:Y:S02]  /*0960*/  SHF.R.U32.HI R0, RZ, 0x3, R0 ;  /* 0x00000003ff007819 */ /* 0x000fe40000011600 */
[----:B------:R-:W-:Y:S01]  /*0970*/  LEA.HI R4, R8, R8, RZ, 0x1 ;  /* 0x0000000808047211 */ /* 0x000fe200078f08ff */
[----:B------:R-:W-:Y:S01]  /*0980*/  IMAD.U32 R222, R18, 0x20, R222 ;  /* 0x0000002012de7824 */ /* 0x000fe200078e00de */
[----:B------:R-:W-:Y:S01]  /*0990*/  LOP3.LUT R16, R2, R0, RZ, 0x3c, !PT ;  /* 0x0000000002107212 */ /* 0x000fe200078e3cff */
[----:B------:R-:W-:Y:S01]  /*09a0*/  IMAD.SHL.U32 R2, R8, 0x40, RZ ;  /* 0x0000004008027824 */ /* 0x000fe200078e00ff */
[----:B------:R-:W-:Y:S01]  /*09b0*/  LOP3.LUT R0, R4, 0x3fffffe, RZ, 0xc0, !PT ;  /* 0x03fffffe04007812 */ /* 0x000fe200078ec0ff */
[C---:B------:R-:W-:Y:S01]  /*09c0*/  IMAD R221, R222.reuse, 0x2, R221 ;  /* 0x00000002dedd7824 */ /* 0x040fe200078e02dd */
[----:B------:R-:W-:Y:S01]  /*09d0*/  SHF.R.S32.HI R3, RZ, 0x3, R12 ;  /* 0x00000003ff037819 */ /* 0x000fe2000001140c */
[----:B------:R-:W-:Y:S01]  /*09e0*/  IMAD.SHL.U32 R222, R222, 0x2, RZ ;  /* 0x00000002dede7824 */ /* 0x000fe200078e00ff */
[----:B------:R-:W-:Y:S01]  /*09f0*/  LOP3.LUT R2, R2, 0x1c0, RZ, 0xc0, !PT ;  /* 0x000001c002027812 */ /* 0x000fe200078ec0ff */
[----:B------:R-:W-:-:S02]  /*0a00*/  IMAD.IADD R7, R8, 0x1, -R0 ;  /* 0x0000000108077824 */ /* 0x000fc400078e0a00 */
[----:B------:R-:W-:Y:S02]  /*0a10*/  IMAD.SHL.U32 R0, R10, 0x20, RZ ;  /* 0x000000200a007824 */ /* 0x000fe400078e00ff */
[----:B------:R-:W-:Y:S02]  /*0a20*/  IMAD R12, R3, 0x8, R19 ;  /* 0x00000008030c7824 */ /* 0x000fe400078e0213 */
[C---:B------:R-:W-:Y:S01]  /*0a30*/  IMAD R225, R11.reuse, 0x2, R3 ;  /* 0x000000020be17824 */ /* 0x040fe200078e0203 */
[----:B------:R-:W-:Y:S02]  /*0a40*/  LOP3.LUT R8, R0, 0x6, R21, 0xf8, !PT ;  /* 0x0000000600087812 */ /* 0x000fe400078ef815 */
[----:B------:R-:W-:Y:S01]  /*0a50*/  LOP3.LUT R5, R2, 0x20, R0, 0xf8, !PT ;  /* 0x0000002002057812 */ /* 0x000fe200078ef800 */
[----:B------:R-:W-:Y:S01]  /*0a60*/  IMAD R0, R11, 0x200, R6 ;  /* 0x000002000b007824 */ /* 0x000fe200078e0206 */
[----:B------:R-:W-:Y:S01]  /*0a70*/  SHF.R.U32.HI R2, RZ, 0x3, R2 ;  /* 0x00000003ff027819 */ /* 0x000fe20000011602 */
[----:B------:R1:W-:Y:S02]  /*0a80*/  STL [R1+0x58], R8 ;  /* 0x0000580801007387 */ /* 0x0003e40000100800 */
[----:B------:R-:W-:Y:S01]  /*0a90*/  IMAD R10, R7, 0x20, R0 ;  /* 0x00000020070a7824 */ /* 0x000fe200078e0200 */
[----:B------:R-:W-:Y:S01]  /*0aa0*/  SHF.R.S32.HI R0, RZ, 0x1, R4 ;  /* 0x00000001ff007819 */ /* 0x000fe20000011404 */
[----:B------:R-:W-:-:S02]  /*0ab0*/  IMAD.U32 R4, RZ, RZ, UR14 ;  /* 0x0000000eff047e24 */ /* 0x000fc4000f8e00ff */
[----:B------:R-:W-:Y:S01]  /*0ac0*/  IMAD.SHL.U32 R4, R15, 0x10, RZ ;  /* 0x000000100f047824 */ /* 0x000fe200078e00ff */
[C---:B------:R-:W-:Y:S01]  /*0ad0*/  LOP3.LUT P1, RZ, R0.reuse, 0x2, RZ, 0xc0, !PT ;  /* 0x0000000200ff7812 */ /* 0x040fe2000782c0ff */
[----:B------:R-:W-:-:S05]  /*0ae0*/  IMAD.SHL.U32 R0, R0, 0x40, RZ ;  /* 0x0000004000007824 */ /* 0x000fca00078e00ff */
[----:B------:R-:W-:Y:S02]  /*0af0*/  LOP3.LUT R0, R0, 0xc0, RZ, 0xc0, !PT ;  /* 0x000000c000007812 */ /* 0x000fe400078ec0ff */
[----:B-1----:R-:W-:Y:S02]  /*0b00*/  LOP3.LUT R8, R5, R2, RZ, 0x3c, !PT ;  /* 0x0000000205087212 */ /* 0x002fe400078e3cff */
        /* <DEDUP_REMOVED lines=31> */
[----:B------:R-:W-:Y:S01]  /*0d00*/  IADD3 R4, R24, 0x40, RZ ;  /* 0x0000004018047810 */ /* 0x000fe20007ffe0ff */
[----:B------:R-:W-:Y:S01]  /*0d10*/  IMAD R231, R231, 0x200, R0 ;  /* 0x00000200e7e77824 */ /* 0x000fe200078e0200 */
[----:B------:R-:W-:Y:S01]  /*0d20*/  @P2 IADD3 R234, R236, -0x20, RZ ;  /* 0xffffffe0ecea2810 */ /* 0x000fe20007ffe0ff */
[----:B------:R-:W-:Y:S01]  /*0d30*/  IMAD.IADD R226, R225, 0x1, R226 ;  /* 0x00000001e1e27824 */ /* 0x000fe200078e02e2 */
[----:B------:R-:W-:Y:S01]  /*0d40*/  IADD3 R0, R9, -0x40, RZ ;  /* 0xffffffc009007810 */ /* 0x000fe20007ffe0ff */
[----:B------:R-:W-:Y:S01]  /*0d50*/  IMAD.IADD R231, R231, 0x1, R5 ;  /* 0x00000001e7e77824 */ /* 0x000fe200078e0205 */
[----:B------:R-:W-:Y:S01]  /*0d60*/  IADD3 R5, R24, 0x20, RZ ;  /* 0x0000002018057810 */ /* 0x000fe20007ffe0ff */
[----:B------:R-:W-:Y:S01]  /*0d70*/  STL [R1+0x5c], R9 ;  /* 0x00005c0901007387 */ /* 0x000fe20000100800 */
[----:B------:R-:W-:Y:S01]  /*0d80*/  SHF.R.S32.HI R2, RZ, 0x1f, R0 ;  /* 0x0000001fff027819 */ /* 0x000fe20000011400 */
[----:B------:R-:W-:-:S02]  /*0d90*/  IMAD.IADD R228, R225, 0x1, R227 ;  /* 0x00000001e1e47824 */ /* 0x000fc400078e02e3 */
[----:B------:R-:W-:Y:S01]  /*0da0*/  STL [R1+0x20], R5 ;  /* 0x0000200501007387 */ /* 0x000fe20000100800 */
[C---:B------:R-:W-:Y:S01]  /*0db0*/  SHF.L.U64.HI R2, R0.reuse, 0x2, R2 ;  /* 0x0000000200027819 */ /* 0x040fe20000010202 */
[----:B------:R-:W-:Y:S02]  /*0dc0*/  IMAD.SHL.U32 R0, R0, 0x4, RZ ;  /* 0x0000000400007824 */ /* 0x000fe400078e00ff */
        /* <DEDUP_REMOVED lines=10> */
[----:B----4-:R1:W-:Y:S02]  /*0e70*/  STL [R1+0x40], R0 ;  /* 0x0000400001007387 */ /* 0x0103e40000100800 */
.L_x_213:
        /* <DEDUP_REMOVED lines=12> */
[----:B-12---:R-:W-:Y:S01]  /*0f40*/  IMAD.U32 R4, RZ, RZ, UR4 ;  /* 0x00000004ff047e24 */ /* 0x006fe2000f8e00ff */
        /* <DEDUP_REMOVED lines=9> */
[----:B---3--:R1:W3:Y:S01]  /*0fe0*/  @P2 LDG.E R3, [R4.64+0x4] ;  /* 0x0000040c04032981 */ /* 0x0082e2000c1e1900 */
        /* <DEDUP_REMOVED lines=30> */
.L_x_172:
        /* <DEDUP_REMOVED lines=59> */
.L_x_174:
        /* <DEDUP_REMOVED lines=18> */
.L_x_175:
        /* <DEDUP_REMOVED lines=70> */
.L_x_176:
[----:B------:R-:W-:Y:S02]  /*1b00*/  UMOV UR9, UR50 ;  /* 0x0000003200097c82 */ /* 0x000fe40008000000 */
.L_x_177:
[----:B------:R-:W2:Y:S04]  /*1b10*/  LDL.64 R4, [R1+0x8] ;  /* 0x0000080001047983 */ /* 0x000ea80000100a00 */
[----:B------:R1:W3:Y:S01]  /*1b20*/  LDL.64 R20, [R1+0x8] ;  /* 0x0000080001147983 */ /* 0x0002e20000100a00 */
[----:B------:R-:W-:Y:S01]  /*1b30*/  UIADD3 UR4, UP4, UP3, UR4, UR41, UR47 ;  /* 0x0000002904047290 */ /* 0x000fe2000fb9e02f */
[----:B------:R-:W-:Y:S02]  /*1b40*/  BSSY B1, `(.L_x_173) ;  /* 0x0000834000017945 */ /* 0x000fe40003800000 */
[----:B------:R-:W4:Y:S01]  /*1b50*/  S2R R10, SR_TID.X ;  /* 0x00000000000a7919 */ /* 0x000f220000002100 */
[----:B------:R-:W-:-:S02]  /*1b60*/  UIADD3 UR15, UP2, UP1, UR11, UR4, UR21 ;  /* 0x000000040b0f7290 */ /* 0x000fc4000f95e015 */
[----:B------:R-:W-:Y:S02]  /*1b70*/  UIADD3.X UR4, UR7, UR48, UR53, UP4, UP3 ;  /* 0x0000003007047290 */ /* 0x000fe4000a7e6435 */
[----:B------:R-:W-:Y:S02]  /*1b80*/  ULDC UR21, c[0x0][0x2e8] ;  /* 0x0000ba0000157ab9 */ /* 0x000fe40000000800 */
[----:B------:R-:W-:-:S03]  /*1b90*/  UIADD3.X UR8, UR8, UR4, UR10, UP2, UP1 ;  /* 0x0000000408087290 */ /* 0x000fc600097e240a */
[----:B------:R-:W-:Y:S02]  /*1ba0*/  ULDC.64 UR4, c[0x0][0x1a8] ;  /* 0x00006a0000047ab9 */ /* 0x000fe40000000a00 */
[----:B------:R-:W-:-:S04]  /*1bb0*/  UIMAD UR4, UR57, UR4, URZ ;  /* 0x00000004390472a4 */ /* 0x000fc8000f8e023f */
[----:B------:R-:W-:-:S03]  /*1bc0*/  UIMAD UR10, UR35, UR5, UR4 ;  /* 0x00000005230a72a4 */ /* 0x000fc6000f8e0204 */
[----:B------:R-:W-:Y:S02]  /*1bd0*/  ULDC.64 UR4, c[0x0][0x378] ;  /* 0x0000de0000047ab9 */ /* 0x000fe40000000a00 */
[----:B------:R-:W-:Y:S01]  /*1be0*/  UIMAD UR4, UR57, UR4, URZ ;  /* 0x00000004390472a4 */ /* 0x000fe2000f8e023f */
[----:B----4-:R-:W-:-:S03]  /*1bf0*/  SHF.R.S32.HI R11, RZ, 0x1f, R10 ;  /* 0x0000001fff0b7819 */ /* 0x010fc6000001140a */
[----:B------:R-:W-:Y:S01]  /*1c00*/  UIMAD UR6, UR35, UR5, UR4 ;  /* 0x00000005230672a4 */ /* 0x000fe2000f8e0204 */
[----:B------:R-:W-:Y:S02]  /*1c10*/  LEA.HI R3, R11, R10, RZ, 0x2 ;  /* 0x0000000a0b037211 */ /* 0x000fe400078f10ff */
[----:B------:R-:W-:Y:S02]  /*1c20*/  ULDC.64 UR4, c[0x0][0x370] ;  /* 0x0000dc0000047ab9 */ /* 0x000fe40000000a00 */
[----:B------:R-:W-:Y:S01]  /*1c30*/  UIMAD UR4, UR29, UR4, URZ ;  /* 0x000000041d0472a4 */ /* 0x000fe2000f8e023f */
[----:B------:R-:W-:-:S03]  /*1c40*/  SHF.R.S32.HI R3, RZ, 0x2, R3 ;  /* 0x00000002ff037819 */ /* 0x000fc60000011403 */
[----:B------:R-:W-:Y:S01]  /*1c50*/  UIMAD UR5, UR16, UR5, UR4 ;  /* 0x00000005100572a4 */ /* 0x000fe2000f8e0204 */
[----:B------:R-:W-:Y:S01]  /*1c60*/  SHF.R.S32.HI R18, RZ, 0x1f, R3 ;  /* 0x0000001fff127819 */ /* 0x000fe20000011403 */
[----:B------:R-:W-:Y:S01]  /*1c70*/  UIADD3 UR4, -UR14, UR25, UR24 ;  /* 0x000000190e047290 */ /* 0x000fe2000fffe118 */
[----:B------:R-:W-:-:S03]  /*1c80*/  IADD3 R0, P2, R3, UR16, RZ ;  /* 0x0000001003007c10 */ /* 0x000fc6000ff5e0ff */
[----:B------:R-:W-:-:S04]  /*1c90*/  UIADD3 UR4, UR4, -UR21, URZ ;  /* 0x8000001504047290 */ /* 0x000fc8000fffe03f */
[----:B------:R-:W-:-:S04]  /*1ca0*/  USHF.R.S32.HI UR11, URZ, 0x1f, UR4 ;  /* 0x0000001f3f0b7899 */ /* 0x000fc80008011404 */
[----:B------:R-:W-:-:S04]  /*1cb0*/  ULEA.HI UR11, UR11, UR4, URZ, 0x6 ;  /* 0x000000040b0b7291 */ /* 0x000fc8000f8f303f */
[----:B------:R-:W-:-:S04]  /*1cc0*/  USHF.R.S32.HI UR11, URZ, 0x6, UR11 ;  /* 0x000000063f0b7899 */ /* 0x000fc8000801140b */
[----:B------:R-:W-:-:S04]  /*1cd0*/  UISETP.LT.AND UP1, UPT, URZ, UR11, UPT ;  /* 0x0000000b3f00728c */ /* 0x000fc8000bf21270 */
[----:B------:R-:W-:-:S04]  /*1ce0*/  USEL UR11, URZ, UR11, !UP1 ;  /* 0x0000000b3f0b7287 */ /* 0x000fc8000c800000 */
[----:B------:R-:W-:Y:S01]  /*1cf0*/  UISETP.GT.AND UP1, UPT, UR34, UR11, UPT ;  /* 0x0000000b2200728c */ /* 0x000fe2000bf24270 */
[----:B--2---:R-:W-:Y:S01]  /*1d00*/  IADD3.X R5, R18, UR29, RZ, P2, !PT ;  /* 0x0000001d12057c10 */ /* 0x004fe200097fe4ff */
[----:B---3--:R-:W-:-:S04]  /*1d10*/  IMAD.MOV.U32 R20, RZ, RZ, R4 ;  /* 0x000000ffff147224 */ /* 0x008fc800078e0004 */
[----:B------:R-:W-:Y:S01]  /*1d20*/  IMAD R5, R5, c[0x0][0x190], RZ ;  /* 0x0000640005057a24 */ /* 0x000fe200078e02ff */
[----:B------:R-:W-:Y:S02]  /*1d30*/  SHF.R.S32.HI R21, RZ, 0x1f, R20 ;  /* 0x0000001fff157819 */ /* 0x000fe40000011414 */
[----:B------:R-:W-:-:S03]  /*1d40*/  IADD3 R4, P0, R20, UR23, RZ ;  /* 0x0000001714047c10 */ /* 0x000fc6000ff1e0ff */
[C---:B------:R-:W-:Y:S01]  /*1d50*/  IMAD.WIDE.U32 R6, R0.reuse, c[0x0][0x190], R20 ;  /* 0x0000640000067a25 */ /* 0x040fe200078e0014 */
[----:B------:R1:W-:Y:S03]  /*1d60*/  STL [R1+0xc], R21 ;  /* 0x00000c1501007387 */ /* 0x0003e60000100800 */
[----:B------:R-:W-:Y:S01]  /*1d70*/  IMAD R0, R0, c[0x0][0x194], R5 ;  /* 0x0000650000007a24 */ /* 0x000fe200078e0205 */
[----:B------:R-:W-:Y:S02]  /*1d80*/  IADD3 R8, P2, R6, UR38, RZ ;  /* 0x0000002606087c10 */ /* 0x000fe4000ff5e0ff */
[----:B------:R-:W-:Y:S01]  /*1d90*/  IADD3.X R5, R21, UR28, RZ, P0, !PT ;  /* 0x0000001c15057c10 */ /* 0x000fe200087fe4ff */
[----:B------:R-:W-:Y:S01]  /*1da0*/  ULDC.64 UR28, c[0x0][0x3c8] ;  /* 0x0000f200001c7ab9 */ /* 0x000fe20000000a00 */
[----:B------:R-:W-:Y:S01]  /*1db0*/  IADD3.X R9, R7, UR33, R0, P2, !PT ;  /* 0x0000002107097c10 */ /* 0x000fe200097fe400 */
[----:B------:R-:W-:-:S04]  /*1dc0*/  IMAD.U32 R0, RZ, RZ, UR16 ;  /* 0x00000010ff007e24 */ /* 0x000fc8000f8e00ff */
[----:B------:R-:W-:-:S04]  /*1dd0*/  IMAD.WIDE.U32 R4, R0, c[0x0][0x370], R4 ;  /* 0x0000dc0000047a25 */ /* 0x000fc800078e0004 */
[----:B------:R-:W-:Y:S01]  /*1de0*/  IMAD.U32 R0, RZ, RZ, UR35 ;  /* 0x00000023ff007e24 */ /* 0x000fe2000f8e00ff */
[----:B------:R-:W-:Y:S01]  /*1df0*/  IADD3 R5, R5, UR5, RZ ;  /* 0x0000000505057c10 */ /* 0x000fe2000fffe0ff */
[----:B------:R-:W-:-:S04]  /*1e00*/  UIADD3 UR5, UR34, -0x1, URZ ;  /* 0xffffffff22057890 */ /* 0x000fc8000fffe03f */
[----:B------:R-:W-:Y:S01]  /*1e10*/  IMAD.WIDE.U32 R4, R0, c[0x0][0x378], R4 ;  /* 0x0000de0000047a25 */ /* 0x000fe200078e0004 */
[----:B------:R-:W-:-:S04]  /*1e20*/  LEA.HI R0, R11, R10, RZ, 0x5 ;  /* 0x0000000a0b007211 */ /* 0x000fc800078f28ff */
        /* <DEDUP_REMOVED lines=31> */
[----:B-1----:R-:W-:Y:S02]  /*2020*/  @UP0 UIADD3 UR6, UR19, UR26, URZ ;  /* 0x0000001a13060290 */ /* 0x002fe4000fffe03f */
        /* <DEDUP_REMOVED lines=17> */
.L_x_179:
        /* <DEDUP_REMOVED lines=18> */
.L_x_180:
        /* <DEDUP_REMOVED lines=25> */
[C---:B------:R-:W-:Y:S01]  /*23f0*/  IMAD R0, R3.reuse, c[0x0][0x3a4], R0 ;  /* 0x0000e90003007a24 */ /* 0x040fe200078e0200 */
        /* <DEDUP_REMOVED lines=8> */
.L_x_182:
[----:B-1----:R-:W-:Y:S05]  /*2480*/  BSYNC B0 ;  /* 0x0000000000007941 */ /* 0x002fea0003800000 */
.L_x_181:
        /* <DEDUP_REMOVED lines=19> */
.L_x_184:
[----:B------:R-:W-:Y:S05]  /*25c0*/  BSYNC B0 ;  /* 0x0000000000007941 */ /* 0x000fea0003800000 */
.L_x_183:
        /* <DEDUP_REMOVED lines=29> */
.L_x_186:
[----:B------:R-:W-:Y:S05]  /*27a0*/  BSYNC B0 ;  /* 0x0000000000007941 */ /* 0x000fea0003800000 */
.L_x_185:
        /* <DEDUP_REMOVED lines=18> */
.L_x_178:
[----:B-1----:R-:W2:Y:S01]  /*28d0*/  LDL R17, [R1+0x38] ;  /* 0x0000380001117983 */ /* 0x002ea20000100800 */
        /* <DEDUP_REMOVED lines=63> */
.L_x_189:
[----:B------:R-:W-:Y:S05]  /*2cd0*/  BSYNC B0 ;  /* 0x0000000000007941 */ /* 0x000fea0003800000 */
.L_x_188:
        /* <DEDUP_REMOVED lines=41> */
.L_x_191:
[----:B------:R-:W-:Y:S05]  /*2f70*/  BSYNC B0 ;  /* 0x0000000000007941 */ /* 0x000fea0003800000 */
.L_x_190:
        /* <DEDUP_REMOVED lines=39> */
.L_x_193:
[----:B------:R-:W-:Y:S05]  /*31f0*/  BSYNC B0 ;  /* 0x0000000000007941 */ /* 0x000fea0003800000 */
.L_x_192:
        /* <DEDUP_REMOVED lines=19> */
.L_x_195:
        /* <DEDUP_REMOVED lines=36> */
.L_x_196:
[----:B------:R-:W-:Y:S05]  /*3570*/  BSYNC B0 ;  /* 0x0000000000007941 */ /* 0x000fea0003800000 */
.L_x_194:
        /* <DEDUP_REMOVED lines=32> */
[----:B----4-:R-:W-:-:S05]  /*3780*/  IMAD.WIDE.U32 R4, R15, c[0x0][0x198], R20 ;  /* 0x000066000f047a25 */ /* 0x010fca00078e0014 */
        /* <DEDUP_REMOVED lines=9> */
[----:B---3--:R2:W-:Y:S04]  /*3820*/  STL [R1+0x10], R12 ;  /* 0x0000100c01007387 */ /* 0x0085e80000100800 */
        /* <DEDUP_REMOVED lines=38> */
.L_x_198:
[----:B------:R-:W-:Y:S05]  /*3a90*/  BSYNC B0 ;  /* 0x0000000000007941 */ /* 0x000fea0003800000 */
.L_x_197:
        /* <DEDUP_REMOVED lines=39> */
.L_x_200:
[----:B------:R-:W-:Y:S05]  /*3d10*/  BSYNC B0 ;  /* 0x0000000000007941 */ /* 0x000fea0003800000 */
.L_x_199:
[----:B------:R-:W0:Y:S01]  /*3d20*/  LDGDEPBAR ;  /* 0x00000000000079af */ /* 0x000e220000000000 */
[----:B-1-3--:R-:W-:Y:S01]  /*3d30*/  IMAD.U32 R0, RZ, RZ, UR25 ;  /* 0x00000019ff007e24 */ /* 0x00afe2000f8e00ff */
[----:B------:R-:W-:Y:S01]  /*3d40*/  IADD3 R3, R19, 0x1, RZ ;  /* 0x0000000113037810 */ /* 0x000fe20007ffe0ff */
[----:B------:R-:W-:Y:S01]  /*3d50*/  IMAD.SHL.U32 R223, R231, 0x2, RZ ;  /* 0x00000002e7df7824 */ /* 0x000fe200078e00ff */
[----:B------:R-:W-:Y:S01]  /*3d60*/  UIADD3 UR15, UR25, 0x80, UR24 ;  /* 0x00000080190f7890 */ /* 0x000fe2000fffe018 */
[----:B------:R-:W-:Y:S01]  /*3d70*/  CS2R R126, SRZ ;  /* 0x00000000007e7805 */ /* 0x000fe2000001ff00 */
[----:B------:R-:W-:Y:S01]  /*3d80*/  IADD3 R4, R3, UR14, -R0 ;  /* 0x0000000e03047c10 */ /* 0x000fe2000fffe800 */
[----:B------:R-:W-:Y:S01]  /*3d90*/  CS2R R124, SRZ ;  /* 0x00000000007c7805 */ /* 0x000fe2000001ff00 */
[----:B------:R-:W-:Y:S01]  /*3da0*/  IADD3 R3, R231, 0x1800, RZ ;  /* 0x00001800e7037810 */ /* 0x000fe20007ffe0ff */
[----:B------:R-:W-:Y:S01]  /*3db0*/  CS2R R130, SRZ ;  /* 0x0000000000827805 */ /* 0x000fe2000001ff00 */
[----:B------:R-:W-:Y:S01]  /*3dc0*/  IADD3 R0, R229, 0x1800, RZ ;  /* 0x00001800e5007810 */ /* 0x000fe20007ffe0ff */
[----:B------:R1:W-:Y:S01]  /*3dd0*/  STL [R1+0x4c], R4 ;  /* 0x00004c0401007387 */ /* 0x0003e20000100800 */
[----:B------:R-:W-:Y:S01]  /*3de0*/  SEL R3, R3, R231, !P0 ;  /* 0x000000e703037207 */ /* 0x000fe20004000000 */
[----:B------:R-:W-:Y:S01]  /*3df0*/  CS2R R128, SRZ ;  /* 0x0000000000807805 */ /* 0x000fe2000001ff00 */
[----:B------:R-:W-:Y:S01]  /*3e00*/  SEL R0, R0, R229, !P0 ;  /* 0x000000e500007207 */ /* 0x000fe20004000000 */
[----:B------:R-:W-:Y:S01]  /*3e10*/  STL [R1], R232 ;  /* 0x000000e801007387 */ /* 0x000fe20000100800 */
[----:B------:R-:W-:Y:S01]  /*3e20*/  CS2R R122, SRZ ;  /* 0x00000000007a7805 */ /* 0x000fe2000001ff00 */
[----:B------:R-:W-:Y:S01]  /*3e30*/  IMAD.SHL.U32 R220, R3, 0x2, RZ ;  /* 0x0000000203dc7824 */ /* 0x000fe200078e00ff */
[----:B------:R-:W-:Y:S01]  /*3e40*/  SHF.L.U32 R3, R0, 0x1, RZ ;  /* 0x0000000100037819 */ /* 0x000fe200000006ff */
[----:B------:R-:W-:Y:S01]  /*3e50*/  IMAD.MOV.U32 R0, RZ, RZ, c[0x0][0x22c] ;  /* 0x00008b00ff007624 */ /* 0x000fe200078e00ff */
[----:B------:R-:W-:Y:S01]  /*3e60*/  CS2R R120, SRZ ;  /* 0x0000000000787805 */ /* 0x000fe2000001ff00 */
[----:B------:R-:W-:Y:S01]  /*3e70*/  CS2R R118, SRZ ;  /* 0x0000000000767805 */ /* 0x000fe2000001ff00 */
[----:B------:R-:W-:Y:S01]  /*3e80*/  CS2R R116, SRZ ;  /* 0x0000000000747805 */ /* 0x000fe2000001ff00 */
[----:B------:R-:W-:Y:S01]  /*3e90*/  IMAD R0, R0, c[0x0][0x1c0], RZ ;  /* 0x0000700000007a24 */ /* 0x000fe200078e02ff */
[----:B------:R-:W-:-:S04]  /*3ea0*/  DEPBAR.LE SB0, 0x1 ;  /* 0x000080400000791a */ /* 0x000fc80000000000 */
[----:B------:R-:W-:Y:S01]  /*3eb0*/  BAR.SYNC.DEFER_BLOCKING 0x0 ;  /* 0x0000000000007b1d */ /* 0x000fe20000010000 */
[----:B------:R-:W-:Y:S01]  /*3ec0*/  IMAD.SHL.U32 R6, R0, 0x10, RZ ;  /* 0x0000001000067824 */ /* 0x000fe200078e00ff */
[----:B------:R-:W-:Y:S01]  /*3ed0*/  CS2R R110, SRZ ;  /* 0x00000000006e7805 */ /* 0x000fe2000001ff00 */
[----:B------:R-:W-:Y:S01]  /*3ee0*/  CS2R R108, SRZ ;  /* 0x00000000006c7805 */ /* 0x000fe2000001ff00 */
[----:B------:R-:W-:Y:S01]  /*3ef0*/  CS2R R114, SRZ ;  /* 0x0000000000727805 */ /* 0x000fe2000001ff00 */
[----:B------:R-:W-:Y:S01]  /*3f00*/  CS2R R112, SRZ ;  /* 0x0000000000707805 */ /* 0x000fe2000001ff00 */
[----:B------:R-:W-:Y:S01]  /*3f10*/  IADD3 R5, R6, 0x20, RZ ;  /* 0x0000002006057810 */ /* 0x000fe20007ffe0ff */
[----:B------:R-:W-:Y:S01]  /*3f20*/  CS2R R106, SRZ ;  /* 0x00000000006a7805 */ /* 0x000fe2000001ff00 */
[----:B-1----:R-:W-:Y:S01]  /*3f30*/  SHF.L.U32 R4, R0, 0x3, RZ ;  /* 0x0000000300047819 */ /* 0x002fe200000006ff */
[----:B------:R-:W-:Y:S01]  /*3f40*/  CS2R R104, SRZ ;  /* 0x0000000000687805 */ /* 0x000fe2000001ff00 */
[----:B------:R-:W-:Y:S01]  /*3f50*/  IADD3 R0, R6, 0x40, RZ ;  /* 0x0000004006007810 */ /* 0x000fe20007ffe0ff */
[----:B------:R-:W-:Y:S01]  /*3f60*/  CS2R R102, SRZ ;  /* 0x0000000000667805 */ /* 0x000fe2000001ff00 */
[C---:B------:R-:W-:Y:S01]  /*3f70*/  SHF.L.U64.HI R6, R19.reuse, 0x2, R17 ;  /* 0x0000000213067819 */ /* 0x040fe20000010211 */
[C---:B------:R-:W-:Y:S01]  /*3f80*/  IMAD.IADD R5, R4.reuse, 0x1, R5 ;  /* 0x0000000104057824 */ /* 0x040fe200078e0205 */
[----:B------:R-:W-:Y:S01]  /*3f90*/  IADD3 R0, R4, R0, RZ ;  /* 0x0000000004007210 */ /* 0x000fe20007ffe0ff */
[----:B------:R-:W-:Y:S01]  /*3fa0*/  CS2R R100, SRZ ;  /* 0x0000000000647805 */ /* 0x000fe2000001ff00 */
[----:B------:R-:W-:Y:S01]  /*3fb0*/  CS2R R94, SRZ ;  /* 0x00000000005e7805 */ /* 0x000fe2000001ff00 */
[----:B------:R1:W-:Y:S01]  /*3fc0*/  STL [R1+0x48], R6 ;  /* 0x0000480601007387 */ /* 0x0003e20000100800 */
[----:B------:R-:W-:Y:S01]  /*3fd0*/  CS2R R92, SRZ ;  /* 0x00000000005c7805 */ /* 0x000fe2000001ff00 */
[----:B------:R-:W-:Y:S01]  /*3fe0*/  CS2R R98, SRZ ;  /* 0x0000000000627805 */ /* 0x000fe2000001ff00 */
[----:B------:R-:W-:Y:S01]  /*3ff0*/  CS2R R96, SRZ ;  /* 0x0000000000607805 */ /* 0x000fe2000001ff00 */
[----:B------:R-:W-:Y:S01]  /*4000*/  CS2R R90, SRZ ;  /* 0x00000000005a7805 */ /* 0x000fe2000001ff00 */
[----:B------:R-:W-:Y:S01]  /*4010*/  CS2R R88, SRZ ;  /* 0x0000000000587805 */ /* 0x000fe2000001ff00 */
[----:B------:R-:W-:Y:S01]  /*4020*/  CS2R R86, SRZ ;  /* 0x0000000000567805 */ /* 0x000fe2000001ff00 */
[----:B------:R-:W3:Y:S01]  /*4030*/  LDSM.16.M88.4 R172, [R222+0xf000] ;  /* 0x00f00000deac783b */ /* 0x000ee20000000200 */
[----:B------:R-:W-:Y:S01]  /*4040*/  CS2R R84, SRZ ;  /* 0x0000000000547805 */ /* 0x000fe2000001ff00 */
[----:B------:R-:W-:Y:S01]  /*4050*/  CS2R R78, SRZ ;  /* 0x00000000004e7805 */ /* 0x000fe2000001ff00 */
[----:B------:R-:W-:Y:S01]  /*4060*/  CS2R R76, SRZ ;  /* 0x00000000004c7805 */ /* 0x000fe2000001ff00 */
[----:B------:R-:W4:Y:S01]  /*4070*/  LDSM.16.M88.4 R176, [R222+0xf400] ;  /* 0x00f40000deb0783b */ /* 0x000f220000000200 */
        /* <DEDUP_REMOVED lines=13> */
[----:B-1----:R-:W-:Y:S01]  /*4150*/  IMAD.SHL.U32 R6, R19, 0x4, RZ ;  /* 0x0000000413067824 */ /* 0x002fe200078e00ff */
[----:B------:R-:W-:Y:S01]  /*4160*/  CS2R R58, SRZ ;  /* 0x00000000003a7805 */ /* 0x000fe2000001ff00 */
[----:B------:R-:W1:Y:S01]  /*4170*/  LDSM.16.M88.4 R192, [R222+0x11400] ;  /* 0x01140000dec0783b */ /* 0x000e620000000200 */
[----:B------:R-:W-:Y:S01]  /*4180*/  CS2R R56, SRZ ;  /* 0x0000000000387805 */ /* 0x000fe2000001ff00 */
[----:B------:R-:W-:Y:S01]  /*4190*/  CS2R R54, SRZ ;  /* 0x0000000000367805 */ /* 0x000fe2000001ff00 */
[----:B------:R-:W-:Y:S01]  /*41a0*/  CS2R R52, SRZ ;  /* 0x0000000000347805 */ /* 0x000fe2000001ff00 */
[----:B------:R5:W-:Y:S01]  /*41b0*/  STL [R1+0x44], R6 ;  /* 0x0000440601007387 */ /* 0x000be20000100800 */
        /* <DEDUP_REMOVED lines=10> */
[----:B------:R-:W-:Y:S01]  /*4260*/  IMAD.IADD R224, R223, 0x1, R230 ;  /* 0x00000001dfe07824 */ /* 0x000fe200078e02e6 */
[----:B------:R-:W1:Y:S01]  /*4270*/  LDSM.16.M88.4 R204, [R222+0x13000] ;  /* 0x01300000decc783b */ /* 0x000e620000000200 */
[----:B------:R-:W-:-:S03]  /*4280*/  UIADD3 UR15, UR15, -UR14, URZ ;  /* 0x8000000e0f0f7290 */ /* 0x000fc6000fffe03f */
[----:B------:R-:W1:Y:S04]  /*4290*/  LDSM.16.M88.4 R208, [R222+0x13400] ;  /* 0x01340000ded0783b */ /* 0x000e680000000200 */
[----:B------:R-:W1:Y:S04]  /*42a0*/  LDSM.16.M88.4 R212, [R221+0x13000] ;  /* 0x01300000ddd4783b */ /* 0x000e680000000200 */
[----:B------:R-:W1:Y:S01]  /*42b0*/  LDSM.16.M88.4 R216, [R221+0x13400] ;  /* 0x01340000ddd8783b */ /* 0x000e620000000200 */
[C---:B-----5:R-:W-:Y:S01]  /*42c0*/  IADD3 R6, R4.reuse, R5, RZ ;  /* 0x0000000504067210 */ /* 0x060fe20007ffe0ff */
[----:B------:R-:W-:-:S04]  /*42d0*/  IMAD.IADD R5, R4, 0x1, R0 ;  /* 0x0000000104057824 */ /* 0x000fc800078e0200 */
[C---:B------:R-:W-:Y:S01]  /*42e0*/  IMAD.IADD R6, R4.reuse, 0x1, R6 ;  /* 0x0000000104067824 */ /* 0x040fe200078e0206 */
[----:B------:R-:W-:-:S03]  /*42f0*/  IADD3 R5, R4, R5, RZ ;  /* 0x0000000504057210 */ /* 0x000fc60007ffe0ff */
[C---:B------:R-:W-:Y:S01]  /*4300*/  IMAD.IADD R6, R4.reuse, 0x1, R6 ;  /* 0x0000000104067824 */ /* 0x040fe200078e0206 */
[----:B------:R-:W-:-:S04]  /*4310*/  IADD3 R5, R4, R5, RZ ;  /* 0x0000000504057210 */ /* 0x000fc80007ffe0ff */
[----:B------:R5:W-:Y:S01]  /*4320*/  STL [R1+0x2c], R6 ;  /* 0x00002c0601007387 */ /* 0x000be20000100800 */
[----:B------:R-:W-:-:S03]  /*4330*/  IADD3 R0, R4, R5, RZ ;  /* 0x0000000504007210 */ /* 0x000fc60007ffe0ff */
[----:B------:R1:W-:Y:S01]  /*4340*/  STL [R1+0x28], R5 ;  /* 0x0000280501007387 */ /* 0x0003e20000100800 */
[----:B-----5:R-:W-:-:S05]  /*4350*/  IMAD.IADD R6, R4, 0x1, R6 ;  /* 0x0000000104067824 */ /* 0x020fca00078e0206 */
[----:B------:R1:W-:Y:S04]  /*4360*/  STL [R1+0x34], R6 ;  /* 0x0000340601007387 */ /* 0x0003e80000100800 */
[----:B--234-:R1:W-:Y:S02]  /*4370*/  STL [R1+0x30], R0 ;  /* 0x0000300001007387 */ /* 0x01c3e40000100800 */
.L_x_203:
        /* <DEDUP_REMOVED lines=12> */
[----:B------:R-:W2:Y:S04]  /*4440*/  LDL R245, [R1+0x58] ;  /* 0x0000580001f57983 */ /* 0x000ea80000100800 */
[----:B------:R-:W-:Y:S04]  /*4450*/  STL [R1+0xc0], R58 ;  /* 0x0000c03a01007387 */ /* 0x000fe80000100800 */
        /* <DEDUP_REMOVED lines=22> */
[----:B------:R1:W-:Y:S04]  /*45c0*/  STL [R1+0x64], R3 ;  /* 0x0000640301007387 */ /* 0x0003e80000100800 */
[----:B------:R-:W-:Y:S04]  /*45d0*/  STL [R1+0x60], R2 ;  /* 0x0000600201007387 */ /* 0x000fe80000100800 */
[----:B-1----:R-:W2:Y:S01]  /*45e0*/  LDL R3, [R1+0x14] ;  /* 0x0000140001037983 */ /* 0x002ea20000100800 */
        /* <DEDUP_REMOVED lines=22> */
[----:B------:R-:W-:Y:S06]  /*4750*/  HMMA.16816.F32.BF16 R32, R32, R134, RZ ;  /* 0x000000862020723c */ /* 0x000fec00000418ff */
[----:B------:R-:W4:Y:S02]  /*4760*/  LDSM.16.M88.4 R132, [R220+0x1800] ;  /* 0x00180000dc84783b */ /* 0x000f240000000200 */
[-C--:B------:R-:W-:Y:S08]  /*4770*/  HMMA.16816.F32.BF16 R4, R136, R140.reuse, R4 ;  /* 0x0000008c8804723c */ /* 0x080ff00000041804 */
[C---:B-1----:R-:W-:Y:S08]  /*4780*/  HMMA.16816.F32.BF16 R8, R144.reuse, R140, R8 ;  /* 0x0000008c9008723c */ /* 0x042ff00000041808 */
[-C--:B------:R-:W-:Y:S08]  /*4790*/  HMMA.16816.F32.BF16 R12, R144, R142.reuse, R12 ;  /* 0x0000008e900c723c */ /* 0x080ff0000004180c */
[C---:B------:R-:W-:Y:S01]  /*47a0*/  HMMA.16816.F32.BF16 R16, R136.reuse, R142, R16 ;  /* 0x0000008e8810723c */ /* 0x040fe20000041810 */
[----:B------:R-:W-:Y:S01]  /*47b0*/  LDSM.16.M88.4 R140, [R221+0xb400] ;  /* 0x00b40000dd8c783b */ /* 0x000fe20000000200 */
[----:B--2---:R-:W-:Y:S06]  /*47c0*/  FSETP.NEU.FTZ.AND P1, PT, R244, -INF , PT ;  /* 0xff800000f400780b */ /* 0x004fec0003f3d000 */
[-C--:B------:R-:W-:Y:S08]  /*47d0*/  HMMA.16816.F32.BF16 R20, R136, R148.reuse, R20 ;  /* 0x000000948814723c */ /* 0x080ff00000041814 */
[C---:B------:R-:W-:Y:S08]  /*47e0*/  HMMA.16816.F32.BF16 R24, R144.reuse, R148, R24 ;  /* 0x000000949018723c */ /* 0x040ff00000041818 */
[-C--:B------:R-:W-:Y:S01]  /*47f0*/  HMMA.16816.F32.BF16 R28, R144, R150.reuse, R28 ;  /* 0x00000096901c723c */ /* 0x080fe2000004181c */
[----:B------:R-:W-:Y:S07]  /*4800*/  LDSM.16.M88.4 R144, [R220+0x2000] ;  /* 0x00200000dc90783b */ /* 0x000fee0000000200 */
[----:B------:R-:W-:Y:S01]  /*4810*/  HMMA.16816.F32.BF16 R32, R136, R150, R32 ;  /* 0x000000968820723c */ /* 0x000fe20000041820 */
[----:B------:R-:W1:Y:S07]  /*4820*/  LDSM.16.M88.4 R136, [R0+0x1800] ;  /* 0x001800000088783b */ /* 0x000e6e0000000200 */
[-C--:B------:R-:W-:Y:S01]  /*4830*/  HMMA.16816.F32.BF16 R4, R152, R156.reuse, R4 ;  /* 0x0000009c9804723c */ /* 0x080fe20000041804 */
[----:B------:R-:W2:Y:S07]  /*4840*/  LDSM.16.M88.4 R148, [R222+0xd000] ;  /* 0x00d00000de94783b */ /* 0x000eae0000000200 */
[C---:B----4-:R-:W-:Y:S08]  /*4850*/  HMMA.16816.F32.BF16 R8, R132.reuse, R156, R8 ;  /* 0x0000009c8408723c */ /* 0x050ff00000041808 */
[-C--:B------:R-:W-:Y:S08]  /*4860*/  HMMA.16816.F32.BF16 R12, R132, R158.reuse, R12 ;  /* 0x0000009e840c723c */ /* 0x080ff0000004180c */
[C---:B------:R-:W-:Y:S01]  /*4870*/  HMMA.16816.F32.BF16 R16, R152.reuse, R158, R16 ;  /* 0x0000009e9810723c */ /* 0x040fe20000041810 */
[----:B------:R-:W-:Y:S07]  /*4880*/  LDSM.16.M88.4 R156, [R0+0x2000] ;  /* 0x00200000009c783b */ /* 0x000fee0000000200 */
[-C--:B------:R-:W-:Y:S08]  /*4890*/  HMMA.16816.F32.BF16 R20, R152, R160.reuse, R20 ;  /* 0x000000a09814723c */ /* 0x080ff00000041814 */
[C---:B------:R-:W-:Y:S08]  /*48a0*/  HMMA.16816.F32.BF16 R24, R132.reuse, R160, R24 ;  /* 0x000000a08418723c */ /* 0x040ff00000041818 */
[-C--:B------:R-:W-:Y:S01]  /*48b0*/  HMMA.16816.F32.BF16 R28, R132, R162.reuse, R28 ;  /* 0x000000a2841c723c */ /* 0x080fe2000004181c */
[----:B------:R-:W4:Y:S07]  /*48c0*/  LDSM.16.M88.4 R132, [R220+0x2800] ;  /* 0x00280000dc84783b */ /* 0x000f2e0000000200 */
[----:B------:R-:W-:Y:S01]  /*48d0*/  HMMA.16816.F32.BF16 R32, R152, R162, R32 ;  /* 0x000000a29820723c */ /* 0x000fe20000041820 */
[----:B------:R-:W2:Y:S07]  /*48e0*/  LDSM.16.M88.4 R152, [R222+0xd400] ;  /* 0x00d40000de98783b */ /* 0x000eae0000000200 */
[-C--:B------:R-:W-:Y:S01]  /*48f0*/  HMMA.16816.F32.BF16 R4, R164, R168.reuse, R4 ;  /* 0x000000a8a404723c */ /* 0x080fe20000041804 */
[----:B------:R-:W2:Y:S07]  /*4900*/  LDSM.16.M88.4 R160, [R221+0xd000] ;  /* 0x00d00000dda0783b */ /* 0x000eae0000000200 */
[C---:B-1----:R-:W-:Y:S08]  /*4910*/  HMMA.16816.F32.BF16 R8, R136.reuse, R168, R8 ;  /* 0x000000a88808723c */ /* 0x042ff00000041808 */
[-C--:B------:R-:W-:Y:S08]  /*4920*/  HMMA.16816.F32.BF16 R12, R136, R170.reuse, R12 ;  /* 0x000000aa880c723c */ /* 0x080ff0000004180c */
[C---:B------:R-:W-:Y:S08]  /*4930*/  HMMA.16816.F32.BF16 R16, R164.reuse, R170, R16 ;  /* 0x000000aaa410723c */ /* 0x040ff00000041810 */
[-C--:B------:R-:W-:Y:S08]  /*4940*/  HMMA.16816.F32.BF16 R20, R164, R140.reuse, R20 ;  /* 0x0000008ca414723c */ /* 0x080ff00000041814 */
[C---:B------:R-:W-:Y:S01]  /*4950*/  HMMA.16816.F32.BF16 R24, R136.reuse, R140, R24 ;  /* 0x0000008c8818723c */ /* 0x040fe20000041818 */
[----:B------:R-:W3:Y:S07]  /*4960*/  LDL R140, [R1+0x48] ;  /* 0x00004800018c7983 */ /* 0x000eee0000100800 */
[-C--:B------:R-:W-:Y:S01]  /*4970*/  HMMA.16816.F32.BF16 R28, R136, R142.reuse, R28 ;  /* 0x0000008e881c723c */ /* 0x080fe2000004181c */
[----:B------:R1:W1:Y:S07]  /*4980*/  LDSM.16.M88.4 R136, [R0+0x2800] ;  /* 0x002800000088783b */ /* 0x00026e0000000200 */
[----:B------:R-:W-:Y:S01]  /*4990*/  HMMA.16816.F32.BF16 R32, R164, R142, R32 ;  /* 0x0000008ea420723c */ /* 0x000fe20000041820 */
[----:B------:R-:W3:Y:S07]  /*49a0*/  LDL R142, [R1+0x44] ;  /* 0x00004400018e7983 */ /* 0x000eee0000100800 */
[-C--:B--2---:R-:W-:Y:S08]  /*49b0*/  HMMA.16816.F32.BF16 R4, R144, R148.reuse, R4 ;  /* 0x000000949004723c */ /* 0x084ff00000041804 */
[C---:B----4-:R-:W-:Y:S01]  /*49c0*/  HMMA.16816.F32.BF16 R8, R132.reuse, R148, R8 ;  /* 0x000000948408723c */ /* 0x050fe20000041808 */
[----:B-1----:R-:W-:Y:S04]  /*49d0*/  MOV R0, UR18 ;  /* 0x0000001200007c02 */ /* 0x002fe80008000f00 */
[----:B------:R-:W-:Y:S03]  /*49e0*/  @!P0 LEA R0, R0, R245, 0x7 ;  /* 0x000000f500008211 */ /* 0x000fe600078e38ff */
[-C--:B------:R-:W-:Y:S08]  /*49f0*/  HMMA.16816.F32.BF16 R12, R132, R150.reuse, R12 ;  /* 0x00000096840c723c */ /* 0x080ff0000004180c */
[C---:B------:R-:W-:Y:S08]  /*4a00*/  HMMA.16816.F32.BF16 R16, R144.reuse, R150, R16 ;  /* 0x000000969010723c */ /* 0x040ff00000041810 */
[-C--:B------:R-:W-:Y:S08]  /*4a10*/  HMMA.16816.F32.BF16 R20, R144, R152.reuse, R20 ;  /* 0x000000989014723c */ /* 0x080ff00000041814 */
[C---:B------:R-:W-:Y:S08]  /*4a20*/  HMMA.16816.F32.BF16 R24, R132.reuse, R152, R24 ;  /* 0x000000988418723c */ /* 0x040ff00000041818 */
[-C--:B------:R-:W-:Y:S08]  /*4a30*/  HMMA.16816.F32.BF16 R28, R132, R154.reuse, R28 ;  /* 0x0000009a841c723c */ /* 0x080ff0000004181c */
[----:B------:R-:W-:Y:S08]  /*4a40*/  HMMA.16816.F32.BF16 R32, R144, R154, R32 ;  /* 0x0000009a9020723c */ /* 0x000ff00000041820 */
[-C--:B------:R-:W-:Y:S08]  /*4a50*/  HMMA.16816.F32.BF16 R4, R156, R160.reuse, R4 ;  /* 0x000000a09c04723c */ /* 0x080ff00000041804 */
[C---:B------:R-:W-:Y:S08]  /*4a60*/  HMMA.16816.F32.BF16 R8, R136.reuse, R160, R8 ;  /* 0x000000a08808723c */ /* 0x040ff00000041808 */
[-C--:B------:R-:W-:Y:S08]  /*4a70*/  HMMA.16816.F32.BF16 R12, R136, R162.reuse, R12 ;  /* 0x000000a2880c723c */ /* 0x080ff0000004180c */
[----:B------:R-:W-:Y:S01]  /*4a80*/  FMUL.FTZ R4, R4, c[0x0][0x2ec] ;  /* 0x0000bb0004047a20 */ /* 0x000fe20000410000 */
[C---:B------:R-:W-:Y:S03]  /*4a90*/  HMMA.16816.F32.BF16 R16, R156.reuse, R162, R16 ;  /* 0x000000a29c10723c */ /* 0x040fe60000041810 */
[----:B------:R-:W1:Y:S01]  /*4aa0*/  MUFU.TANH R141, R4 ;  /* 0x00000004008d7308 */ /* 0x000e620000002400 */
[----:B------:R-:W-:Y:S02]  /*4ab0*/  FMUL.FTZ R5, R5, c[0x0][0x2ec] ;  /* 0x0000bb0005057a20 */ /* 0x000fe40000410000 */
[----:B------:R-:W-:Y:S02]  /*4ac0*/  FMUL.FTZ R6, R6, c[0x0][0x2ec] ;  /* 0x0000bb0006067a20 */ /* 0x000fe40000410000 */
[----:B------:R-:W-:Y:S04]  /*4ad0*/  FMUL.FTZ R7, R7, c[0x0][0x2ec] ;  /* 0x0000bb0007077a20 */ /* 0x000fe80000410000 */
[----:B------:R-:W-:Y:S01]  /*4ae0*/  FMUL.FTZ R8, R8, c[0x0][0x2ec] ;  /* 0x0000bb0008087a20 */ /* 0x000fe20000410000 */
[----:B------:R-:W2:Y:S01]  /*4af0*/  MUFU.TANH R145, R5 ;  /* 0x0000000500917308 */ /* 0x000ea20000002400 */
[----:B------:R-:W-:Y:S02]  /*4b00*/  FMUL.FTZ R11, R11, c[0x0][0x2ec] ;  /* 0x0000bb000b0b7a20 */ /* 0x000fe40000410000 */
[----:B------:R-:W-:Y:S02]  /*4b10*/  FMUL.FTZ R15, R15, c[0x0][0x2ec] ;  /* 0x0000bb000f0f7a20 */ /* 0x000fe40000410000 */
[----:B------:R-:W-:Y:S02]  /*4b20*/  FMUL.FTZ R9, R9, c[0x0][0x2ec] ;  /* 0x0000bb0009097a20 */ /* 0x000fe40000410000 */
[----:B------:R-:W-:Y:S02]  /*4b30*/  FMUL.FTZ R14, R14, c[0x0][0x2ec] ;  /* 0x0000bb000e0e7a20 */ /* 0x000fe40000410000 */
[----:B------:R-:W-:Y:S01]  /*4b40*/  FMUL.FTZ R10, R10, c[0x0][0x2ec] ;  /* 0x0000bb000a0a7a20 */ /* 0x000fe20000410000 */
[----:B------:R4:W-:Y:S01]  /*4b50*/  MUFU.TANH R39, R15 ;  /* 0x0000000f00277308 */ /* 0x0009e20000002400 */
[----:B------:R-:W-:Y:S02]  /*4b60*/  FMUL.FTZ R18, R18, c[0x0][0x2ec] ;  /* 0x0000bb0012127a20 */ /* 0x000fe40000410000 */
[----:B------:R-:W-:Y:S02]  /*4b70*/  FMUL.FTZ R13, R13, c[0x0][0x2ec] ;  /* 0x0000bb000d0d7a20 */ /* 0x000fe40000410000 */
[----:B------:R-:W-:Y:S02]  /*4b80*/  FMUL.FTZ R19, R19, c[0x0][0x2ec] ;  /* 0x0000bb0013137a20 */ /* 0x000fe40000410000 */
[----:B------:R-:W-:Y:S02]  /*4b90*/  FMUL.FTZ R12, R12, c[0x0][0x2ec] ;  /* 0x0000bb000c0c7a20 */ /* 0x000fe40000410000 */
[----:B------:R-:W-:Y:S01]  /*4ba0*/  FMUL.FTZ R16, R16, c[0x0][0x2ec] ;  /* 0x0000bb0010107a20 */ /* 0x000fe20000410000 */
[----:B------:R-:W1:Y:S01]  /*4bb0*/  MUFU.TANH R171, R6 ;  /* 0x0000000600ab7308 */ /* 0x000e620000002400 */
[----:B------:R-:W-:Y:S09]  /*4bc0*/  FMUL.FTZ R17, R17, c[0x0][0x2ec] ;  /* 0x0000bb0011117a20 */ /* 0x000ff20000410000 */
[----:B------:R1:W-:Y:S01]  /*4bd0*/  MUFU.TANH R52, R8 ;  /* 0x0000000800347308 */ /* 0x0003e20000002400 */
[----:B----4-:R-:W4:Y:S09]  /*4be0*/  LDL R15, [R1+0x10] ;  /* 0x00001000010f7983 */ /* 0x010f320000100800 */
[----:B------:R2:W-:Y:S10]  /*4bf0*/  MUFU.TANH R170, R7 ;  /* 0x0000000700aa7308 */ /* 0x0005f40000002400 */
[----:B------:R2:W-:Y:S01]  /*4c00*/  MUFU.TANH R250, R13 ;  /* 0x0000000d00fa7308 */ /* 0x0005e20000002400 */
[----:B-1----:R-:W-:Y:S09]  /*4c10*/  @!P0 IADD3 R8, R246, UR6, RZ ;  /* 0x00000006f6088c10 */ /* 0x002ff2000fffe0ff */
[----:B------:R1:W-:Y:S01]  /*4c20*/  MUFU.TANH R41, R11 ;  /* 0x0000000b00297308 */ /* 0x0003e20000002400 */
[----:B--2---:R-:W2:Y:S09]  /*4c30*/  LDSM.16.M88.4 R4, [R221+0xd400] ;  /* 0x00d40000dd04783b */ /* 0x004eb20000000200 */
[----:B------:R1:W-:Y:S01]  /*4c40*/  MUFU.TANH R51, R9 ;  /* 0x0000000900337308 */ /* 0x0003e20000002400 */
[----:B------:R-:W-:Y:S04]  /*4c50*/  @!P0 IMNMX R13, R8, UR14, PT ;  /* 0x0000000e080d8c17 */ /* 0x000fe8000b800200 */
[----:B------:R-:W-:Y:S05]  /*4c60*/  @!P0 ISETP.GE.AND P2, PT, R0, R13, PT ;  /* 0x0000000d0000820c */ /* 0x000fea0003f46270 */
[----:B------:R2:W2:Y:S01]  /*4c70*/  MUFU.TANH R40, R14 ;  /* 0x0000000e00287308 */ /* 0x0004a20000002400 */
[----:B-1----:R-:W-:Y:S05]  /*4c80*/  FMUL.FTZ R11, R244, 1.4426950216293334961 ;  /* 0x3fb8aa3bf40b7820 */ /* 0x002fea0000410000 */
[----:B------:R-:W-:Y:S04]  /*4c90*/  FSEL R11, R11, RZ, P1 ;  /* 0x000000ff0b0b7208 */ /* 0x000fe80000800000 */
[----:B------:R1:W-:Y:S01]  /*4ca0*/  MUFU.TANH R42, R10 ;  /* 0x0000000a002a7308 */ /* 0x0003e20000002400 */
[----:B------:R-:W-:Y:S02]  /*4cb0*/  MOV R9, R141 ;  /* 0x0000008d00097202 */ /* 0x000fe40000000f00 */
[----:B------:R-:W-:Y:S07]  /*4cc0*/  @!P0 FSEL R9, R141, -INF , !P2 ;  /* 0xff8000008d098808 */ /* 0x000fee0005000000 */
[----:B------:R1:W1:Y:S01]  /*4cd0*/  MUFU.TANH R251, R12 ;  /* 0x0000000c00fb7308 */ /* 0x0002620000002400 */
[-C--:B--2---:R-:W-:Y:S01]  /*4ce0*/  HMMA.16816.F32.BF16 R20, R156, R4.reuse, R20 ;  /* 0x000000049c14723c */ /* 0x084fe20000041814 */
[----:B------:R-:W-:Y:S04]  /*4cf0*/  @!P0 IADD3 R14, R0, 0x1, RZ ;  /* 0x00000001000e8810 */ /* 0x000fe80007ffe0ff */
[----:B------:R-:W-:Y:S04]  /*4d00*/  @!P0 ISETP.GE.AND P1, PT, R14, R13, PT ;  /* 0x0000000d0e00820c */ /* 0x000fe80003f26270 */
[----:B------:R2:W2:Y:S01]  /*4d10*/  MUFU.TANH R155, R16 ;  /* 0x00000010009b7308 */ /* 0x0004a20000002400 */
[C---:B------:R-:W-:Y:S02]  /*4d20*/  HMMA.16816.F32.BF16 R24, R136.reuse, R4, R24 ;  /* 0x000000048818723c */ /* 0x040fe40000041818 */
[--C-:B-1----:R-:W-:Y:S01]  /*4d30*/  FFMA.FTZ R10, R9, c[0x0][0x23c], -R11.reuse ;  /* 0x00008f00090a7a23 */ /* 0x102fe2000001080b */
[----:B------:R-:W-:Y:S02]  /*4d40*/  MOV R9, R145 ;  /* 0x0000009100097202 */ /* 0x000fe40000000f00 */
[----:B------:R-:W-:Y:S04]  /*4d50*/  @!P0 FSEL R9, R145, -INF , !P1 ;  /* 0xff80000091098808 */ /* 0x000fe80004800000 */
[----:B------:R1:W-:Y:S01]  /*4d60*/  MUFU.EX2 R249, R10 ;  /* 0x0000000a00f97308 */ /* 0x0003e20000000800 */
[----:B------:R-:W-:Y:S01]  /*4d70*/  FSETP.NEU.FTZ.AND P1, PT, R243, -INF , PT ;  /* 0xff800000f300780b */ /* 0x000fe20003f3d000 */
[-C--:B------:R-:W-:Y:S01]  /*4d80*/  HMMA.16816.F32.BF16 R28, R136, R6.reuse, R28 ;  /* 0x00000006881c723c */ /* 0x080fe2000004181c */
[----:B------:R-:W-:Y:S01]  /*4d90*/  FFMA.FTZ R5, R9, c[0x0][0x23c], -R11 ;  /* 0x00008f0009057a23 */ /* 0x000fe2000001080b */
[C---:B------:R-:W-:Y:S02]  /*4da0*/  @!P0 IADD3 R12, R8.reuse, 0x8, RZ ;  /* 0x00000008080c8810 */ /* 0x040fe40007ffe0ff */
[----:B------:R-:W-:Y:S01]  /*4db0*/  @!P0 IADD3 R9, R8, 0x20, RZ ;  /* 0x0000002008098810 */ /* 0x000fe20007ffe0ff */
[----:B------:R-:W-:Y:S01]  /*4dc0*/  FMUL.FTZ R21, R21, c[0x0][0x2ec] ;  /* 0x0000bb0015157a20 */ /* 0x000fe20000410000 */
[----:B------:R-:W-:Y:S02]  /*4dd0*/  @!P0 IMNMX R12, R12, UR14, PT ;  /* 0x0000000e0c0c8c17 */ /* 0x000fe4000b800200 */
[----:B------:R1:W-:Y:S01]  /*4de0*/  MUFU.EX2 R146, R5 ;  /* 0x0000000500927308 */ /* 0x0003e20000000800 */
[----:B------:R-:W-:Y:S01]  /*4df0*/  MOV R4, R171 ;  /* 0x000000ab00047202 */ /* 0x000fe20000000f00 */
[----:B------:R-:W-:Y:S01]  /*4e00*/  HMMA.16816.F32.BF16 R32, R156, R6, R32 ;  /* 0x000000069c20723c */ /* 0x000fe20000041820 */
[----:B------:R-:W-:Y:S01]  /*4e10*/  @!P0 ISETP.GE.AND P2, PT, R0, R12, PT ;  /* 0x0000000c0000820c */ /* 0x000fe20003f46270 */
[----:B--2---:R-:W-:Y:S01]  /*4e20*/  FMUL.FTZ R16, R3, 1.4426950216293334961 ;  /* 0x3fb8aa3b03107820 */ /* 0x004fe20000410000 */
[----:B------:R-:W-:Y:S01]  /*4e30*/  @!P0 IMNMX R9, R9, UR14, PT ;  /* 0x0000000e09098c17 */ /* 0x000fe2000b800200 */
[----:B------:R-:W-:Y:S01]  /*4e40*/  FMUL.FTZ R26, R26, c[0x0][0x2ec] ;  /* 0x0000bb001a1a7a20 */ /* 0x000fe20000410000 */
[----:B------:R-:W-:Y:S01]  /*4e50*/  @!P0 FSEL R4, R171, -INF , !P2 ;  /* 0xff800000ab048808 */ /* 0x000fe20005000000 */
[----:B------:R-:W-:Y:S01]  /*4e60*/  FMUL.FTZ R20, R20, c[0x0][0x2ec] ;  /* 0x0000bb0014147a20 */ /* 0x000fe20000410000 */
[-C--:B------:R-:W-:Y:S01]  /*4e70*/  @!P0 ISETP.GE.AND P2, PT, R0, R9.reuse, PT ;  /* 0x000000090000820c */ /* 0x080fe20003f46270 */
[----:B------:R-:W2:Y:S01]  /*4e80*/  MUFU.TANH R144, R17 ;  /* 0x0000001100907308 */ /* 0x000ea20000002400 */
[----:B------:R-:W-:Y:S03]  /*4e90*/  @!P0 IADD3 R8, R8, 0x28, RZ ;  /* 0x0000002808088810 */ /* 0x000fe60007ffe0ff */
[----:B-1----:R-:W-:Y:S01]  /*4ea0*/  FMUL.FTZ R10, R243, 1.4426950216293334961 ;  /* 0x3fb8aa3bf30a7820 */ /* 0x002fe20000410000 */
[----:B------:R-:W-:Y:S01]  /*4eb0*/  @!P0 IMNMX R8, R8, UR14, PT ;  /* 0x0000000e08088c17 */ /* 0x000fe2000b800200 */
[----:B------:R-:W-:Y:S01]  /*4ec0*/  FMUL.FTZ R28, R28, c[0x0][0x2ec] ;  /* 0x0000bb001c1c7a20 */ /* 0x000fe20000410000 */
[----:B------:R-:W-:Y:S01]  /*4ed0*/  MOV R6, R40 ;  /* 0x0000002800067202 */ /* 0x000fe20000000f00 */
[----:B------:R-:W-:Y:S01]  /*4ee0*/  FMUL.FTZ R29, R29, c[0x0][0x2ec] ;  /* 0x0000bb001d1d7a20 */ /* 0x000fe20000410000 */
[----:B------:R-:W-:Y:S01]  /*4ef0*/  FSEL R10, R10, RZ, P1 ;  /* 0x000000ff0a0a7208 */ /* 0x000fe20000800000 */
[----:B------:R-:W-:Y:S01]  /*4f00*/  MUFU.TANH R161, R28 ;  /* 0x0000001c00a17308 */ /* 0x000fe20000002400 */
[----:B------:R-:W-:Y:S01]  /*4f10*/  @!P0 ISETP.GE.AND P1, PT, R14, R12, PT ;  /* 0x0000000c0e00820c */ /* 0x000fe20003f26270 */
[----:B------:R-:W-:Y:S02]  /*4f20*/  FMUL.FTZ R30, R30, c[0x0][0x2ec] ;  /* 0x0000bb001e1e7a20 */ /* 0x000fe40000410000 */
[--C-:B------:R-:W-:Y:S01]  /*4f30*/  FFMA.FTZ R5, R4, c[0x0][0x23c], -R10.reuse ;  /* 0x00008f0004057a23 */ /* 0x100fe2000001080a */
[----:B------:R-:W-:Y:S01]  /*4f40*/  MOV R4, R170 ;  /* 0x000000aa00047202 */ /* 0x000fe20000000f00 */
[----:B------:R-:W-:Y:S01]  /*4f50*/  FMUL.FTZ R32, R32, c[0x0][0x2ec] ;  /* 0x0000bb0020207a20 */ /* 0x000fe20000410000 */
[----:B------:R-:W-:Y:S01]  /*4f60*/  @!P0 FSEL R4, R170, -INF , !P1 ;  /* 0xff800000aa048808 */ /* 0x000fe20004800000 */
[----:B------:R-:W-:Y:S02]  /*4f70*/  FMUL.FTZ R33, R33, c[0x0][0x2ec] ;  /* 0x0000bb0021217a20 */ /* 0x000fe40000410000 */
[----:B------:R-:W1:Y:S01]  /*4f80*/  MUFU.TANH R163, R18 ;  /* 0x0000001200a37308 */ /* 0x000e620000002400 */
[----:B------:R-:W-:Y:S02]  /*4f90*/  FMUL.FTZ R34, R34, c[0x0][0x2ec] ;  /* 0x0000bb0022227a20 */ /* 0x000fe40000410000 */
[----:B------:R-:W-:Y:S02]  /*4fa0*/  FMUL.FTZ R35, R35, c[0x0][0x2ec] ;  /* 0x0000bb0023237a20 */ /* 0x000fe40000410000 */
[----:B------:R-:W-:Y:S02]  /*4fb0*/  FMUL.FTZ R31, R31, c[0x0][0x2ec] ;  /* 0x0000bb001f1f7a20 */ /* 0x000fe40000410000 */
[----:B------:R-:W-:Y:S02]  /*4fc0*/  FFMA.FTZ R4, R4, c[0x0][0x23c], -R10 ;  /* 0x00008f0004047a23 */ /* 0x000fe4000001080a */
[----:B------:R-:W-:Y:S01]  /*4fd0*/  FMUL.FTZ R22, R22, c[0x0][0x2ec] ;  /* 0x0000bb0016167a20 */ /* 0x000fe20000410000 */
[----:B------:R-:W-:Y:S01]  /*4fe0*/  MUFU.EX2 R58, R5 ;  /* 0x00000005003a7308 */ /* 0x000fe20000000800 */
[----:B------:R-:W-:Y:S02]  /*4ff0*/  FMUL.FTZ R23, R23, c[0x0][0x2ec] ;  /* 0x0000bb0017177a20 */ /* 0x000fe40000410000 */
[----:B------:R-:W-:Y:S02]  /*5000*/  FMUL.FTZ R24, R24, c[0x0][0x2ec] ;  /* 0x0000bb0018187a20 */ /* 0x000fe40000410000 */
[----:B------:R-:W-:Y:S02]  /*5010*/  FMUL.FTZ R25, R25, c[0x0][0x2ec] ;  /* 0x0000bb0019197a20 */ /* 0x000fe40000410000 */
[----:B------:R-:W-:Y:S03]  /*5020*/  FMUL.FTZ R27, R27, c[0x0][0x2ec] ;  /* 0x0000bb001b1b7a20 */ /* 0x000fe60000410000 */
[----:B------:R-:W1:Y:S10]  /*5030*/  MUFU.TANH R162, R19 ;  /* 0x0000001300a27308 */ /* 0x000e740000002400 */
[----:B------:R1:W-:Y:S10]  /*5040*/  MUFU.EX2 R57, R4 ;  /* 0x0000000400397308 */ /* 0x0003f40000000800 */
[----:B------:R-:W2:Y:S10]  /*5050*/  MUFU.TANH R154, R20 ;  /* 0x00000014009a7308 */ /* 0x000eb40000002400 */
[----:B------:R-:W-:Y:S01]  /*5060*/  MUFU.TANH R160, R29 ;  /* 0x0000001d00a07308 */ /* 0x000fe20000002400 */
[----:B-1----:R-:W-:Y:S02]  /*5070*/  MOV R4, R52 ;  /* 0x0000003400047202 */ /* 0x002fe40000000f00 */
[----:B------:R-:W-:Y:S02]  /*5080*/  @!P0 FSEL R4, R52, -INF , !P2 ;  /* 0xff80000034048808 */ /* 0x000fe40005000000 */
[-C--:B------:R-:W-:Y:S05]  /*5090*/  @!P0 ISETP.GE.AND P2, PT, R0, R8.reuse, PT ;  /* 0x000000080000820c */ /* 0x080fea0003f46270 */
[----:B------:R-:W1:Y:S10]  /*50a0*/  MUFU.TANH R153, R21 ;  /* 0x0000001500997308 */ /* 0x000e740000002400 */
[----:B------:R-:W-:Y:S10]  /*50b0*/  MUFU.TANH R244, R30 ;  /* 0x0000001e00f47308 */ /* 0x000ff40000002400 */
[----:B------:R-:W1:Y:S10]  /*50c0*/  MUFU.TANH R165, R22 ;  /* 0x0000001600a57308 */ /* 0x000e740000002400 */
        /* <DEDUP_REMOVED lines=8> */
[----:B------:R-:W1:Y:S01]  /*5150*/  MUFU.TANH R149, R35 ;  /* 0x0000002300957308 */ /* 0x000e620000002400 */
[C---:B----4-:R-:W-:Y:S01]  /*5160*/  FMUL.FTZ R5, R15.reuse, 1.4426950216293334961 ;  /* 0x3fb8aa3b0f057820 */ /* 0x050fe20000410000 */
[----:B------:R-:W-:Y:S04]  /*5170*/  FSETP.NEU.FTZ.AND P1, PT, R15, -INF , PT ;  /* 0xff8000000f00780b */ /* 0x000fe80003f3d000 */
[----:B------:R-:W-:Y:S04]  /*5180*/  FSEL R5, R5, RZ, P1 ;  /* 0x000000ff05057208 */ /* 0x000fe80000800000 */
[----:B------:R-:W4:Y:S01]  /*5190*/  MUFU.TANH R243, R31 ;  /* 0x0000001f00f37308 */ /* 0x000f220000002400 */
[----:B------:R-:W-:Y:S01]  /*51a0*/  @!P0 ISETP.GE.AND P1, PT, R14, R9, PT ;  /* 0x000000090e00820c */ /* 0x000fe20003f26270 */
[--C-:B------:R-:W-:Y:S01]  /*51b0*/  FFMA.FTZ R15, R4, c[0x0][0x23c], -R5.reuse ;  /* 0x00008f00040f7a23 */ /* 0x100fe20000010805 */
[----:B------:R-:W-:Y:S02]  /*51c0*/  MOV R4, R51 ;  /* 0x0000003300047202 */ /* 0x000fe40000000f00 */
[----:B------:R-:W-:Y:S02]  /*51d0*/  @!P0 FSEL R4, R51, -INF , !P1 ;  /* 0xff80000033048808 */ /* 0x000fe40004800000 */
[----:B------:R-:W-:Y:S03]  /*51e0*/  FSETP.NEU.FTZ.AND P1, PT, R3, -INF , PT ;  /* 0xff8000000300780b */ /* 0x000fe60003f3d000 */
[----:B------:R1:W-:Y:S01]  /*51f0*/  MUFU.EX2 R56, R15 ;  /* 0x0000000f00387308 */ /* 0x0003e20000000800 */
[--C-:B------:R-:W-:Y:S01]  /*5200*/  FFMA.FTZ R17, R4, c[0x0][0x23c], -R5.reuse ;  /* 0x00008f0004117a23 */ /* 0x100fe20000010805 */
[----:B------:R-:W-:Y:S02]  /*5210*/  FSEL R4, R16, RZ, P1 ;  /* 0x000000ff10047208 */ /* 0x000fe40000800000 */
[----:B------:R-:W-:Y:S02]  /*5220*/  @!P0 ISETP.GE.AND P1, PT, R14, R8, PT ;  /* 0x000000080e00820c */ /* 0x000fe40003f26270 */
[----:B------:R-:W-:Y:S02]  /*5230*/  MOV R14, R41 ;  /* 0x00000029000e7202 */ /* 0x000fe40000000f00 */
[----:B------:R-:W-:Y:S02]  /*5240*/  @!P0 FSEL R14, R41, -INF , !P1 ;  /* 0xff800000290e8808 */ /* 0x000fe40004800000 */
[----:B------:R-:W-:Y:S01]  /*5250*/  MUFU.EX2 R55, R17 ;  /* 0x0000001100377308 */ /* 0x000fe20000000800 */
[----:B------:R-:W-:Y:S02]  /*5260*/  MOV R16, R251 ;  /* 0x000000fb00107202 */ /* 0x000fe40000000f00 */
[--C-:B------:R-:W-:Y:S07]  /*5270*/  FFMA.FTZ R14, R14, c[0x0][0x23c], -R4.reuse ;  /* 0x00008f000e0e7a23 */ /* 0x100fee0000010804 */
[----:B------:R2:W-:Y:S01]  /*5280*/  MUFU.EX2 R45, R14 ;  /* 0x0000000e002d7308 */ /* 0x0005e20000000800 */
[----:B-1----:R-:W-:Y:S02]  /*5290*/  MOV R15, R42 ;  /* 0x0000002a000f7202 */ /* 0x002fe40000000f00 */
[----:B------:R-:W-:Y:S05]  /*52a0*/  @!P0 FSEL R15, R42, -INF , !P2 ;  /* 0xff8000002a0f8808 */ /* 0x000fea0005000000 */
[--C-:B------:R-:W-:Y:S04]  /*52b0*/  FFMA.FTZ R15, R15, c[0x0][0x23c], -R4.reuse ;  /* 0x00008f000f0f7a23 */ /* 0x100fe80000010804 */
[----:B------:R1:W1:Y:S01]  /*52c0*/  MUFU.EX2 R46, R15 ;  /* 0x0000000f002e7308 */ /* 0x0002620000000800 */
[C---:B--2---:R-:W-:Y:S02]  /*52d0*/  @!P0 IADD3 R14, R0.reuse, 0x9, RZ ;  /* 0x00000009000e8810 */ /* 0x044fe40007ffe0ff */
[----:B-1----:R-:W-:Y:S04]  /*52e0*/  @!P0 IADD3 R15, R0, 0x8, RZ ;  /* 0x00000008000f8810 */ /* 0x002fe80007ffe0ff */
[-C--:B------:R-:W-:Y:S04]  /*52f0*/  @!P0 ISETP.GE.AND P1, PT, R15, R9.reuse, PT ;  /* 0x000000090f00820c */ /* 0x080fe80003f26270 */
[----:B------:R-:W-:Y:S02]  /*5300*/  @!P0 FSEL R16, R251, -INF , !P1 ;  /* 0xff800000fb108808 */ /* 0x000fe40004800000 */
[----:B------:R-:W-:Y:S03]  /*5310*/  @!P0 ISETP.GE.AND P1, PT, R14, R9, PT ;  /* 0x000000090e00820c */ /* 0x000fe60003f26270 */
[--C-:B------:R-:W-:Y:S01]  /*5320*/  FFMA.FTZ R17, R16, c[0x0][0x23c], -R5.reuse ;  /* 0x00008f0010117a23 */ /* 0x100fe20000010805 */
[----:B------:R-:W-:Y:S02]  /*5330*/  MOV R16, R250 ;  /* 0x000000fa00107202 */ /* 0x000fe40000000f00 */
[----:B------:R-:W-:Y:S01]  /*5340*/  @!P0 FSEL R16, R250, -INF , !P1 ;  /* 0xff800000fa108808 */ /* 0x000fe20004800000 */
[----:B------:R-:W-:Y:S01]  /*5350*/  MUFU.EX2 R54, R17 ;  /* 0x0000001100367308 */ /* 0x000fe20000000800 */
[-C--:B------:R-:W-:Y:S03]  /*5360*/  @!P0 ISETP.GE.AND P1, PT, R15, R8.reuse, PT ;  /* 0x000000080f00820c */ /* 0x080fe60003f26270 */
[----:B------:R-:W-:Y:S01]  /*5370*/  FFMA.FTZ R7, R16, c[0x0][0x23c], -R5 ;  /* 0x00008f0010077a23 */ /* 0x000fe20000010805 */
[----:B------:R-:W-:Y:S02]  /*5380*/  @!P0 FSEL R6, R40, -INF , !P1 ;  /* 0xff80000028068808 */ /* 0x000fe40004800000 */
[----:B------:R-:W-:Y:S03]  /*5390*/  @!P0 ISETP.GE.AND P1, PT, R14, R8, PT ;  /* 0x000000080e00820c */ /* 0x000fe60003f26270 */
[----:B------:R1:W-:Y:S02]  /*53a0*/  MUFU.EX2 R53, R7 ;  /* 0x0000000700357308 */ /* 0x0003e40000000800 */
[--C-:B-1----:R-:W-:Y:S01]  /*53b0*/  FFMA.FTZ R7, R6, c[0x0][0x23c], -R4.reuse ;  /* 0x00008f0006077a23 */ /* 0x102fe20000010804 */
[----:B------:R-:W-:Y:S02]  /*53c0*/  MOV R6, R39 ;  /* 0x0000002700067202 */ /* 0x000fe40000000f00 */
[----:B------:R-:W-:Y:S05]  /*53d0*/  @!P0 FSEL R6, R39, -INF , !P1 ;  /* 0xff80000027068808 */ /* 0x000fea0004800000 */
[----:B------:R-:W-:Y:S01]  /*53e0*/  MUFU.EX2 R44, R7 ;  /* 0x00000007002c7308 */ /* 0x000fe20000000800 */
[----:B------:R-:W-:Y:S01]  /*53f0*/  @!P0 ISETP.GE.AND P1, PT, R15, R13, PT ;  /* 0x0000000d0f00820c */ /* 0x000fe20003f26270 */
[----:B------:R-:W-:Y:S08]  /*5400*/  FFMA.FTZ R6, R6, c[0x0][0x23c], -R4 ;  /* 0x00008f0006067a23 */ /* 0x000ff00000010804 */
[----:B------:R1:W-:Y:S02]  /*5410*/  MUFU.EX2 R43, R6 ;  /* 0x00000006002b7308 */ /* 0x0003e40000000800 */
[----:B-1----:R-:W-:Y:S02]  /*5420*/  MOV R6, R155 ;  /* 0x0000009b00067202 */ /* 0x002fe40000000f00 */
[----:B------:R-:W-:Y:S02]  /*5430*/  @!P0 FSEL R6, R155, -INF , !P1 ;  /* 0xff8000009b068808 */ /* 0x000fe40004800000 */
[----:B------:R-:W-:Y:S03]  /*5440*/  @!P0 ISETP.GE.AND P1, PT, R14, R13, PT ;  /* 0x0000000d0e00820c */ /* 0x000fe60003f26270 */
[--C-:B------:R-:W-:Y:S01]  /*5450*/  FFMA.FTZ R7, R6, c[0x0][0x23c], -R11.reuse ;  /* 0x00008f0006077a23 */ /* 0x100fe2000001080b */
[----:B------:R-:W-:Y:S02]  /*5460*/  MOV R6, R144 ;  /* 0x0000009000067202 */ /* 0x000fe40000000f00 */
[----:B------:R-:W-:Y:S01]  /*5470*/  @!P0 FSEL R6, R144, -INF , !P1 ;  /* 0xff80000090068808 */ /* 0x000fe20004800000 */
[----:B------:R1:W-:Y:S01]  /*5480*/  MUFU.EX2 R159, R7 ;  /* 0x00000007009f7308 */ /* 0x0003e20000000800 */
[-C--:B------:R-:W-:Y:S03]  /*5490*/  @!P0 ISETP.GE.AND P1, PT, R15, R12.reuse, PT ;  /* 0x0000000c0f00820c */ /* 0x080fe60003f26270 */
[--C-:B-1----:R-:W-:Y:S01]  /*54a0*/  FFMA.FTZ R7, R6, c[0x0][0x23c], -R11.reuse ;  /* 0x00008f0006077a23 */ /* 0x102fe2000001080b */
[----:B------:R-:W-:Y:S02]  /*54b0*/  MOV R6, R163 ;  /* 0x000000a300067202 */ /* 0x000fe40000000f00 */
[----:B------:R-:W-:Y:S03]  /*54c0*/  @!P0 FSEL R6, R163, -INF , !P1 ;  /* 0xff800000a3068808 */ /* 0x000fe60004800000 */
[----:B------:R1:W-:Y:S01]  /*54d0*/  MUFU.EX2 R158, R7 ;  /* 0x00000007009e7308 */ /* 0x0003e20000000800 */
[----:B------:R-:W-:Y:S01]  /*54e0*/  @!P0 ISETP.GE.AND P1, PT, R14, R12, PT ;  /* 0x0000000c0e00820c */ /* 0x000fe20003f26270 */
[--C-:B------:R-:W-:Y:S01]  /*54f0*/  FFMA.FTZ R14, R6, c[0x0][0x23c], -R10.reuse ;  /* 0x00008f00060e7a23 */ /* 0x100fe2000001080a */
[----:B------:R-:W-:Y:S02]  /*5500*/  MOV R6, R162 ;  /* 0x000000a200067202 */ /* 0x000fe40000000f00 */
[----:B------:R-:W-:Y:S05]  /*5510*/  @!P0 FSEL R6, R162, -INF , !P1 ;  /* 0xff800000a2068808 */ /* 0x000fea0004800000 */
[----:B------:R2:W-:Y:S01]  /*5520*/  MUFU.EX2 R248, R14 ;  /* 0x0000000e00f87308 */ /* 0x0005e20000000800 */
[--C-:B------:R-:W-:Y:S01]  /*5530*/  FFMA.FTZ R15, R6, c[0x0][0x23c], -R10.reuse ;  /* 0x00008f00060f7a23 */ /* 0x100fe2000001080a */
[C---:B------:R-:W-:Y:S08]  /*5540*/  @!P0 IADD3 R6, R0.reuse, 0x11, RZ ;  /* 0x0000001100068810 */ /* 0x040ff00007ffe0ff */
[----:B------:R3:W3:Y:S01]  /*5550*/  MUFU.EX2 R247, R15 ;  /* 0x0000000f00f77308 */ /* 0x0006e20000000800 */
[----:B-1----:R-:W-:Y:S04]  /*5560*/  @!P0 IADD3 R7, R0, 0x10, RZ ;  /* 0x0000001000078810 */ /* 0x002fe80007ffe0ff */
[-C--:B------:R-:W-:Y:S02]  /*5570*/  @!P0 ISETP.GE.AND P1, PT, R7, R13.reuse, PT ;  /* 0x0000000d0700820c */ /* 0x080fe40003f26270 */
[----:B--2---:R-:W-:Y:S02]  /*5580*/  MOV R14, R154 ;  /* 0x0000009a000e7202 */ /* 0x004fe40000000f00 */
[----:B------:R-:W-:Y:S02]  /*5590*/  @!P0 FSEL R14, R154, -INF , !P1 ;  /* 0xff8000009a0e8808 */ /* 0x000fe40004800000 */
[----:B------:R-:W-:Y:S03]  /*55a0*/  @!P0 ISETP.GE.AND P1, PT, R6, R13, PT ;  /* 0x0000000d0600820c */ /* 0x000fe60003f26270 */
[--C-:B---3--:R-:W-:Y:S01]  /*55b0*/  FFMA.FTZ R15, R14, c[0x0][0x23c], -R11.reuse ;  /* 0x00008f000e0f7a23 */ /* 0x108fe2000001080b */
[----:B------:R-:W-:Y:S02]  /*55c0*/  MOV R14, R153 ;  /* 0x00000099000e7202 */ /* 0x000fe40000000f00 */
[----:B------:R-:W-:Y:S01]  /*55d0*/  @!P0 FSEL R14, R153, -INF , !P1 ;  /* 0xff800000990e8808 */ /* 0x000fe20004800000 */
[----:B------:R1:W-:Y:S01]  /*55e0*/  MUFU.EX2 R157, R15 ;  /* 0x0000000f009d7308 */ /* 0x0003e20000000800 */
[-C--:B------:R-:W-:Y:S03]  /*55f0*/  @!P0 ISETP.GE.AND P1, PT, R7, R12.reuse, PT ;  /* 0x0000000c0700820c */ /* 0x080fe60003f26270 */
[----:B-1----:R-:W-:Y:S01]  /*5600*/  FFMA.FTZ R15, R14, c[0x0][0x23c], -R11 ;  /* 0x00008f000e0f7a23 */ /* 0x002fe2000001080b */
[----:B------:R-:W-:Y:S02]  /*5610*/  MOV R14, R165 ;  /* 0x000000a5000e7202 */ /* 0x000fe40000000f00 */
[----:B------:R-:W-:Y:S03]  /*5620*/  @!P0 FSEL R14, R165, -INF , !P1 ;  /* 0xff800000a50e8808 */ /* 0x000fe60004800000 */
[----:B------:R1:W-:Y:S01]  /*5630*/  MUFU.EX2 R156, R15 ;  /* 0x0000000f009c7308 */ /* 0x0003e20000000800 */
[----:B------:R-:W-:Y:S01]  /*5640*/  @!P0 ISETP.GE.AND P1, PT, R6, R12, PT ;  /* 0x0000000c0600820c */ /* 0x000fe20003f26270 */
[--C-:B-1----:R-:W-:Y:S01]  /*5650*/  FFMA.FTZ R15, R14, c[0x0][0x23c], -R10.reuse ;  /* 0x00008f000e0f7a23 */ /* 0x102fe2000001080a */
[----:B------:R-:W-:Y:S02]  /*5660*/  MOV R14, R164 ;  /* 0x000000a4000e7202 */ /* 0x000fe40000000f00 */
[----:B------:R-:W-:Y:S05]  /*5670*/  @!P0 FSEL R14, R164, -INF , !P1 ;  /* 0xff800000a40e8808 */ /* 0x000fea0004800000 */
[----:B------:R1:W-:Y:S01]  /*5680*/  MUFU.EX2 R246, R15 ;  /* 0x0000000f00f67308 */ /* 0x0003e20000000800 */
[----:B------:R-:W-:Y:S01]  /*5690*/  @!P0 ISETP.GE.AND P1, PT, R7, R9, PT ;  /* 0x000000090700820c */ /* 0x000fe20003f26270 */
[----:B-1----:R-:W-:Y:S01]  /*56a0*/  FFMA.FTZ R15, R14, c[0x0][0x23c], -R10 ;  /* 0x00008f000e0f7a23 */ /* 0x002fe2000001080a */
[----:B------:R-:W-:Y:S02]  /*56b0*/  MOV R14, R169 ;  /* 0x000000a9000e7202 */ /* 0x000fe40000000f00 */
[----:B------:R-:W-:Y:S05]  /*56c0*/  @!P0 FSEL R14, R169, -INF , !P1 ;  /* 0xff800000a90e8808 */ /* 0x000fea0004800000 */
[----:B------:R1:W-:Y:S01]  /*56d0*/  MUFU.EX2 R245, R15 ;  /* 0x0000000f00f57308 */ /* 0x0003e20000000800 */
[-C--:B------:R-:W-:Y:S01]  /*56e0*/  @!P0 ISETP.GE.AND P1, PT, R6, R9.reuse, PT ;  /* 0x000000090600820c */ /* 0x080fe20003f26270 */
[--C-:B-1----:R-:W-:Y:S01]  /*56f0*/  FFMA.FTZ R15, R14, c[0x0][0x23c], -R5.reuse ;  /* 0x00008f000e0f7a23 */ /* 0x102fe20000010805 */
[----:B------:R-:W-:Y:S02]  /*5700*/  MOV R14, R168 ;  /* 0x000000a8000e7202 */ /* 0x000fe40000000f00 */
[----:B------:R-:W-:Y:S05]  /*5710*/  @!P0 FSEL R14, R168, -INF , !P1 ;  /* 0xff800000a80e8808 */ /* 0x000fea0004800000 */
[----:B------:R-:W-:Y:S01]  /*5720*/  MUFU.EX2 R50, R15 ;  /* 0x0000000f00327308 */ /* 0x000fe20000000800 */
[----:B------:R-:W-:Y:S02]  /*5730*/  @!P0 ISETP.GE.AND P1, PT, R7, R8, PT ;  /* 0x000000080700820c */ /* 0x000fe40003f26270 */
[----:B------:R-:W-:Y:S01]  /*5740*/  MOV R7, R2 ;  /* 0x0000000200077202 */ /* 0x000fe20000000f00 */
[--C-:B------:R-:W-:Y:S01]  /*5750*/  FFMA.FTZ R14, R14, c[0x0][0x23c], -R5.reuse ;  /* 0x00008f000e0e7a23 */ /* 0x100fe20000010805 */
[----:B------:R-:W-:Y:S02]  /*5760*/  @!P0 FSEL R7, R2, -INF , !P1 ;  /* 0xff80000002078808 */ /* 0x000fe40004800000 */
[----:B------:R-:W-:Y:S02]  /*5770*/  @!P0 ISETP.GE.AND P1, PT, R6, R8, PT ;  /* 0x000000080600820c */ /* 0x000fe40003f26270 */
[C---:B------:R-:W-:Y:S01]  /*5780*/  @!P0 IADD3 R6, R0.reuse, 0x18, RZ ;  /* 0x0000001800068810 */ /* 0x040fe20007ffe0ff */
[----:B------:R1:W-:Y:S01]  /*5790*/  MUFU.EX2 R49, R14 ;  /* 0x0000000e00317308 */ /* 0x0003e20000000800 */
[----:B------:R-:W-:Y:S02]  /*57a0*/  @!P0 IADD3 R0, R0, 0x19, RZ ;  /* 0x0000001900008810 */ /* 0x000fe40007ffe0ff */
[-C--:B------:R-:W-:Y:S01]  /*57b0*/  @!P0 ISETP.GE.AND P2, PT, R6, R9.reuse, PT ;  /* 0x000000090600820c */ /* 0x080fe20003f46270 */
[--C-:B-1----:R-:W-:Y:S01]  /*57c0*/  FFMA.FTZ R14, R7, c[0x0][0x23c], -R4.reuse ;  /* 0x00008f00070e7a23 */ /* 0x102fe20000010804 */
[----:B------:R-:W-:Y:S02]  /*57d0*/  MOV R7, R252 ;  /* 0x000000fc00077202 */ /* 0x000fe40000000f00 */
[----:B------:R-:W-:Y:S03]  /*57e0*/  @!P0 FSEL R7, R252, -INF , !P1 ;  /* 0xff800000fc078808 */ /* 0x000fe60004800000 */
[----:B------:R1:W-:Y:S01]  /*57f0*/  MUFU.EX2 R38, R14 ;  /* 0x0000000e00267308 */ /* 0x0003e20000000800 */
[----:B------:R-:W-:Y:S01]  /*5800*/  @!P0 ISETP.GE.AND P1, PT, R0, R9, PT ;  /* 0x000000090000820c */ /* 0x000fe20003f26270 */
[--C-:B------:R-:W-:Y:S01]  /*5810*/  FFMA.FTZ R15, R7, c[0x0][0x23c], -R4.reuse ;  /* 0x00008f00070f7a23 */ /* 0x100fe20000010804 */
[----:B------:R-:W-:Y:S02]  /*5820*/  MOV R7, R160 ;  /* 0x000000a000077202 */ /* 0x000fe40000000f00 */
[----:B------:R-:W-:Y:S02]  /*5830*/  @!P0 FSEL R7, R160, -INF , !P1 ;  /* 0xff800000a0078808 */ /* 0x000fe40004800000 */
[----:B------:R-:W-:Y:S03]  /*5840*/  @!P0 ISETP.GE.AND P1, PT, R6, R8, PT ;  /* 0x000000080600820c */ /* 0x000fe60003f26270 */
[----:B------:R-:W-:Y:S01]  /*5850*/  MUFU.EX2 R37, R15 ;  /* 0x0000000f00257308 */ /* 0x000fe20000000800 */
[----:B-1----:R-:W-:Y:S02]  /*5860*/  MOV R14, R161 ;  /* 0x000000a1000e7202 */ /* 0x002fe40000000f00 */
[----:B------:R-:W-:Y:S05]  /*5870*/  @!P0 FSEL R14, R161, -INF , !P2 ;  /* 0xff800000a10e8808 */ /* 0x000fea0005000000 */
[--C-:B------:R-:W-:Y:S02]  /*5880*/  FFMA.FTZ R9, R14, c[0x0][0x23c], -R5.reuse ;  /* 0x00008f000e097a23 */ /* 0x100fe40000010805 */
[----:B------:R-:W-:Y:S01]  /*5890*/  FFMA.FTZ R5, R7, c[0x0][0x23c], -R5 ;  /* 0x00008f0007057a23 */ /* 0x000fe20000010805 */
[----:B------:R-:W-:Y:S01]  /*58a0*/  MOV R7, R244 ;  /* 0x000000f400077202 */ /* 0x000fe20000000f00 */
[----:B------:R-:W-:Y:S01]  /*58b0*/  MUFU.EX2 R48, R9 ;  /* 0x0000000900307308 */ /* 0x000fe20000000800 */
[----:B------:R-:W-:Y:S02]  /*58c0*/  @!P0 FSEL R7, R244, -INF , !P1 ;  /* 0xff800000f4078808 */ /* 0x000fe40004800000 */
[-C--:B------:R-:W-:Y:S03]  /*58d0*/  @!P0 ISETP.GE.AND P1, PT, R6, R13.reuse, PT ;  /* 0x0000000d0600820c */ /* 0x080fe60003f26270 */
[----:B------:R-:W-:Y:S04]  /*58e0*/  FFMA.FTZ R7, R7, c[0x0][0x23c], -R4 ;  /* 0x00008f0007077a23 */ /* 0x000fe80000010804 */
[----:B------:R1:W-:Y:S10]  /*58f0*/  MUFU.EX2 R47, R5 ;  /* 0x00000005002f7308 */ /* 0x0003f40000000800 */
[----:B------:R2:W-:Y:S01]  /*5900*/  MUFU.EX2 R36, R7 ;  /* 0x0000000700247308 */ /* 0x0005e20000000800 */
[----:B-1----:R-:W-:Y:S02]  /*5910*/  MOV R5, R148 ;  /* 0x0000009400057202 */ /* 0x002fe40000000f00 */
[----:B------:R-:W-:Y:S02]  /*5920*/  @!P0 FSEL R5, R148, -INF , !P1 ;  /* 0xff80000094058808 */ /* 0x000fe40004800000 */
[----:B------:R-:W-:Y:S03]  /*5930*/  @!P0 ISETP.GE.AND P1, PT, R0, R13, PT ;  /* 0x0000000d0000820c */ /* 0x000fe60003f26270 */
[--C-:B--2---:R-:W-:Y:S01]  /*5940*/  FFMA.FTZ R7, R5, c[0x0][0x23c], -R11.reuse ;  /* 0x00008f0005077a23 */ /* 0x104fe2000001080b */
[----:B------:R-:W-:Y:S02]  /*5950*/  MOV R5, R147 ;  /* 0x0000009300057202 */ /* 0x000fe40000000f00 */
[----:B------:R-:W-:Y:S01]  /*5960*/  @!P0 FSEL R5, R147, -INF , !P1 ;  /* 0xff80000093058808 */ /* 0x000fe20004800000 */
[----:B------:R1:W-:Y:S01]  /*5970*/  MUFU.EX2 R152, R7 ;  /* 0x0000000700987308 */ /* 0x0003e20000000800 */
[----:B------:R-:W-:Y:S03]  /*5980*/  @!P0 ISETP.GE.AND P1, PT, R6, R12, PT ;  /* 0x0000000c0600820c */ /* 0x000fe60003f26270 */
[----:B------:R-:W-:Y:S01]  /*5990*/  FFMA.FTZ R11, R5, c[0x0][0x23c], -R11 ;  /* 0x00008f00050b7a23 */ /* 0x000fe2000001080b */
[----:B------:R-:W-:Y:S02]  /*59a0*/  MOV R5, R150 ;  /* 0x0000009600057202 */ /* 0x000fe40000000f00 */
[----:B------:R-:W-:Y:S02]  /*59b0*/  @!P0 FSEL R5, R150, -INF , !P1 ;  /* 0xff80000096058808 */ /* 0x000fe40004800000 */
[C---:B------:R-:W-:Y:S01]  /*59c0*/  @!P0 ISETP.GE.AND P1, PT, R0.reuse, R12, PT ;  /* 0x0000000c0000820c */ /* 0x040fe20003f26270 */
[----:B------:R-:W4:Y:S02]  /*59d0*/  MUFU.EX2 R151, R11 ;  /* 0x0000000b00977308 */ /* 0x000f240000000800 */
[--C-:B------:R-:W-:Y:S01]  /*59e0*/  FFMA.FTZ R6, R5, c[0x0][0x23c], -R10.reuse ;  /* 0x00008f0005067a23 */ /* 0x100fe2000001080a */
[----:B------:R-:W-:Y:S02]  /*59f0*/  MOV R5, R149 ;  /* 0x0000009500057202 */ /* 0x000fe40000000f00 */
[----:B------:R-:W-:Y:S02]  /*5a00*/  @!P0 FSEL R5, R149, -INF , !P1 ;  /* 0xff80000095058808 */ /* 0x000fe40004800000 */
[----:B------:R-:W-:Y:S02]  /*5a10*/  @!P0 ISETP.GE.AND P1, PT, R0, R8, PT ;  /* 0x000000080000820c */ /* 0x000fe40003f26270 */
[----:B------:R-:W-:Y:S01]  /*5a20*/  F2FP.BF16.PACK_AB R0, R146, R249 ;  /* 0x000000f99200723e */ /* 0x000fe200000010ff */
[----:B------:R-:W-:Y:S01]  /*5a30*/  FFMA.FTZ R10, R5, c[0x0][0x23c], -R10 ;  /* 0x00008f00050a7a23 */ /* 0x000fe2000001080a */
[----:B----4-:R-:W-:Y:S01]  /*5a40*/  MOV R5, R243 ;  /* 0x000000f300057202 */ /* 0x010fe20000000f00 */
[----:B------:R3:W-:Y:S01]  /*5a50*/  MUFU.EX2 R167, R6 ;  /* 0x0000000600a77308 */ /* 0x0007e20000000800 */
[----:B------:R-:W-:Y:S01]  /*5a60*/  @!P0 FSEL R5, R243, -INF , !P1 ;  /* 0xff800000f3058808 */ /* 0x000fe20004800000 */
[----:B------:R4:W-:Y:S01]  /*5a70*/  STS [R236+0x13000], R0 ;  /* 0x01300000ec007388 */ /* 0x0009e20000000800 */
[----:B-1----:R-:W-:Y:S02]  /*5a80*/  F2FP.BF16.PACK_AB R7, R57, R58 ;  /* 0x0000003a3907723e */ /* 0x002fe400000010ff */
[----:B------:R-:W-:Y:S01]  /*5a90*/  IADD3 R142, P0, R142, UR10, RZ ;  /* 0x0000000a8e8e7c10 */ /* 0x000fe2000ff1e0ff */
[----:B------:R-:W-:Y:S01]  /*5aa0*/  FFMA.FTZ R4, R5, c[0x0][0x23c], -R4 ;  /* 0x00008f0005047a23 */ /* 0x000fe20000010804 */
[----:B------:R-:W-:Y:S01]  /*5ab0*/  F2FP.BF16.PACK_AB R5, R45, R46 ;  /* 0x0000002e2d05723e */ /* 0x000fe200000010ff */
[----:B------:R1:W-:Y:S01]  /*5ac0*/  STS [R236+0x13400], R7 ;  /* 0x01340007ec007388 */ /* 0x0003e20000000800 */
[----:B------:R-:W-:Y:S01]  /*5ad0*/  IADD3.X R143, R140, UR9, RZ, P0, !PT ;  /* 0x000000098c8f7c10 */ /* 0x000fe200087fe4ff */
[----:B------:R4:W-:Y:S01]  /*5ae0*/  MUFU.EX2 R3, R4 ;  /* 0x0000000400037308 */ /* 0x0009e20000000800 */
[----:B------:R-:W-:Y:S03]  /*5af0*/  PLOP3.LUT P0, PT, PT, PT, UP3, 0x80, 0x0 ;  /* 0x000000000000781c */ /* 0x000fe60003f0f038 */
[----:B------:R-:W2:Y:S06]  /*5b00*/  LDG.E R140, [R142.64] ;  /* 0x0000000c8e8c7981 */ /* 0x000eac000c1e1900 */
[----:B------:R-:W4:Y:S01]  /*5b10*/  MUFU.EX2 R166, R10 ;  /* 0x0000000a00a67308 */ /* 0x000f220000000800 */
[----:B---3--:R-:W-:Y:S02]  /*5b20*/  F2FP.BF16.PACK_AB R6, R55, R56 ;  /* 0x000000383706723e */ /* 0x008fe400000010ff */
[----:B----4-:R-:W-:Y:S05]  /*5b30*/  F2FP.BF16.PACK_AB R0, R247, R248 ;  /* 0x000000f8f700723e */ /* 0x010fea00000010ff */
[----:B------:R3:W-:Y:S01]  /*5b40*/  STS [R235+0x13400], R0 ;  /* 0x01340000eb007388 */ /* 0x0007e20000000800 */
[----:B-1----:R-:W-:Y:S02]  /*5b50*/  F2FP.BF16.PACK_AB R7, R53, R54 ;  /* 0x000000363507723e */ /* 0x002fe400000010ff */
[----:B------:R-:W-:Y:S05]  /*5b60*/  F2FP.BF16.PACK_AB R4, R158, R159 ;  /* 0x0000009f9e04723e */ /* 0x000fea00000010ff */
[----:B------:R1:W-:Y:S04]  /*5b70*/  STS [R235+0x13000], R4 ;  /* 0x01300004eb007388 */ /* 0x0003e80000000800 */
[----:B------:R4:W-:Y:S04]  /*5b80*/  STS [R236+0x14000], R6 ;  /* 0x01400006ec007388 */ /* 0x0009e80000000800 */
[----:B------:R4:W-:Y:S04]  /*5b90*/  STS [R236+0x14400], R5 ;  /* 0x01440005ec007388 */ /* 0x0009e80000000800 */
[----:B------:R4:W-:Y:S01]  /*5ba0*/  STS [R235+0x14000], R7 ;  /* 0x01400007eb007388 */ /* 0x0009e20000000800 */
[----:B---3--:R-:W-:Y:S02]  /*5bb0*/  F2FP.BF16.PACK_AB R0, R151, R152 ;  /* 0x000000989700723e */ /* 0x008fe400000010ff */
[----:B-1----:R-:W-:Y:S02]  /*5bc0*/  F2FP.BF16.PACK_AB R4, R245, R246 ;  /* 0x000000f6f504723e */ /* 0x002fe400000010ff */
[----:B----4-:R-:W-:Y:S02]  /*5bd0*/  F2FP.BF16.PACK_AB R6, R43, R44 ;  /* 0x0000002c2b06723e */ /* 0x010fe400000010ff */
[----:B------:R-:W-:Y:S03]  /*5be0*/  F2FP.BF16.PACK_AB R5, R156, R157 ;  /* 0x0000009d9c05723e */ /* 0x000fe600000010ff */
[----:B------:R1:W-:Y:S01]  /*5bf0*/  STS [R235+0x14400], R6 ;  /* 0x01440006eb007388 */ /* 0x0003e20000000800 */
[----:B------:R-:W-:Y:S03]  /*5c00*/  F2FP.BF16.PACK_AB R7, R49, R50 ;  /* 0x000000323107723e */ /* 0x000fe600000010ff */
[----:B------:R3:W-:Y:S04]  /*5c10*/  STS [R234+0x13000], R5 ;  /* 0x01300005ea007388 */ /* 0x0007e80000000800 */
[----:B------:R4:W-:Y:S04]  /*5c20*/  STS [R234+0x13400], R4 ;  /* 0x01340004ea007388 */ /* 0x0009e80000000800 */
[----:B------:R4:W-:Y:S01]  /*5c30*/  STS [R233+0x13000], R0 ;  /* 0x01300000e9007388 */ /* 0x0009e20000000800 */
[----:B-1----:R-:W-:Y:S02]  /*5c40*/  F2FP.BF16.PACK_AB R6, R37, R38 ;  /* 0x000000262506723e */ /* 0x002fe400000010ff */
[----:B---3--:R-:W-:Y:S02]  /*5c50*/  F2FP.BF16.PACK_AB R5, R166, R167 ;  /* 0x000000a7a605723e */ /* 0x008fe400000010ff */
[----:B----4-:R-:W-:Y:S03]  /*5c60*/  F2FP.BF16.PACK_AB R4, R47, R48 ;  /* 0x000000302f04723e */ /* 0x010fe600000010ff */
[----:B------:R-:W-:Y:S01]  /*5c70*/  STS [R233+0x13400], R5 ;  /* 0x01340005e9007388 */ /* 0x000fe20000000800 */
[----:B------:R-:W-:Y:S03]  /*5c80*/  F2FP.BF16.PACK_AB R0, R3, R36 ;  /* 0x000000240300723e */ /* 0x000fe600000010ff */
[----:B------:R-:W-:Y:S04]  /*5c90*/  STS [R234+0x14000], R7 ;  /* 0x01400007ea007388 */ /* 0x000fe80000000800 */
[----:B------:R-:W-:Y:S04]  /*5ca0*/  STS [R234+0x14400], R6 ;  /* 0x01440006ea007388 */ /* 0x000fe80000000800 */
[----:B------:R-:W-:Y:S04]  /*5cb0*/  STS [R233+0x14000], R4 ;  /* 0x01400004e9007388 */ /* 0x000fe80000000800 */
[----:B------:R1:W-:Y:S04]  /*5cc0*/  STS [R233+0x14400], R0 ;  /* 0x01440000e9007388 */ /* 0x0003e80000000800 */
[----:B------:R-:W3:Y:S08]  /*5cd0*/  LDSM.16.M88.4 R32, [R223+0x6000] ;  /* 0x00600000df20783b */ /* 0x000ef00000000200 */
[----:B------:R-:W4:Y:S08]  /*5ce0*/  LDSM.16.M88.4 R28, [R223+0x6800] ;  /* 0x00680000df1c783b */ /* 0x000f300000000200 */
[----:B------:R-:W4:Y:S01]  /*5cf0*/  LDSM.16.M88.4 R132, [R224+0x6000] ;  /* 0x00600000e084783b */ /* 0x000f220000000200 */
[----:B-1----:R-:W-:Y:S07]  /*5d00*/  FFMA.FTZ R0, -R141, R141, 1 ;  /* 0x3f8000008d007423 */ /* 0x002fee000001018d */
[----:B------:R-:W1:Y:S01]  /*5d10*/  LDSM.16.M88.4 R136, [R224+0x6800] ;  /* 0x00680000e088783b */ /* 0x000e620000000200 */
[----:B------:R-:W-:Y:S01]  /*5d20*/  FMUL.FTZ R0, R0, c[0x0][0x2ec] ;  /* 0x0000bb0000007a20 */ /* 0x000fe20000410000 */
        /* <DEDUP_REMOVED lines=51> */
[----:B--2---:R-:W-:Y:S01]  /*6060*/  FADD.FTZ R5, -R140, R5 ;  /* 0x000000058c057221 */ /* 0x004fe20000010100 */
[C---:B------:R-:W-:Y:S03]  /*6070*/  HMMA.16816.F32.BF16 R16, R132.reuse, R214, R16 ;  /* 0x000000d68410723c */ /* 0x040fe60000041810 */
[----:B------:R-:W-:Y:S02]  /*6080*/  FMUL.FTZ R141, R146, R5 ;  /* 0x00000005928d7220 */ /* 0x000fe40000410000 */
[----:B------:R-:W-:Y:S01]  /*6090*/  FADD.FTZ R4, -R140, R4 ;  /* 0x000000048c047221 */ /* 0x000fe20000010100 */
[----:B------:R1:W2:Y:S02]  /*60a0*/  LDG.E R5, [R142.64+0x20] ;  /* 0x0000200c8e057981 */ /* 0x0002a4000c1e1900 */
[-C--:B------:R-:W-:Y:S01]  /*60b0*/  HMMA.16816.F32.BF16 R20, R132, R216.reuse, R20 ;  /* 0x000000d88414723c */ /* 0x080fe20000041814 */
[----:B------:R-:W-:Y:S04]  /*60c0*/  FMUL.FTZ R4, R249, R4 ;  /* 0x00000004f9047220 */ /* 0x000fe80000410000 */
[----:B------:R-:W-:Y:S02]  /*60d0*/  FMUL.FTZ R146, R4, R0 ;  /* 0x0000000004927220 */ /* 0x000fe40000410000 */
[----:B------:R1:W3:Y:S01]  /*60e0*/  LDG.E R4, [R142.64+0x80] ;  /* 0x0000800c8e047981 */ /* 0x0002e2000c1e1900 */
[C---:B------:R-:W-:Y:S03]  /*60f0*/  HMMA.16816.F32.BF16 R24, R136.reuse, R216, R24 ;  /* 0x000000d88818723c */ /* 0x040fe60000041818 */
[----:B------:R1:W4:Y:S05]  /*6100*/  LDG.E R0, [R142.64+0xa0] ;  /* 0x0000a00c8e007981 */ /* 0x00032a000c1e1900 */
[C---:B------:R-:W-:Y:S01]  /*6110*/  FADD.FTZ R16, -R140.reuse, R16 ;  /* 0x000000108c107221 */ /* 0x040fe20000010100 */
[-C--:B------:R-:W-:Y:S03]  /*6120*/  HMMA.16816.F32.BF16 R28, R136, R218.reuse, R28 ;  /* 0x000000da881c723c */ /* 0x080fe6000004181c */
[C---:B------:R-:W-:Y:S04]  /*6130*/  FADD.FTZ R17, -R140.reuse, R17 ;  /* 0x000000118c117221 */ /* 0x040fe80000010100 */
[C---:B------:R-:W-:Y:S01]  /*6140*/  FADD.FTZ R20, -R140.reuse, R20 ;  /* 0x000000148c147221 */ /* 0x040fe20000010100 */
[----:B------:R-:W-:Y:S01]  /*6150*/  HMMA.16816.F32.BF16 R32, R132, R218, R32 ;  /* 0x000000da8420723c */ /* 0x000fe20000041820 */
[----:B------:R-:W-:Y:S03]  /*6160*/  FADD.FTZ R21, -R140, R21 ;  /* 0x000000158c157221 */ /* 0x000fe60000010100 */
[----:B------:R-:W-:Y:S03]  /*6170*/  FFMA.FTZ R136, -R150, R150, 1 ;  /* 0x3f80000096887423 */ /* 0x000fe60000010196 */
[----:B------:R-:W-:Y:S02]  /*6180*/  FFMA.FTZ R132, -R145, R145, 1 ;  /* 0x3f80000091847423 */ /* 0x000fe40000010191 */
[----:B------:R-:W-:Y:S03]  /*6190*/  FMUL.FTZ R133, R159, R16 ;  /* 0x000000109f857220 */ /* 0x000fe60000410000 */
[----:B------:R-:W-:Y:S02]  /*61a0*/  FMUL.FTZ R132, R132, c[0x0][0x2ec] ;  /* 0x0000bb0084847a20 */ /* 0x000fe40000410000 */
[----:B------:R-:W-:Y:S02]  /*61b0*/  FFMA.FTZ R16, -R144, R144, 1 ;  /* 0x3f80000090107423 */ /* 0x000fe40000010190 */
[----:B------:R-:W-:Y:S02]  /*61c0*/  FMUL.FTZ R145, R141, R132 ;  /* 0x000000848d917220 */ /* 0x000fe40000410000 */
[----:B------:R-:W-:Y:S02]  /*61d0*/  FMUL.FTZ R132, R158, R17 ;  /* 0x000000119e847220 */ /* 0x000fe40000410000 */
[----:B------:R-:W-:Y:S02]  /*61e0*/  FFMA.FTZ R17, -R155, R155, 1 ;  /* 0x3f8000009b117423 */ /* 0x000fe4000001019b */
[----:B------:R-:W-:Y:S02]  /*61f0*/  FMUL.FTZ R16, R16, c[0x0][0x2ec] ;  /* 0x0000bb0010107a20 */ /* 0x000fe40000410000 */
[----:B------:R-:W-:Y:S02]  /*6200*/  FMUL.FTZ R17, R17, c[0x0][0x2ec] ;  /* 0x0000bb0011117a20 */ /* 0x000fe40000410000 */
[----:B------:R-:W-:Y:S02]  /*6210*/  FMUL.FTZ R135, R157, R20 ;  /* 0x000000149d877220 */ /* 0x000fe40000410000 */
[C---:B------:R-:W-:Y:S02]  /*6220*/  FADD.FTZ R20, -R140.reuse, R32 ;  /* 0x000000208c147221 */ /* 0x040fe40000010100 */
[----:B------:R-:W-:Y:S02]  /*6230*/  FADD.FTZ R32, -R140, R33 ;  /* 0x000000218c207221 */ /* 0x000fe40000010100 */
[----:B------:R-:W-:Y:S02]  /*6240*/  FMUL.FTZ R144, R133, R17 ;  /* 0x0000001185907220 */ /* 0x000fe40000410000 */
[----:B-1----:R-:W-:Y:S02]  /*6250*/  FMUL.FTZ R143, R132, R16 ;  /* 0x00000010848f7220 */ /* 0x002fe40000410000 */
[----:B------:R-:W-:Y:S01]  /*6260*/  FFMA.FTZ R17, -R148, R148, 1 ;  /* 0x3f80000094117423 */ /* 0x000fe20000010194 */
[----:B------:R-:W-:Y:S01]  /*6270*/  MOV R148, R238 ;  /* 0x000000ee00947202 */ /* 0x000fe20000000f00 */
[----:B------:R-:W-:Y:S02]  /*6280*/  FFMA.FTZ R16, -R147, R147, 1 ;  /* 0x3f80000093107423 */ /* 0x000fe40000010193 */
[----:B------:R-:W-:Y:S02]  /*6290*/  FMUL.FTZ R33, R152, R20 ;  /* 0x0000001498217220 */ /* 0x000fe40000410000 */
[----:B------:R-:W-:Y:S02]  /*62a0*/  FMUL.FTZ R32, R151, R32 ;  /* 0x0000002097207220 */ /* 0x000fe40000410000 */
[----:B------:R-:W-:Y:S02]  /*62b0*/  FMUL.FTZ R17, R17, c[0x0][0x2ec] ;  /* 0x0000bb0011117a20 */ /* 0x000fe40000410000 */
[----:B------:R-:W-:Y:S02]  /*62c0*/  FMUL.FTZ R16, R16, c[0x0][0x2ec] ;  /* 0x0000bb0010107a20 */ /* 0x000fe40000410000 */
[----:B------:R-:W-:Y:S02]  /*62d0*/  FMUL.FTZ R140, R33, R17 ;  /* 0x00000011218c7220 */ /* 0x000fe40000410000 */
[----:B------:R-:W-:Y:S02]  /*62e0*/  FMUL.FTZ R139, R32, R16 ;  /* 0x00000010208b7220 */ /* 0x000fe40000410000 */
[----:B------:R-:W-:Y:S02]  /*62f0*/  FMUL.FTZ R134, R156, R21 ;  /* 0x000000159c867220 */ /* 0x000fe40000410000 */
[----:B------:R-:W-:Y:S02]  /*6300*/  FFMA.FTZ R21, -R154, R154, 1 ;  /* 0x3f8000009a157423 */ /* 0x000fe4000001019a */
[----:B------:R-:W-:Y:S02]  /*6310*/  FMUL.FTZ R136, R136, c[0x0][0x2ec] ;  /* 0x0000bb0088887a20 */ /* 0x000fe40000410000 */
[----:B------:R-:W-:Y:S02]  /*6320*/  FMUL.FTZ R21, R21, c[0x0][0x2ec] ;  /* 0x0000bb0015157a20 */ /* 0x000fe40000410000 */
[----:B------:R-:W-:Y:S02]  /*6330*/  FFMA.FTZ R132, -R163, R163, 1 ;  /* 0x3f800000a3847423 */ /* 0x000fe400000101a3 */
[----:B------:R-:W-:Y:S02]  /*6340*/  FMUL.FTZ R142, R135, R21 ;  /* 0x00000015878e7220 */ /* 0x000fe40000410000 */
[----:B------:R-:W-:Y:S01]  /*6350*/  FFMA.FTZ R135, -R149, R149, 1 ;  /* 0x3f80000095877423 */ /* 0x000fe20000010195 */
[----:B------:R-:W-:Y:S01]  /*6360*/  MOV R149, R237 ;  /* 0x000000ed00957202 */ /* 0x000fe20000000f00 */
[----:B------:R-:W-:Y:S02]  /*6370*/  FMUL.FTZ R132, R132, c[0x0][0x2ec] ;  /* 0x0000bb0084847a20 */ /* 0x000fe40000410000 */
[----:B------:R-:W-:Y:S02]  /*6380*/  FMUL.FTZ R135, R135, c[0x0][0x2ec] ;  /* 0x0000bb0087877a20 */ /* 0x000fe40000410000 */
[----:B------:R-:W-:Y:S02]  /*6390*/  FFMA.FTZ R32, -R52, R52, 1 ;  /* 0x3f80000034207423 */ /* 0x000fe40000010134 */
[----:B------:R-:W-:Y:S02]  /*63a0*/  FFMA.FTZ R20, -R153, R153, 1 ;  /* 0x3f80000099147423 */ /* 0x000fe40000010199 */
[----:B------:R-:W-:Y:S02]  /*63b0*/  FMUL.FTZ R32, R32, c[0x0][0x2ec] ;  /* 0x0000bb0020207a20 */ /* 0x000fe40000410000 */
[----:B------:R-:W-:Y:S02]  /*63c0*/  FMUL.FTZ R20, R20, c[0x0][0x2ec] ;  /* 0x0000bb0014147a20 */ /* 0x000fe40000410000 */
[----:B------:R-:W-:Y:S02]  /*63d0*/  FFMA.FTZ R133, -R164, R164, 1 ;  /* 0x3f800000a4857423 */ /* 0x000fe400000101a4 */
[----:B------:R-:W-:Y:S02]  /*63e0*/  FMUL.FTZ R141, R134, R20 ;  /* 0x00000014868d7220 */ /* 0x000fe40000410000 */
[----:B------:R-:W-:Y:S02]  /*63f0*/  FFMA.FTZ R134, -R165, R165, 1 ;  /* 0x3f800000a5867423 */ /* 0x000fe400000101a5 */
[----:B------:R-:W-:Y:S02]  /*6400*/  FMUL.FTZ R133, R133, c[0x0][0x2ec] ;  /* 0x0000bb0085857a20 */ /* 0x000fe40000410000 */
[----:B------:R-:W-:Y:S02]  /*6410*/  FMUL.FTZ R134, R134, c[0x0][0x2ec] ;  /* 0x0000bb0086867a20 */ /* 0x000fe40000410000 */
[----:B------:R-:W-:Y:S02]  /*6420*/  FFMA.FTZ R20, -R2, R2, 1 ;  /* 0x3f80000002147423 */ /* 0x000fe40000010102 */
[----:B------:R-:W-:Y:S02]  /*6430*/  FFMA.FTZ R33, -R250, R250, 1 ;  /* 0x3f800000fa217423 */ /* 0x000fe400000101fa */
[----:B------:R-:W-:Y:S02]  /*6440*/  FFMA.FTZ R21, -R243, R243, 1 ;  /* 0x3f800000f3157423 */ /* 0x000fe400000101f3 */
[----:B------:R-:W-:Y:S02]  /*6450*/  FMUL.FTZ R33, R33, c[0x0][0x2ec] ;  /* 0x0000bb0021217a20 */ /* 0x000fe40000410000 */
[----:B------:R-:W-:Y:S02]  /*6460*/  FMUL.FTZ R20, R20, c[0x0][0x2ec] ;  /* 0x0000bb0014147a20 */ /* 0x000fe40000410000 */
[----:B------:R-:W-:Y:S02]  /*6470*/  FMUL.FTZ R21, R21, c[0x0][0x2ec] ;  /* 0x0000bb0015157a20 */ /* 0x000fe40000410000 */
[C---:B--2---:R-:W-:Y:S02]  /*6480*/  FADD.FTZ R17, -R5.reuse, R6 ;  /* 0x0000000605117221 */ /* 0x044fe40000010100 */
[----:B------:R-:W-:Y:S02]  /*6490*/  FADD.FTZ R16, -R5, R7 ;  /* 0x0000000705107221 */ /* 0x000fe40000010100 */
[----:B------:R-:W-:Y:S02]  /*64a0*/  FFMA.FTZ R6, -R170, R170, 1 ;  /* 0x3f800000aa067423 */ /* 0x000fe400000101aa */
[----:B------:R-:W-:Y:S02]  /*64b0*/  FFMA.FTZ R7, -R171, R171, 1 ;  /* 0x3f800000ab077423 */ /* 0x000fe400000101ab */
[----:B------:R-:W-:Y:S02]  /*64c0*/  FMUL.FTZ R16, R57, R16 ;  /* 0x0000001039107220 */ /* 0x000fe40000410000 */
[----:B------:R-:W-:Y:S02]  /*64d0*/  FMUL.FTZ R6, R6, c[0x0][0x2ec] ;  /* 0x0000bb0006067a20 */ /* 0x000fe40000410000 */
[----:B------:R-:W-:Y:S02]  /*64e0*/  FMUL.FTZ R17, R58, R17 ;  /* 0x000000113a117220 */ /* 0x000fe40000410000 */
[----:B------:R-:W-:Y:S01]  /*64f0*/  FMUL.FTZ R7, R7, c[0x0][0x2ec] ;  /* 0x0000bb0007077a20 */ /* 0x000fe20000410000 */
[----:B------:R1:W5:Y:S01]  /*6500*/  LDL.LU R58, [R1+0xc0] ;  /* 0x0000c000013a7983 */ /* 0x0003620000300800 */
[C---:B------:R-:W-:Y:S02]  /*6510*/  FADD.FTZ R18, -R5.reuse, R18 ;  /* 0x0000001205127221 */ /* 0x040fe40000010100 */
[C---:B------:R-:W-:Y:S01]  /*6520*/  FADD.FTZ R19, -R5.reuse, R19 ;  /* 0x0000001305137221 */ /* 0x040fe20000010100 */
[----:B------:R1:W5:Y:S01]  /*6530*/  LDL.LU R57, [R1+0xbc] ;  /* 0x0000bc0001397983 */ /* 0x0003620000300800 */
[----:B------:R-:W-:Y:S02]  /*6540*/  FMUL.FTZ R137, R16, R6 ;  /* 0x0000000610897220 */ /* 0x000fe40000410000 */
[----:B------:R-:W-:Y:S02]  /*6550*/  FFMA.FTZ R6, -R162, R162, 1 ;  /* 0x3f800000a2067423 */ /* 0x000fe400000101a2 */
[----:B------:R-:W-:Y:S02]  /*6560*/  FADD.FTZ R34, -R5, R34 ;  /* 0x0000002205227221 */ /* 0x000fe40000010100 */
[----:B------:R-:W-:Y:S02]  /*6570*/  FMUL.FTZ R138, R17, R7 ;  /* 0x00000007118a7220 */ /* 0x000fe40000410000 */
[----:B------:R-:W-:Y:S02]  /*6580*/  FMUL.FTZ R7, R248, R18 ;  /* 0x00000012f8077220 */ /* 0x000fe40000410000 */
[----:B------:R-:W-:Y:S02]  /*6590*/  FMUL.FTZ R16, R247, R19 ;  /* 0x00000013f7107220 */ /* 0x000fe40000410000 */
[C---:B------:R-:W-:Y:S02]  /*65a0*/  FADD.FTZ R17, -R5.reuse, R22 ;  /* 0x0000001605117221 */ /* 0x040fe40000010100 */
[C---:B------:R-:W-:Y:S02]  /*65b0*/  FADD.FTZ R18, -R5.reuse, R23 ;  /* 0x0000001705127221 */ /* 0x040fe40000010100 */
[----:B------:R-:W-:Y:S02]  /*65c0*/  FMUL.FTZ R6, R6, c[0x0][0x2ec] ;  /* 0x0000bb0006067a20 */ /* 0x000fe40000410000 */
[----:B------:R-:W-:Y:S02]  /*65d0*/  FADD.FTZ R19, -R5, R35 ;  /* 0x0000002305137221 */ /* 0x000fe40000010100 */
[----:B------:R-:W-:Y:S02]  /*65e0*/  FMUL.FTZ R5, R167, R34 ;  /* 0x00000022a7057220 */ /* 0x000fe40000410000 */
[----:B------:R-:W-:Y:S02]  /*65f0*/  FMUL.FTZ R35, R16, R6 ;  /* 0x0000000610237220 */ /* 0x000fe40000410000 */
[----:B------:R-:W-:Y:S02]  /*6600*/  FMUL.FTZ R6, R166, R19 ;  /* 0x00000013a6067220 */ /* 0x000fe40000410000 */
[----:B------:R-:W-:Y:S02]  /*6610*/  FMUL.FTZ R136, R5, R136 ;  /* 0x0000008805887220 */ /* 0x000fe40000410000 */
[----:B---3--:R-:W-:Y:S02]  /*6620*/  FADD.FTZ R5, -R4, R8 ;  /* 0x0000000804057221 */ /* 0x008fe40000010100 */
[----:B------:R-:W-:Y:S02]  /*6630*/  FMUL.FTZ R135, R6, R135 ;  /* 0x0000008706877220 */ /* 0x000fe40000410000 */
[----:B------:R-:W-:Y:S02]  /*6640*/  FADD.FTZ R6, -R4, R9 ;  /* 0x0000000904067221 */ /* 0x000fe40000010100 */
[----:B------:R-:W-:Y:S02]  /*6650*/  FMUL.FTZ R5, R56, R5 ;  /* 0x0000000538057220 */ /* 0x000fe40000410000 */
[----:B------:R-:W-:Y:S01]  /*6660*/  FMUL.FTZ R132, R7, R132 ;  /* 0x0000008407847220 */ /* 0x000fe20000410000 */
[----:B------:R1:W5:Y:S01]  /*6670*/  LDL.LU R56, [R1+0xb8] ;  /* 0x0000b80001387983 */ /* 0x0003620000300800 */
[C---:B------:R-:W-:Y:S02]  /*6680*/  FADD.FTZ R7, -R4.reuse, R12 ;  /* 0x0000000c04077221 */ /* 0x040fe40000010100 */
[----:B------:R-:W-:Y:S02]  /*6690*/  FMUL.FTZ R6, R55, R6 ;  /* 0x0000000637067220 */ /* 0x000fe40000410000 */
[----:B------:R-:W-:Y:S01]  /*66a0*/  FADD.FTZ R8, -R4, R13 ;  /* 0x0000000d04087221 */ /* 0x000fe20000010100 */
[----:B------:R1:W5:Y:S01]  /*66b0*/  LDL.LU R55, [R1+0xb4] ;  /* 0x0000b40001377983 */ /* 0x0003620000300800 */
[----:B------:R-:W-:Y:S02]  /*66c0*/  FMUL.FTZ R7, R54, R7 ;  /* 0x0000000736077220 */ /* 0x000fe40000410000 */
[----:B------:R-:W-:Y:S01]  /*66d0*/  FMUL.FTZ R8, R53, R8 ;  /* 0x0000000835087220 */ /* 0x000fe20000410000 */
[----:B------:R1:W5:Y:S01]  /*66e0*/  LDL.LU R54, [R1+0xb0] ;  /* 0x0000b00001367983 */ /* 0x0003620000300800 */
[----:B------:R-:W-:Y:S02]  /*66f0*/  FFMA.FTZ R23, -R51, R51, 1 ;  /* 0x3f80000033177423 */ /* 0x000fe40000010133 */
[----:B------:R-:W-:Y:S01]  /*6700*/  FFMA.FTZ R34, -R251, R251, 1 ;  /* 0x3f800000fb227423 */ /* 0x000fe200000101fb */
[----:B------:R1:W5:Y:S01]  /*6710*/  LDL.LU R53, [R1+0xac] ;  /* 0x0000ac0001357983 */ /* 0x0003620000300800 */
[----:B------:R-:W-:Y:S02]  /*6720*/  FMUL.FTZ R23, R23, c[0x0][0x2ec] ;  /* 0x0000bb0017177a20 */ /* 0x000fe40000410000 */
[----:B------:R-:W-:Y:S01]  /*6730*/  FMUL.FTZ R34, R34, c[0x0][0x2ec] ;  /* 0x0000bb0022227a20 */ /* 0x000fe20000410000 */
[----:B------:R1:W5:Y:S01]  /*6740*/  LDL.LU R52, [R1+0xa8] ;  /* 0x0000a80001347983 */ /* 0x0003620000300800 */
[----:B------:R-:W-:Y:S02]  /*6750*/  FADD.FTZ R24, -R4, R24 ;  /* 0x0000001804187221 */ /* 0x000fe40000010100 */
[----:B------:R-:W-:Y:S01]  /*6760*/  FMUL.FTZ R32, R5, R32 ;  /* 0x0000002005207220 */ /* 0x000fe20000410000 */
[----:B------:R1:W5:Y:S01]  /*6770*/  LDL.LU R51, [R1+0xa4] ;  /* 0x0000a40001337983 */ /* 0x0003620000300800 */
[----:B------:R-:W-:Y:S02]  /*6780*/  FMUL.FTZ R23, R6, R23 ;  /* 0x0000001706177220 */ /* 0x000fe40000410000 */
[----:B------:R-:W-:Y:S02]  /*6790*/  FMUL.FTZ R34, R7, R34 ;  /* 0x0000002207227220 */ /* 0x000fe40000410000 */
[C---:B------:R-:W-:Y:S02]  /*67a0*/  FADD.FTZ R5, -R4.reuse, R25 ;  /* 0x0000001904057221 */ /* 0x040fe40000010100 */
[C---:B------:R-:W-:Y:S02]  /*67b0*/  FADD.FTZ R6, -R4.reuse, R28 ;  /* 0x0000001c04067221 */ /* 0x040fe40000010100 */
[----:B------:R-:W-:Y:S02]  /*67c0*/  FADD.FTZ R7, -R4, R29 ;  /* 0x0000001d04077221 */ /* 0x000fe40000010100 */
[----:B------:R-:W-:Y:S02]  /*67d0*/  FMUL.FTZ R4, R50, R24 ;  /* 0x0000001832047220 */ /* 0x000fe40000410000 */
[----:B------:R-:W-:Y:S01]  /*67e0*/  FMUL.FTZ R5, R49, R5 ;  /* 0x0000000531057220 */ /* 0x000fe20000410000 */
[----:B------:R1:W5:Y:S01]  /*67f0*/  LDL.LU R50, [R1+0xa0] ;  /* 0x0000a00001327983 */ /* 0x0003620000300800 */
[----:B------:R-:W-:Y:S02]  /*6800*/  FFMA.FTZ R25, -R169, R169, 1 ;  /* 0x3f800000a9197423 */ /* 0x000fe400000101a9 */
[----:B------:R-:W-:Y:S01]  /*6810*/  FMUL.FTZ R6, R48, R6 ;  /* 0x0000000630067220 */ /* 0x000fe20000410000 */
[----:B------:R1:W5:Y:S01]  /*6820*/  LDL.LU R49, [R1+0x9c] ;  /* 0x00009c0001317983 */ /* 0x0003620000300800 */
[----:B------:R-:W-:Y:S02]  /*6830*/  FFMA.FTZ R24, -R168, R168, 1 ;  /* 0x3f800000a8187423 */ /* 0x000fe400000101a8 */
[----:B------:R-:W-:Y:S01]  /*6840*/  FMUL.FTZ R25, R25, c[0x0][0x2ec] ;  /* 0x0000bb0019197a20 */ /* 0x000fe20000410000 */
[----:B------:R1:W5:Y:S01]  /*6850*/  LDL.LU R48, [R1+0x98] ;  /* 0x0000980001307983 */ /* 0x0003620000300800 */
[----:B------:R-:W-:Y:S02]  /*6860*/  FMUL.FTZ R7, R47, R7 ;  /* 0x000000072f077220 */ /* 0x000fe40000410000 */
[----:B------:R-:W-:Y:S01]  /*6870*/  FFMA.FTZ R29, -R161, R161, 1 ;  /* 0x3f800000a11d7423 */ /* 0x000fe200000101a1 */
[----:B------:R1:W5:Y:S01]  /*6880*/  LDL.LU R47, [R1+0x94] ;  /* 0x00009400012f7983 */ /* 0x0003620000300800 */
[----:B------:R-:W-:Y:S02]  /*6890*/  FMUL.FTZ R24, R24, c[0x0][0x2ec] ;  /* 0x0000bb0018187a20 */ /* 0x000fe40000410000 */
[----:B------:R-:W-:Y:S02]  /*68a0*/  FMUL.FTZ R25, R4, R25 ;  /* 0x0000001904197220 */ /* 0x000fe40000410000 */
[----:B----4-:R-:W-:Y:S02]  /*68b0*/  FADD.FTZ R4, -R0, R10 ;  /* 0x0000000a00047221 */ /* 0x010fe40000010100 */
[----:B------:R-:W-:Y:S02]  /*68c0*/  FFMA.FTZ R28, -R160, R160, 1 ;  /* 0x3f800000a01c7423 */ /* 0x000fe400000101a0 */
[----:B------:R-:W-:Y:S02]  /*68d0*/  FMUL.FTZ R29, R29, c[0x0][0x2ec] ;  /* 0x0000bb001d1d7a20 */ /* 0x000fe40000410000 */
[----:B------:R-:W-:Y:S02]  /*68e0*/  FMUL.FTZ R24, R5, R24 ;  /* 0x0000001805187220 */ /* 0x000fe40000410000 */
[----:B------:R-:W-:Y:S02]  /*68f0*/  FADD.FTZ R5, -R0, R11 ;  /* 0x0000000b00057221 */ /* 0x000fe40000010100 */
[----:B------:R-:W-:Y:S02]  /*6900*/  FMUL.FTZ R4, R46, R4 ;  /* 0x000000042e047220 */ /* 0x000fe40000410000 */
[----:B------:R-:W-:Y:S01]  /*6910*/  FMUL.FTZ R28, R28, c[0x0][0x2ec] ;  /* 0x0000bb001c1c7a20 */ /* 0x000fe20000410000 */
[----:B------:R1:W5:Y:S01]  /*6920*/  LDL.LU R46, [R1+0x90] ;  /* 0x00009000012e7983 */ /* 0x0003620000300800 */
[----:B------:R-:W-:Y:S02]  /*6930*/  FMUL.FTZ R29, R6, R29 ;  /* 0x0000001d061d7220 */ /* 0x000fe40000410000 */
[C---:B------:R-:W-:Y:S02]  /*6940*/  FADD.FTZ R6, -R0.reuse, R14 ;  /* 0x0000000e00067221 */ /* 0x040fe40000010100 */
[----:B------:R-:W-:Y:S02]  /*6950*/  FMUL.FTZ R5, R45, R5 ;  /* 0x000000052d057220 */ /* 0x000fe40000410000 */
[----:B------:R-:W-:Y:S01]  /*6960*/  FMUL.FTZ R28, R7, R28 ;  /* 0x0000001c071c7220 */ /* 0x000fe20000410000 */
[----:B------:R1:W5:Y:S01]  /*6970*/  LDL.LU R45, [R1+0x8c] ;  /* 0x00008c00012d7983 */ /* 0x0003620000300800 */
        /* <DEDUP_REMOVED lines=8> */
[----:B------:R-:W-:Y:S01]  /*6a00*/  FMUL.FTZ R17, R246, R17 ;  /* 0x00000011f6117220 */ /* 0x000fe20000410000 */
[----:B------:R1:W5:Y:S01]  /*6a10*/  LDL.LU R42, [R1+0x80] ;  /* 0x00008000012a7983 */ /* 0x0003620000300800 */
[----:B------:R-:W-:Y:S02]  /*6a20*/  FMUL.FTZ R133, R18, R133 ;  /* 0x0000008512857220 */ /* 0x000fe40000410000 */
[----:B------:R-:W-:Y:S01]  /*6a30*/  FFMA.FTZ R18, -R40, R40, 1 ;  /* 0x3f80000028127423 */ /* 0x000fe20000010128 */
[----:B------:R1:W5:Y:S01]  /*6a40*/  LDL.LU R41, [R1+0x7c] ;  /* 0x00007c0001297983 */ /* 0x0003620000300800 */
[----:B------:R-:W-:Y:S02]  /*6a50*/  FMUL.FTZ R134, R17, R134 ;  /* 0x0000008611867220 */ /* 0x000fe40000410000 */
[----:B------:R-:W-:Y:S01]  /*6a60*/  FFMA.FTZ R17, -R39, R39, 1 ;  /* 0x3f80000027117423 */ /* 0x000fe20000010127 */
[----:B------:R1:W5:Y:S01]  /*6a70*/  LDL.LU R40, [R1+0x78] ;  /* 0x0000780001287983 */ /* 0x0003620000300800 */
[----:B------:R-:W-:Y:S02]  /*6a80*/  FMUL.FTZ R10, R10, c[0x0][0x2ec] ;  /* 0x0000bb000a0a7a20 */ /* 0x000fe40000410000 */
[----:B------:R-:W-:Y:S01]  /*6a90*/  FMUL.FTZ R13, R13, c[0x0][0x2ec] ;  /* 0x0000bb000d0d7a20 */ /* 0x000fe20000410000 */
[----:B------:R1:W5:Y:S01]  /*6aa0*/  LDL.LU R39, [R1+0x74] ;  /* 0x0000740001277983 */ /* 0x0003620000300800 */
[----:B------:R-:W-:Y:S02]  /*6ab0*/  FMUL.FTZ R18, R18, c[0x0][0x2ec] ;  /* 0x0000bb0012127a20 */ /* 0x000fe40000410000 */
[----:B------:R-:W-:Y:S02]  /*6ac0*/  FADD.FTZ R26, -R0, R26 ;  /* 0x0000001a001a7221 */ /* 0x000fe40000010100 */
[----:B------:R-:W-:Y:S02]  /*6ad0*/  FMUL.FTZ R10, R4, R10 ;  /* 0x0000000a040a7220 */ /* 0x000fe40000410000 */
[----:B------:R-:W-:Y:S02]  /*6ae0*/  FMUL.FTZ R13, R5, R13 ;  /* 0x0000000d050d7220 */ /* 0x000fe40000410000 */
[----:B------:R-:W-:Y:S02]  /*6af0*/  FMUL.FTZ R18, R6, R18 ;  /* 0x0000001206127220 */ /* 0x000fe40000410000 */
[C---:B------:R-:W-:Y:S02]  /*6b00*/  FADD.FTZ R4, -R0.reuse, R27 ;  /* 0x0000001b00047221 */ /* 0x040fe40000010100 */
[C---:B------:R-:W-:Y:S02]  /*6b10*/  FADD.FTZ R5, -R0.reuse, R30 ;  /* 0x0000001e00057221 */ /* 0x040fe40000010100 */
[----:B------:R-:W-:Y:S02]  /*6b20*/  FADD.FTZ R6, -R0, R31 ;  /* 0x0000001f00067221 */ /* 0x000fe40000010100 */
[----:B------:R-:W-:Y:S02]  /*6b30*/  FMUL.FTZ R0, R38, R26 ;  /* 0x0000001a26007220 */ /* 0x000fe40000410000 */
[----:B------:R1:W5:Y:S01]  /*6b40*/  LDL.LU R38, [R1+0x70] ;  /* 0x0000700001267983 */ /* 0x0003620000300800 */
[----:B------:R-:W-:Y:S02]  /*6b50*/  FMUL.FTZ R4, R37, R4 ;  /* 0x0000000425047220 */ /* 0x000fe40000410000 */
[----:B------:R-:W-:Y:S01]  /*6b60*/  FMUL.FTZ R5, R36, R5 ;  /* 0x0000000524057220 */ /* 0x000fe20000410000 */
[----:B------:R1:W5:Y:S01]  /*6b70*/  LDL.LU R37, [R1+0x6c] ;  /* 0x00006c0001257983 */ /* 0x0003620000300800 */
[----:B------:R-:W-:Y:S02]  /*6b80*/  FMUL.FTZ R6, R3, R6 ;  /* 0x0000000603067220 */ /* 0x000fe40000410000 */
[----:B------:R-:W-:Y:S01]  /*6b90*/  FFMA.FTZ R19, -R252, R252, 1 ;  /* 0x3f800000fc137423 */ /* 0x000fe200000101fc */
[----:B------:R1:W5:Y:S01]  /*6ba0*/  LDL.LU R36, [R1+0x68] ;  /* 0x0000680001247983 */ /* 0x0003620000300800 */
[----:B------:R-:W-:Y:S02]  /*6bb0*/  FFMA.FTZ R22, -R244, R244, 1 ;  /* 0x3f800000f4167423 */ /* 0x000fe400000101f4 */
[----:B------:R-:W-:Y:S01]  /*6bc0*/  FMUL.FTZ R17, R17, c[0x0][0x2ec] ;  /* 0x0000bb0011117a20 */ /* 0x000fe20000410000 */
[----:B------:R1:W5:Y:S01]  /*6bd0*/  LDL.LU R3, [R1+0x64] ;  /* 0x0000640001037983 */ /* 0x0003620000300800 */
[----:B------:R-:W-:Y:S02]  /*6be0*/  FMUL.FTZ R19, R19, c[0x0][0x2ec] ;  /* 0x0000bb0013137a20 */ /* 0x000fe40000410000 */
[----:B------:R-:W-:Y:S01]  /*6bf0*/  FMUL.FTZ R22, R22, c[0x0][0x2ec] ;  /* 0x0000bb0016167a20 */ /* 0x000fe20000410000 */
[----:B------:R1:W5:Y:S01]  /*6c00*/  LDL.LU R2, [R1+0x60] ;  /* 0x0000600001027983 */ /* 0x0003620000300800 */
[----:B------:R-:W-:Y:S02]  /*6c10*/  FMUL.FTZ R33, R8, R33 ;  /* 0x0000002108217220 */ /* 0x000fe40000410000 */
[----:B------:R-:W-:Y:S01]  /*6c20*/  FMUL.FTZ R17, R7, R17 ;  /* 0x0000001107117220 */ /* 0x000fe20000410000 */
[----:B------:R1:W5:Y:S01]  /*6c30*/  LDL.64 R152, [R1+0x8] ;  /* 0x0000080001987983 */ /* 0x0003620000100a00 */
[----:B------:R-:W-:Y:S02]  /*6c40*/  FMUL.FTZ R20, R0, R20 ;  /* 0x0000001400147220 */ /* 0x000fe40000410000 */
[----:B------:R-:W-:Y:S02]  /*6c50*/  FMUL.FTZ R19, R4, R19 ;  /* 0x0000001304137220 */ /* 0x000fe40000410000 */
[----:B------:R-:W-:Y:S01]  /*6c60*/  FMUL.FTZ R22, R5, R22 ;  /* 0x0000001605167220 */ /* 0x000fe20000410000 */
[----:B------:R1:W5:Y:S01]  /*6c70*/  LDL R150, [R1+0x20] ;  /* 0x0000200001967983 */ /* 0x0003620000100800 */
[----:B------:R-:W-:Y:S03]  /*6c80*/  FMUL.FTZ R21, R6, R21 ;  /* 0x0000001506157220 */ /* 0x000fe60000410000 */
[----:B------:R1:W5:Y:S01]  /*6c90*/  LDL R147, [R1+0x24] ;  /* 0x0000240001937983 */ /* 0x0003620000100800 */
[----:B------:R-:W-:-:S05]  /*6ca0*/  @!P0 BRA `(.L_x_201) ;  /* 0x0000031000008947 */ /* 0x000fca0003800000 */
[----:B------:R-:W2:Y:S01]  /*6cb0*/  LDL.LU R7, [R1] ;  /* 0x0000000001077983 */ /* 0x000ea20000300800 */
[----:B------:R-:W-:Y:S01]  /*6cc0*/  ULOP3.LUT UR4, UR5, 0x1, URZ, 0xc0, !UPT ;  /* 0x0000000105047892 */ /* 0x000fe2000f8ec03f */
[----:B------:R-:W-:Y:S01]  /*6cd0*/  IMAD.MOV.U32 R0, RZ, RZ, c[0x0][0x190] ;  /* 0x00006400ff007624 */ /* 0x000fe200078e00ff */
[----:B-----5:R-:W-:Y:S02]  /*6ce0*/  ISETP.GE.AND P3, PT, R152, c[0x0][0x220], PT ;  /* 0x0000880098007a0c */ /* 0x020fe40003f66270 */
[----:B------:R-:W-:Y:S01]  /*6cf0*/  UISETP.NE.U32.AND UP0, UPT, UR4, 0x1, UPT ;  /* 0x000000010400788c */ /* 0x000fe2000bf05070 */
[----:B------:R-:W-:Y:S01]  /*6d00*/  IMAD.U32 R0, R0, -0x40, RZ ;  /* 0xffffffc000007824 */ /* 0x000fe200078e00ff */
[----:B------:R-:W-:Y:S02]  /*6d10*/  ISETP.GE.AND P2, PT, R150, c[0x0][0x220], PT ;  /* 0x0000880096007a0c */ /* 0x000fe40003f46270 */
[----:B------:R-:W-:Y:S01]  /*6d20*/  USEL UR4, UR40, 0x3000, !UP0 ;  /* 0x0000300028047887 */ /* 0x000fe2000c000000 */
[----:B------:R-:W-:Y:S02]  /*6d30*/  ISETP.GE.AND P1, PT, R147, c[0x0][0x220], PT ;  /* 0x0000880093007a0c */ /* 0x000fe40003f26270 */
[----:B------:R-:W-:Y:S02]  /*6d40*/  LEA R241, P4, R0, R241, 0x1 ;  /* 0x000000f100f17211 */ /* 0x000fe400078808ff */
[----:B------:R-:W-:Y:S02]  /*6d50*/  SHF.R.S32.HI R4, RZ, 0x1f, R0 ;  /* 0x0000001fff047819 */ /* 0x000fe40000011400 */
[----:B------:R-:W-:Y:S02]  /*6d60*/  IADD3 R232, R232, UR4, RZ ;  /* 0x00000004e8e87c10 */ /* 0x000fe4000fffe0ff */
[----:B------:R-:W-:Y:S01]  /*6d70*/  LEA.HI.X R239, R0, R239, R4, 0x1, P4 ;  /* 0x000000ef00ef7211 */ /* 0x000fe200020f0c04 */
[--C-:B------:R-:W-:Y:S01]  /*6d80*/  @!P3 IMAD.MOV.U32 R4, RZ, RZ, R241.reuse ;  /* 0x000000ffff04b224 */ /* 0x100fe200078e00f1 */
[----:B------:R-:W-:Y:S01]  /*6d90*/  IADD3 R220, R220, UR4, RZ ;  /* 0x00000004dcdc7c10 */ /* 0x000fe2000fffe0ff */
[----:B------:R3:W-:Y:S01]  /*6da0*/  @P3 STS [R232], RZ ;  /* 0x000000ffe8003388 */ /* 0x0007e20000000800 */
[----:B------:R-:W-:Y:S02]  /*6db0*/  @!P2 IMAD.MOV.U32 R6, RZ, RZ, R241 ;  /* 0x000000ffff06a224 */ /* 0x000fe400078e00f1 */
[--C-:B------:R-:W-:Y:S01]  /*6dc0*/  @!P3 IMAD.MOV.U32 R5, RZ, RZ, R239.reuse ;  /* 0x000000ffff05b224 */ /* 0x100fe200078e00ef */
[----:B------:R3:W-:Y:S04]  /*6dd0*/  @P3 STS [R232+0x4], RZ ;  /* 0x000004ffe8003388 */ /* 0x0007e80000000800 */
[----:B------:R3:W-:Y:S04]  /*6de0*/  @P3 STS [R232+0x8], RZ ;  /* 0x000008ffe8003388 */ /* 0x0007e80000000800 */
[----:B------:R3:W-:Y:S01]  /*6df0*/  @P3 STS [R232+0xc], RZ ;  /* 0x00000cffe8003388 */ /* 0x0007e20000000800 */
[C---:B--2---:R-:W-:Y:S02]  /*6e00*/  IADD3 R0, R7.reuse, UR4, RZ ;  /* 0x0000000407007c10 */ /* 0x044fe4000fffe0ff */
[C---:B------:R-:W-:Y:S02]  /*6e10*/  @!P2 IADD3 R9, R7.reuse, UR4, RZ ;  /* 0x000000040709ac10 */ /* 0x040fe4000fffe0ff */
[----:B------:R-:W-:Y:S01]  /*6e20*/  @!P1 IADD3 R8, R7, UR4, RZ ;  /* 0x0000000407089c10 */ /* 0x000fe2000fffe0ff */
[----:B------:R-:W-:Y:S01]  /*6e30*/  @!PT LDS RZ, [RZ] ;  /* 0x00000000fffff984 */ /* 0x000fe20000000800 */
[----:B------:R-:W-:Y:S01]  /*6e40*/  @!PT LDS RZ, [RZ] ;  /* 0x00000000fffff984 */ /* 0x000fe20000000800 */
[----:B------:R-:W-:Y:S01]  /*6e50*/  @!PT LDS RZ, [RZ] ;  /* 0x00000000fffff984 */ /* 0x000fe20000000800 */
[----:B------:R2:W-:Y:S01]  /*6e60*/  @!P3 LDGSTS.E.BYPASS.LTC128B.128 [R0], [R4.64] ;  /* 0x000000000400bfae */ /* 0x0005e2000b901d4c */
[----:B------:R-:W-:Y:S03]  /*6e70*/  @!P2 IMAD.MOV.U32 R7, RZ, RZ, R239 ;  /* 0x000000ffff07a224 */ /* 0x000fe600078e00ef */
        /* <DEDUP_REMOVED lines=18> */
[----:B------:R-:W0:Y:S04]  /*6fa0*/  LDGDEPBAR ;  /* 0x00000000000079af */ /* 0x000e280000000000 */
[----:B------:R3:W-:Y:S02]  /*6fb0*/  STL [R1], R0 ;  /* 0x0000000001007387 */ /* 0x0007e40000100800 */
.L_x_201:
        /* <DEDUP_REMOVED lines=11> */
[----:B---3--:R-:W-:Y:S02]  /*7070*/  F2FP.BF16.PACK_AB R9, R17, R18 ;  /* 0x000000121109723e */ /* 0x008fe400000010ff */
        /* <DEDUP_REMOVED lines=22> */
[----:B---3--:R-:W-:Y:S05]  /*71e0*/  IMAD.SHL.U32 R0, R229, 0x2, RZ ;  /* 0x00000002e5007824 */ /* 0x008fea00078e00ff */
[----:B-----5:R-:W-:Y:S04]  /*71f0*/  LDSM.16.MT88.4 R4, [R2+0x13000] ;  /* 0x013000000204783b */ /* 0x020fe80000004200 */
        /* <DEDUP_REMOVED lines=102> */
.L_x_202:
        /* <DEDUP_REMOVED lines=115> */
[----:B------:R-:W-:Y:S03]  /*7f90*/  IMAD.SHL.U32 R145, R145, 0x8, RZ ;  /* 0x0000000891917824 */ /* 0x000fe600078e00ff */
        /* <DEDUP_REMOVED lines=37> */
[----:B------:R-:W-:Y:S02]  /*81f0*/  IMAD.MOV.U32 R142, RZ, RZ, c[0x0][0x22c] ;  /* 0x00008b00ff8e7624 */ /* 0x000fe400078e00ff */
[----:B------:R-:W-:Y:S01]  /*8200*/  IMAD R144, R144, 0x38, RZ ;  /* 0x0000003890907824 */ /* 0x000fe200078e02ff */
[----:B------:R5:W-:Y:S01]  /*8210*/  RED.E.ADD.F32.FTZ.RN.STRONG.GPU [R30.64], R8 ;  /* 0x000000081e00798e */ /* 0x000be2000c10e78c */
[----:B------:R-:W-:Y:S02]  /*8220*/  IMAD R142, R142, c[0x0][0x1c0], RZ ;  /* 0x000070008e8e7a24 */ /* 0x000fe400078e02ff */
[----:B------:R-:W-:Y:S01]  /*8230*/  IMAD.MOV.U32 R143, RZ, RZ, c[0x0][0x22c] ;  /* 0x00008b00ff8f7624 */ /* 0x000fe200078e00ff */
[----:B------:R5:W-:Y:S01]  /*8240*/  RED.E.ADD.F32.FTZ.RN.STRONG.GPU [R28.64], R9 ;  /* 0x000000091c00798e */ /* 0x000be2000c10e78c */
[-C--:B-1----:R-:W-:Y:S01]  /*8250*/  LEA R6, P0, R144, R32.reuse, 0x2 ;  /* 0x0000002090067211 */ /* 0x082fe200078010ff */
[----:B------:R-:W-:Y:S02]  /*8260*/  IMAD.SHL.U32 R142, R142, 0x10, RZ ;  /* 0x000000108e8e7824 */ /* 0x000fe400078e00ff */
[----:B------:R1:W-:Y:S01]  /*8270*/  RED.E.ADD.F32.FTZ.RN.STRONG.GPU [R4.64], R10 ;  /* 0x0000000a0400798e */ /* 0x0003e2000c10e78c */
[----:B------:R-:W-:Y:S02]  /*8280*/  IMAD R143, R143, c[0x0][0x1c0], RZ ;  /* 0x000070008f8f7a24 */ /* 0x000fe400078e02ff */
[----:B------:R-:W-:Y:S02]  /*8290*/  IADD3 R142, R142, 0x20, RZ ;  /* 0x000000208e8e7810 */ /* 0x000fe40007ffe0ff */
[----:B------:R-:W-:Y:S01]  /*82a0*/  IMAD.SHL.U32 R143, R143, 0x10, RZ ;  /* 0x000000108f8f7824 */ /* 0x000fe200078e00ff */
[----:B---3--:R-:W3:Y:S01]  /*82b0*/  LDL R132, [R1+0x28] ;  /* 0x0000280001847983 */ /* 0x008ee20000100800 */
[-C--:B------:R-:W-:Y:S03]  /*82c0*/  LEA.HI.X.SX32 R7, R144, R33.reuse, 0x2, P0 ;  /* 0x0000002190077211 */ /* 0x080fe600000f16ff */
[----:B------:R-:W-:Y:S02]  /*82d0*/  IADD3 R144, R143, 0x20, RZ ;  /* 0x000000208f907810 */ /* 0x000fe40007ffe0ff */
[----:B------:R-:W-:Y:S01]  /*82e0*/  IADD3 R133, R141, 0x40, RZ ;  /* 0x000000408d857810 */ /* 0x000fe20007ffe0ff */
[----:B------:R-:W-:Y:S02]  /*82f0*/  RED.E.ADD.F32.FTZ.RN.STRONG.GPU [R6.64], R11 ;  /* 0x0000000b0600798e */ /* 0x000fe4000c10e78c */
[----:B------:R-:W-:Y:S01]  /*8300*/  IMAD.IADD R144, R145, 0x1, R144 ;  /* 0x0000000191907824 */ /* 0x000fe200078e0290 */
[C---:B-----5:R-:W-:Y:S01]  /*8310*/  IADD3 R30, R141.reuse, 0x40, RZ ;  /* 0x000000408d1e7810 */ /* 0x060fe20007ffe0ff */
[----:B------:R5:W-:Y:S01]  /*8320*/  RED.E.ADD.F32.FTZ.RN.STRONG.GPU [R32.64+0x80], R12 ;  /* 0x0000800c2000798e */ /* 0x000be2000c10e78c */
[----:B------:R-:W-:Y:S01]  /*8330*/  IADD3 R31, R141, 0x40, RZ ;  /* 0x000000408d1f7810 */ /* 0x000fe20007ffe0ff */
[----:B------:R-:W-:Y:S01]  /*8340*/  IMAD.IADD R133, R140, 0x1, R133 ;  /* 0x000000018c857824 */ /* 0x000fe200078e0285 */
[-C--:B------:R-:W-:Y:S01]  /*8350*/  LEA R28, P1, R144, R32.reuse, 0x2 ;  /* 0x00000020901c7211 */ /* 0x080fe200078210ff */
[----:B------:R5:W-:Y:S01]  /*8360*/  RED.E.ADD.F32.FTZ.RN.STRONG.GPU [R34.64+0x80], R13 ;  /* 0x0000800d2200798e */ /* 0x000be2000c10e78c */
[----:B------:R-:W-:Y:S01]  /*8370*/  IMAD.IADD R30, R140, 0x1, R30 ;  /* 0x000000018c1e7824 */ /* 0x000fe200078e021e */
[-C--:B-1----:R-:W-:Y:S01]  /*8380*/  LEA R4, P0, R142, R32.reuse, 0x2 ;  /* 0x000000208e047211 */ /* 0x082fe200078010ff */
[----:B------:R-:W-:Y:S01]  /*8390*/  IMAD.IADD R31, R140, 0x1, R31 ;  /* 0x000000018c1f7824 */ /* 0x000fe200078e021f */
[-C--:B------:R-:W-:Y:S01]  /*83a0*/  LEA.HI.X.SX32 R29, R144, R33.reuse, 0x2, P1 ;  /* 0x00000021901d7211 */ /* 0x080fe200008f16ff */
[----:B------:R-:W-:Y:S01]  /*83b0*/  IMAD.IADD R133, R140, 0x1, R133 ;  /* 0x000000018c857824 */ /* 0x000fe200078e0285 */
[-C--:B------:R-:W-:Y:S01]  /*83c0*/  LEA.HI.X.SX32 R5, R142, R33.reuse, 0x2, P0 ;  /* 0x000000218e057211 */ /* 0x080fe200000f16ff */
[C---:B------:R-:W-:Y:S01]  /*83d0*/  IMAD.IADD R30, R140.reuse, 0x1, R30 ;  /* 0x000000018c1e7824 */ /* 0x040fe200078e021e */
[C---:B------:R-:W-:Y:S01]  /*83e0*/  IADD3 R142, R143.reuse, 0x20, RZ ;  /* 0x000000208f8e7810 */ /* 0x040fe20007ffe0ff */
[----:B------:R-:W-:Y:S01]  /*83f0*/  IMAD.IADD R133, R140, 0x1, R133 ;  /* 0x000000018c857824 */ /* 0x000fe200078e0285 */
[----:B------:R-:W-:Y:S01]  /*8400*/  IADD3 R143, R143, 0x20, RZ ;  /* 0x000000208f8f7810 */ /* 0x000fe20007ffe0ff */
[----:B------:R1:W-:Y:S02]  /*8410*/  RED.E.ADD.F32.FTZ.RN.STRONG.GPU [R4.64], R14 ;  /* 0x0000000e0400798e */ /* 0x0003e4000c10e78c */
[C---:B------:R-:W-:Y:S02]  /*8420*/  IMAD.IADD R142, R145.reuse, 0x1, R142 ;  /* 0x00000001918e7824 */ /* 0x040fe400078e028e */
[C---:B------:R-:W-:Y:S01]  /*8430*/  IMAD.IADD R143, R145.reuse, 0x1, R143 ;  /* 0x00000001918f7824 */ /* 0x040fe200078e028f */
[----:B------:R1:W-:Y:S01]  /*8440*/  RED.E.ADD.F32.FTZ.RN.STRONG.GPU [R28.64], R15 ;  /* 0x0000000f1c00798e */ /* 0x0003e2000c10e78c */
[C---:B------:R-:W-:Y:S02]  /*8450*/  IMAD.IADD R142, R145.reuse, 0x1, R142 ;  /* 0x00000001918e7824 */ /* 0x040fe400078e028e */
[C---:B------:R-:W-:Y:S02]  /*8460*/  IMAD.IADD R143, R145.reuse, 0x1, R143 ;  /* 0x00000001918f7824 */ /* 0x040fe400078e028f */
[----:B------:R-:W-:Y:S01]  /*8470*/  IMAD.IADD R142, R145, 0x1, R142 ;  /* 0x00000001918e7824 */ /* 0x000fe200078e028e */
[-C--:B-----5:R-:W-:Y:S02]  /*8480*/  LEA R12, P4, R31, R32.reuse, 0x2 ;  /* 0x000000201f0c7211 */ /* 0x0a0fe400078810ff */
[CC--:B------:R-:W-:Y:S02]  /*8490*/  LEA R10, P0, R143.reuse, R32.reuse, 0x2 ;  /* 0x000000208f0a7211 */ /* 0x0c0fe400078010ff */
[CC--:B------:R-:W-:Y:S02]  /*84a0*/  LEA R8, P2, R142.reuse, R32.reuse, 0x2 ;  /* 0x000000208e087211 */ /* 0x0c0fe400078410ff */
[-C--:B------:R-:W-:Y:S02]  /*84b0*/  LEA.HI.X.SX32 R11, R143, R33.reuse, 0x2, P0 ;  /* 0x000000218f0b7211 */ /* 0x080fe400000f16ff */
[-C--:B------:R-:W-:Y:S02]  /*84c0*/  LEA.HI.X.SX32 R9, R142, R33.reuse, 0x2, P2 ;  /* 0x000000218e097211 */ /* 0x080fe400010f16ff */
[-C--:B------:R-:W-:Y:S01]  /*84d0*/  LEA.HI.X.SX32 R13, R31, R33.reuse, 0x2, P4 ;  /* 0x000000211f0d7211 */ /* 0x080fe200020f16ff */
[----:B------:R5:W-:Y:S04]  /*84e0*/  RED.E.ADD.F32.FTZ.RN.STRONG.GPU [R10.64], R16 ;  /* 0x000000100a00798e */ /* 0x000be8000c10e78c */
[----:B------:R5:W-:Y:S01]  /*84f0*/  RED.E.ADD.F32.FTZ.RN.STRONG.GPU [R8.64], R17 ;  /* 0x000000110800798e */ /* 0x000be2000c10e78c */
[CC--:B-1----:R-:W-:Y:S03]  /*8500*/  LEA R14, P5, R134.reuse, R32.reuse, 0x2 ;  /* 0x00000020860e7211 */ /* 0x0c2fe600078a10ff */
[----:B------:R-:W-:Y:S01]  /*8510*/  LDSM.16.MT88.4 R140, [R3+0x1c00] ;  /* 0x001c0000038c783b */ /* 0x000fe20000004200 */
[-C--:B------:R-:W-:Y:S02]  /*8520*/  LEA.HI.X.SX32 R15, R134, R33.reuse, 0x2, P5 ;  /* 0x00000021860f7211 */ /* 0x080fe400028f16ff */
[CC--:B-----5:R-:W-:Y:S02]  /*8530*/  LEA R10, P3, R30.reuse, R32.reuse, 0x2 ;  /* 0x000000201e0a7211 */ /* 0x0e0fe400078610ff */
[CC--:B------:R-:W-:Y:S02]  /*8540*/  LEA R8, P2, R133.reuse, R32.reuse, 0x2 ;  /* 0x0000002085087211 */ /* 0x0c0fe400078410ff */
[-C--:B------:R-:W-:Y:S02]  /*8550*/  LEA.HI.X.SX32 R11, R30, R33.reuse, 0x2, P3 ;  /* 0x000000211e0b7211 */ /* 0x080fe400018f16ff */
[-C--:B------:R-:W-:Y:S01]  /*8560*/  LEA.HI.X.SX32 R9, R133, R33.reuse, 0x2, P2 ;  /* 0x0000002185097211 */ /* 0x080fe200010f16ff */
[----:B------:R-:W-:Y:S01]  /*8570*/  LDSM.16.MT88.4 R28, [R3+0x2000] ;  /* 0x00200000031c783b */ /* 0x000fe20000004200 */
        /* <DEDUP_REMOVED lines=71> */
[-C--:B-----5:R-:W-:Y:S08]  /*89f0*/  HMMA.16816.F32.BF16 R100, R4, R28.reuse, R100 ;  /* 0x0000001c0464723c */ /* 0x0a0ff00000041864 */
        /* <DEDUP_REMOVED lines=187> */
.L_x_204:
        /* <DEDUP_REMOVED lines=18> */
.L_x_205:
        /* <DEDUP_REMOVED lines=55> */
.L_x_207:
[----:B------:R-:W-:Y:S05]  /*9a40*/  BSYNC B0 ;  /* 0x0000000000007941 */ /* 0x000fea0003800000 */
.L_x_206:
        /* <DEDUP_REMOVED lines=20> */
.L_x_209:
[----:B------:R-:W-:Y:S05]  /*9b90*/  BSYNC B0 ;  /* 0x0000000000007941 */ /* 0x000fea0003800000 */
.L_x_208:
        /* <DEDUP_REMOVED lines=29> */
.L_x_211:
[----:B------:R-:W-:Y:S05]  /*9d70*/  BSYNC B0 ;  /* 0x0000000000007941 */ /* 0x000fea0003800000 */
.L_x_210:
        /* <DEDUP_REMOVED lines=16> */
.L_x_187:
[----:B------:R-:W-:Y:S05]  /*9e80*/  BSYNC B1 ;  /* 0x0000000000017941 */ /* 0x000fea0003800000 */
.L_x_173:
        /* <DEDUP_REMOVED lines=11> */
.L_x_212:
[----:B------:R-:W-:Y:S05]  /*9f40*/  EXIT ;  /* 0x000000000000794d */ /* 0x000fea0003800000 */
.L_x_214:
        /* <DEDUP_REMOVED lines=11> */
.L_x_670:


//--------------------- .text._ZN5flash44flash_bwd_dq_dk_dv_loop_seqk_parallel_kernelI23Flash_bwd_kernel_traitsILi96ELi64ELi128ELi8ELi2ELi4ELi4ELb1ELb0EN7cutlass10bfloat16_tE19Flash_kernel_traitsILi96ELi64ELi128ELi8ES3_EELb1ELb1ELb0ELb0ELb1ELb1ELb0EEEvNS_16Flash_bwd_paramsE --------------------------
	.section	.text._ZN5flash44flash_bwd_dq_dk_dv_loop_seqk_parallel_kernelI23Flash_bwd_kernel_traitsILi96ELi64ELi128ELi8ELi2ELi4ELi4ELb1ELb0EN7cutlass10bfloat16_tE19Flash_kernel_traitsILi96ELi64ELi128ELi8ES3_EELb1ELb1ELb0ELb0ELb1ELb1ELb0EEEvNS_16Flash_bwd_paramsE,"ax",@progbits
	.sectioninfo	@"SHI_REGISTERS=255"
	.align	128
        .global         _ZN5flash44flash_bwd_dq_dk_dv_loop_seqk_parallel_kernelI23Flash_bwd_kernel_traitsILi96ELi64ELi128ELi8ELi2ELi4ELi4ELb1ELb0EN7cutlass10bfloat16_tE19Flash_kernel_traitsILi96ELi64ELi128ELi8ES3_EELb1ELb1ELb0ELb0ELb1ELb1ELb0EEEvNS_16Flash_bwd_paramsE
        .type           _ZN5flash44flash_bwd_dq_dk_dv_loop_seqk_parallel_kernelI23Flash_bwd_kernel_traitsILi96ELi64ELi128ELi8ELi2ELi4ELi4ELb1ELb0EN7cutlass10bfloat16_tE19Flash_kernel_traitsILi96ELi64ELi128ELi8ES3_EELb1ELb1ELb0ELb0ELb1ELb1ELb0EEEvNS_16Flash_bwd_paramsE,@function
        .size           _ZN5flash44flash_bwd_dq_dk_dv_loop_seqk_parallel_kernelI23Flash_bwd_kernel_traitsILi96ELi64ELi128ELi8ELi2ELi4ELi4ELb1ELb0EN7cutlass10bfloat16_tE19Flash_kernel_traitsILi96ELi64ELi128ELi8ES3_EELb1ELb1ELb0ELb0ELb1ELb1ELb0EEEvNS_16Flash_bwd_paramsE,(.L_x_671 - _ZN5flash44flash_bwd_dq_dk_dv_loop_seqk_parallel_kernelI23Flash_bwd_kernel_traitsILi96ELi64ELi128ELi8ELi2ELi4ELi4ELb1ELb0EN7cutlass10bfloat16_tE19Flash_kernel_traitsILi96ELi64ELi128ELi8ES3_EELb1ELb1ELb0ELb0ELb1ELb1ELb0EEEvNS_16Flash_bwd_paramsE)
        .other          _ZN5flash44flash_bwd_dq_dk_dv_loop_seqk_parallel_kernelI23Flash_bwd_kernel_traitsILi96ELi64ELi128ELi8ELi2ELi4ELi4ELb1ELb0EN7cutlass10bfloat16_tE19Flash_kernel_traitsILi96ELi64ELi128ELi8ES3_EELb1ELb1ELb0ELb0ELb1ELb1ELb0EEEvNS_16Flash_bwd_paramsE,@"STO_CUDA_ENTRY STV_DEFAULT"
_ZN5flash44flash_bwd_dq_dk_dv_loop_seqk_parallel_kernelI23Flash_bwd_kernel_traitsILi96ELi64ELi128ELi8ELi2ELi4ELi4ELb1ELb0EN7cutlass10bfloat16_tE19Flash_kernel_traitsILi96ELi64ELi128ELi8ES3_EELb1ELb1ELb0ELb0ELb1ELb1ELb0EEEvNS_16Flash_bwd_paramsE:
.text._ZN5flash44flash_bwd_dq_dk_dv_loop_seqk_parallel_kernelI23Flash_bwd_kernel_traitsILi96ELi64ELi128ELi8ELi2ELi4ELi4ELb1ELb0EN7cutlass10bfloat16_tE19Flash_kernel_traitsILi96ELi64ELi128ELi8ES3_EELb1ELb1ELb0ELb0ELb1ELb1ELb0EEEvNS_16Flash_bwd_paramsE:
        /* <DEDUP_REMOVED lines=16> */
[----:B------:R-:W-:Y:S01]  /*0100*/  IMAD.MOV.U32 R219, RZ, RZ, 0x40 ;  /* 0x00000040ffdb7424 */ /* 0x000fe200078e00ff */
        /* <DEDUP_REMOVED lines=16> */
[----:B------:R-:W-:Y:S01]  /*0210*/  SHF.R.S32.HI R0, RZ, 0x4, R2 ;  /* 0x00000004ff007819 */ /* 0x000fe20000011402 */
[----:B------:R-:W-:Y:S01]  /*0220*/  UMOV UR16, 0x4 ;  /* 0x0000000400107882 */ /* 0x000fe20000000000 */
[CC--:B------:R-:W-:Y:S01]  /*0230*/  LEA.HI R15, R5.reuse, R11.reuse, RZ, 0x6 ;  /* 0x0000000b050f7211 */ /* 0x0c0fe200078f30ff */
[----:B------:R-:W-:Y:S01]  /*0240*/  ULDC.64 UR28, c[0x0][0x200] ;  /* 0x00008000001c7ab9 */ /* 0x000fe20000000a00 */
[CC--:B------:R-:W-:Y:S01]  /*0250*/  LEA.HI R4, R5.reuse, R11.reuse, RZ, 0x2 ;  /* 0x0000000b05047211 */ /* 0x0c0fe200078f10ff */
[----:B------:R-:W-:Y:S01]  /*0260*/  ULDC.64 UR26, c[0x0][0x3c8] ;  /* 0x0000f200001a7ab9 */ /* 0x000fe20000000a00 */
[CC--:B------:R-:W-:Y:S01]  /*0270*/  LEA.HI R3, R5.reuse, R11.reuse, RZ, 0x5 ;  /* 0x0000000b05037211 */ /* 0x0c0fe200078f28ff */
[----:B------:R-:W-:Y:S01]  /*0280*/  ULDC UR13, c[0x0][0x224] ;  /* 0x00008900000d7ab9 */ /* 0x000fe20000000800 */
[----:B------:R-:W-:Y:S01]  /*0290*/  LEA.HI R19, R5, R11, RZ, 0x7 ;  /* 0x0000000b05137211 */ /* 0x000fe200078f38ff */
[----:B------:R-:W-:Y:S01]  /*02a0*/  ULDC UR12, c[0x0][0x22c] ;  /* 0x00008b00000c7ab9 */ /* 0x000fe20000000800 */
[C---:B------:R-:W-:Y:S01]  /*02b0*/  LOP3.LUT R5, R2.reuse, 0xfffffff0, RZ, 0xc0, !PT ;  /* 0xfffffff002057812 */ /* 0x040fe200078ec0ff */
[----:B------:R-:W-:Y:S01]  /*02c0*/  ULDC UR11, c[0x0][0x214] ;  /* 0x00008500000b7ab9 */ /* 0x000fe20000000800 */
[----:B------:R-:W-:Y:S01]  /*02d0*/  LEA.HI R2, R2, R0, RZ, 0x1 ;  /* 0x0000000002027211 */ /* 0x000fe200078f08ff */
[----:B------:R-:W-:Y:S01]  /*02e0*/  ULDC UR10, c[0x0][0x2e8] ;  /* 0x0000ba00000a7ab9 */ /* 0x000fe20000000800 */
[----:B------:R-:W-:Y:S01]  /*02f0*/  LOP3.LUT R10, R13, 0xfffffff8, RZ, 0xc0, !PT ;  /* 0xfffffff80d0a7812 */ /* 0x000fe200078ec0ff */
[C---:B------:R-:W-:Y:S01]  /*0300*/  IMAD.IADD R8, R11.reuse, 0x1, -R5 ;  /* 0x000000010b087824 */ /* 0x040fe200078e0a05 */
[----:B------:R-:W-:Y:S01]  /*0310*/  LOP3.LUT R2, R2, 0xfffffffe, RZ, 0xc0, !PT ;  /* 0xfffffffe02027812 */ /* 0x000fe200078ec0ff */
[----:B------:R-:W-:Y:S01]  /*0320*/  ULDC UR9, c[0x0][0x1c0] ;  /* 0x0000700000097ab9 */ /* 0x000fe20000000800 */
[----:B------:R-:W-:Y:S01]  /*0330*/  LOP3.LUT R7, R4, 0xfffffffc, RZ, 0xc0, !PT ;  /* 0xfffffffc04077812 */ /* 0x000fe200078ec0ff */
[----:B------:R-:W-:Y:S01]  /*0340*/  IMAD.IADD R10, R11, 0x1, -R10 ;  /* 0x000000010b0a7824 */ /* 0x000fe200078e0a0a */
[----:B------:R-:W-:Y:S01]  /*0350*/  LOP3.LUT R6, R3, 0xffffffe0, RZ, 0xc0, !PT ;  /* 0xffffffe003067812 */ /* 0x000fe200078ec0ff */
[----:B------:R-:W-:Y:S01]  /*0360*/  IMAD.IADD R14, R0, 0x1, -R2 ;  /* 0x00000001000e7824 */ /* 0x000fe200078e0a02 */
[--C-:B------:R-:W-:Y:S01]  /*0370*/  SHF.R.S32.HI R2, RZ, 0x2, R4.reuse ;  /* 0x00000002ff027819 */ /* 0x100fe20000011404 */
[C---:B------:R-:W-:Y:S01]  /*0380*/  IMAD.IADD R17, R11.reuse, 0x1, -R7 ;  /* 0x000000010b117824 */ /* 0x040fe200078e0a07 */
[----:B------:R-:W-:Y:S01]  /*0390*/  SHF.R.S32.HI R5, RZ, 0x1f, R4 ;  /* 0x0000001fff057819 */ /* 0x000fe20000011404 */
[----:B------:R-:W-:Y:S01]  /*03a0*/  IMAD.IADD R11, R11, 0x1, -R6 ;  /* 0x000000010b0b7824 */ /* 0x000fe200078e0a06 */
[--C-:B------:R-:W-:Y:S01]  /*03b0*/  SHF.R.S32.HI R0, RZ, 0x5, R3.reuse ;  /* 0x00000005ff007819 */ /* 0x100fe20000011403 */
[----:B------:R-:W-:Y:S01]  /*03c0*/  IMAD.SHL.U32 R22, R17, 0x8, RZ ;  /* 0x0000000811167824 */ /* 0x000fe200078e00ff */
[-C--:B------:R-:W-:Y:S01]  /*03d0*/  LEA.HI R7, R4, R2.reuse, RZ, 0x1 ;  /* 0x0000000204077211 */ /* 0x080fe200078f08ff */
[----:B------:R-:W-:Y:S01]  /*03e0*/  ULDC UR8, c[0x0][0x214] ;  /* 0x0000850000087ab9 */ /* 0x000fe20000000800 */
[----:B------:R-:W-:Y:S01]  /*03f0*/  LEA.HI R5, R5, R2, RZ, 0x3 ;  /* 0x0000000205057211 */ /* 0x000fe200078f18ff */
[----:B------:R-:W-:Y:S01]  /*0400*/  UIMAD UR18, UR4, UR18, URZ ;  /* 0x00000012041272a4 */ /* 0x000fe2000f8e023f */
[----:B------:R-:W-:Y:S01]  /*0410*/  SHF.R.S32.HI R6, RZ, 0x1f, R3 ;  /* 0x0000001fff067819 */ /* 0x000fe20000011403 */
[----:B------:R-:W-:Y:S01]  /*0420*/  USHF.R.S32.HI UR19, URZ, 0x1f, UR20 ;  /* 0x0000001f3f137899 */ /* 0x000fe20008011414 */
[----:B------:R-:W-:Y:S01]  /*0430*/  LEA.HI R4, R3, R0, RZ, 0x1 ;  /* 0x0000000003047211 */ /* 0x000fe200078f08ff */
[----:B------:R-:W-:Y:S01]  /*0440*/  UMOV UR17, 0xffffd000 ;  /* 0xffffd00000117882 */ /* 0x000fe20000000000 */
[----:B------:R-:W-:-:S02]  /*0450*/  LOP3.LUT R7, R7, 0x7fffffe, RZ, 0xc0, !PT ;  /* 0x07fffffe07077812 */ /* 0x000fc400078ec0ff */
[----:B------:R-:W-:Y:S02]  /*0460*/  LOP3.LUT R5, R5, 0xfffffff8, RZ, 0xc0, !PT ;  /* 0xfffffff805057812 */ /* 0x000fe400078ec0ff */
[----:B------:R-:W-:Y:S02]  /*0470*/  SHF.R.S32.HI R12, RZ, 0x3, R13 ;  /* 0x00000003ff0c7819 */ /* 0x000fe4000001140d */
[----:B------:R-:W-:Y:S01]  /*0480*/  LEA.HI R3, R6, R0, RZ, 0x2 ;  /* 0x0000000006037211 */ /* 0x000fe200078f10ff */
[----:B------:R-:W-:Y:S01]  /*0490*/  IMAD.IADD R9, R2, 0x1, -R5 ;  /* 0x0000000102097824 */ /* 0x000fe200078e0a05 */
[----:B------:R-:W-:Y:S01]  /*04a0*/  LOP3.LUT R6, R4, 0xfffffffe, RZ, 0xc0, !PT ;  /* 0xfffffffe04067812 */ /* 0x000fe200078ec0ff */
[----:B------:R-:W-:Y:S01]  /*04b0*/  IMAD.IADD R4, R2, 0x1, -R7 ;  /* 0x0000000102047824 */ /* 0x000fe200078e0a07 */
[----:B------:R-:W-:Y:S01]  /*04c0*/  LOP3.LUT R3, R3, 0xfffffffc, RZ, 0xc0, !PT ;  /* 0xfffffffc03037812 */ /* 0x000fe200078ec0ff */
[----:B------:R-:W-:Y:S01]  /*04d0*/  IMAD.SHL.U32 R2, R12, 0x40, RZ ;  /* 0x000000400c027824 */ /* 0x000fe200078e00ff */
[----:B------:R-:W-:Y:S01]  /*04e0*/  LEA.HI R5, R10, R10, RZ, 0x1 ;  /* 0x0000000a0a057211 */ /* 0x000fe200078f08ff */
[C---:B------:R-:W-:Y:S01]  /*04f0*/  IMAD.IADD R20, R0.reuse, 0x1, -R6 ;  /* 0x0000000100147824 */ /* 0x040fe200078e0a06 */
[----:B------:R-:W-:Y:S01]  /*0500*/  SHF.R.S32.HI R21, RZ, 0x6, R15 ;  /* 0x00000006ff157819 */ /* 0x000fe2000001140f */
[C---:B------:R-:W-:Y:S01]  /*0510*/  IMAD.IADD R12, R0.reuse, 0x1, -R3 ;  /* 0x00000001000c7824 */ /* 0x040fe200078e0a03 */
[----:B------:R-:W-:Y:S01]  /*0520*/  SHF.R.S32.HI R7, RZ, 0x1f, R11 ;  /* 0x0000001fff077819 */ /* 0x000fe2000001140b */
[----:B------:R-:W-:Y:S01]  /*0530*/  IMAD R6, R0, 0x8, R4 ;  /* 0x0000000800067824 */ /* 0x000fe200078e0204 */
[----:B------:R-:W-:Y:S01]  /*0540*/  LOP3.LUT R0, R2, 0xc0, RZ, 0xc0, !PT ;  /* 0x000000c002007812 */ /* 0x000fe200078ec0ff */
[----:B------:R-:W-:Y:S01]  /*0550*/  STL [R1+0x30], R20 ;  /* 0x0000301401007387 */ /* 0x000fe20000100800 */
[----:B------:R-:W-:-:S02]  /*0560*/  LOP3.LUT R2, R5, 0x7fffffe, RZ, 0xc0, !PT ;  /* 0x07fffffe05027812 */ /* 0x000fc400078ec0ff */
[----:B------:R-:W-:Y:S01]  /*0570*/  SHF.R.U32.HI R4, RZ, 0x3, R0 ;  /* 0x00000003ff047819 */ /* 0x000fe20000011600 */
[----:B------:R-:W-:Y:S01]  /*0580*/  STL [R1+0x38], R22 ;  /* 0x0000381601007387 */ /* 0x000fe20000100800 */
[----:B------:R-:W-:Y:S01]  /*0590*/  LOP3.LUT R3, R0, 0x18, R22, 0xf8, !PT ;  /* 0x0000001800037812 */ /* 0x000fe200078ef816 */
[C---:B------:R-:W-:Y:S01]  /*05a0*/  IMAD.IADD R2, R10.reuse, 0x1, -R2 ;  /* 0x000000010a027824 */ /* 0x040fe200078e0a02 */
[----:B------:R-:W-:Y:S01]  /*05b0*/  LEA.HI R248, R7, R11, RZ, 0x2 ;  /* 0x0000000b07f87211 */ /* 0x000fe200078f10ff */
[----:B------:R-:W-:Y:S01]  /*05c0*/  IMAD R0, R21, 0x4, R14 ;  /* 0x0000000415007824 */ /* 0x000fe200078e020e */
[----:B------:R-:W-:Y:S01]  /*05d0*/  LOP3.LUT R3, R3, R4, RZ, 0x3c, !PT ;  /* 0x0000000403037212 */ /* 0x000fe200078e3cff */
[----:B------:R-:W-:Y:S01]  /*05e0*/  IMAD.SHL.U32 R4, R10, 0x40, RZ ;  /* 0x000000400a047824 */ /* 0x000fe200078e00ff */
[----:B------:R-:W-:Y:S01]  /*05f0*/  SHF.R.S32.HI R11, RZ, 0x1f, R8 ;  /* 0x0000001fff0b7819 */ /* 0x000fe20000011408 */
[----:B------:R-:W-:Y:S01]  /*0600*/  IMAD R18, R0, 0x8, R2 ;  /* 0x0000000800127824 */ /* 0x000fe200078e0202 */
[-C--:B------:R-:W-:Y:S01]  /*0610*/  LEA.HI R0, R8, R8.reuse, RZ, 0x1 ;  /* 0x0000000808007211 */ /* 0x080fe200078f08ff */
[----:B------:R-:W-:Y:S01]  /*0620*/  IMAD.U32 R2, R6, 0x20, R3 ;  /* 0x0000002006027824 */ /* 0x000fe200078e0003 */
[----:B------:R-:W-:-:S02]  /*0630*/  LEA.HI R11, R11, R8, RZ, 0x3 ;  /* 0x000000080b0b7211 */ /* 0x000fc400078f18ff */
[----:B------:R-:W-:Y:S02]  /*0640*/  SHF.R.S32.HI R7, RZ, 0x1, R0 ;  /* 0x00000001ff077819 */ /* 0x000fe40000011400 */
[----:B------:R1:W-:Y:S01]  /*0650*/  STL [R1+0x24], R2 ;  /* 0x0000240201007387 */ /* 0x0003e20000100800 */
[----:B------:R-:W-:Y:S02]  /*0660*/  LOP3.LUT R3, R11, 0xfffffff8, RZ, 0xc0, !PT ;  /* 0xfffffff80b037812 */ /* 0x000fe400078ec0ff */
[----:B------:R-:W-:Y:S02]  /*0670*/  LOP3.LUT R6, R4, 0x1c0, RZ, 0xc0, !PT ;  /* 0x000001c004067812 */ /* 0x000fe400078ec0ff */
[----:B------:R-:W-:Y:S01]  /*0680*/  LOP3.LUT P4, RZ, R9, 0x2, RZ, 0xc0, !PT ;  /* 0x0000000209ff7812 */ /* 0x000fe2000788c0ff */
[----:B------:R-:W-:Y:S01]  /*0690*/  IMAD.IADD R15, R8, 0x1, -R3 ;  /* 0x00000001080f7824 */ /* 0x000fe200078e0a03 */
[----:B------:R-:W-:-:S05]  /*06a0*/  SHF.R.S32.HI R248, RZ, 0x2, R248 ;  /* 0x00000002fff87819 */ /* 0x000fca00000114f8 */
[----:B------:R-:W-:Y:S01]  /*06b0*/  IMAD R248, R20, 0x10, R248 ;  /* 0x0000001014f87824 */ /* 0x000fe200078e02f8 */
[----:B-1----:R-:W-:Y:S02]  /*06c0*/  SHF.R.S32.HI R2, RZ, 0x1, R5 ;  /* 0x00000001ff027819 */ /* 0x002fe40000011405 */
[----:B------:R-:W-:Y:S02]  /*06d0*/  LOP3.LUT R5, R0, 0x7fffffe, RZ, 0xc0, !PT ;  /* 0x07fffffe00057812 */ /* 0x000fe400078ec0ff */
[----:B------:R-:W-:Y:S01]  /*06e0*/  SHF.R.S32.HI R0, RZ, 0x1f, R0 ;  /* 0x0000001fff007819 */ /* 0x000fe20000011400 */
[C---:B------:R-:W-:Y:S01]  /*06f0*/  IMAD.SHL.U32 R3, R2.reuse, 0x40, RZ ;  /* 0x0000004002037824 */ /* 0x040fe200078e00ff */
[----:B------:R-:W-:Y:S01]  /*0700*/  LOP3.LUT P6, RZ, R2, 0x2, RZ, 0xc0, !PT ;  /* 0x0000000202ff7812 */ /* 0x000fe200078cc0ff */
[----:B------:R-:W-:Y:S01]  /*0710*/  IMAD.IADD R16, R8, 0x1, -R5 ;  /* 0x0000000108107824 */ /* 0x000fe200078e0a05 */
[----:B------:R-:W-:Y:S01]  /*0720*/  LEA.HI R4, R0, R7, RZ, 0x2 ;  /* 0x0000000700047211 */ /* 0x000fe200078f10ff */
[----:B------:R-:W-:Y:S01]  /*0730*/  IMAD.SHL.U32 R0, R12, 0x10, RZ ;  /* 0x000000100c007824 */ /* 0x000fe200078e00ff */
[----:B------:R-:W-:-:S02]  /*0740*/  LOP3.LUT R5, R9, 0x1, RZ, 0xc0, !PT ;  /* 0x0000000109057812 */ /* 0x000fc400078ec0ff */
[----:B------:R-:W-:Y:S02]  /*0750*/  LOP3.LUT R4, R4, 0xfffffffc, RZ, 0xc0, !PT ;  /* 0xfffffffc04047812 */ /* 0x000fe400078ec0ff */
[----:B------:R-:W-:Y:S02]  /*0760*/  LOP3.LUT R2, R6, 0x30, R0, 0xf8, !PT ;  /* 0x0000003006027812 */ /* 0x000fe400078ef800 */
[----:B------:R-:W-:Y:S01]  /*0770*/  LOP3.LUT R0, R3, 0xc0, RZ, 0xc0, !PT ;  /* 0x000000c003007812 */ /* 0x000fe200078ec0ff */
[----:B------:R-:W-:Y:S01]  /*0780*/  IMAD.IADD R10, R7, 0x1, -R4 ;  /* 0x00000001070a7824 */ /* 0x000fe200078e0a04 */
[----:B------:R-:W-:Y:S02]  /*0790*/  LEA.HI R7, R9, R9, RZ, 0x1 ;  /* 0x0000000909077211 */ /* 0x000fe400078f08ff */
[----:B------:R-:W-:Y:S02]  /*07a0*/  LOP3.LUT R3, R0, 0x8, R13, 0xf8, !PT ;  /* 0x0000000800037812 */ /* 0x000fe400078ef80d */
[----:B------:R-:W-:-:S02]  /*07b0*/  SHF.R.U32.HI R0, RZ, 0x3, R0 ;  /* 0x00000003ff007819 */ /* 0x000fc40000011600 */
[----:B------:R-:W-:Y:S02]  /*07c0*/  ISETP.NE.U32.AND P5, PT, R5, 0x1, PT ;  /* 0x000000010500780c */ /* 0x000fe40003fa5070 */
[----:B------:R-:W-:Y:S01]  /*07d0*/  LOP3.LUT R213, R3, R0, RZ, 0x3c, !PT ;  /* 0x0000000003d57212 */ /* 0x000fe200078e3cff */
[----:B------:R-:W-:Y:S01]  /*07e0*/  IMAD.SHL.U32 R3, R21, 0x20, RZ ;  /* 0x0000002015037824 */ /* 0x000fe200078e00ff */
[----:B------:R-:W-:Y:S02]  /*07f0*/  LOP3.LUT R0, R7, 0x3fffffe, RZ, 0xc0, !PT ;  /* 0x03fffffe07007812 */ /* 0x000fe400078ec0ff */
[----:B------:R-:W-:Y:S01]  /*0800*/  LOP3.LUT R4, R2, 0x8, R13, 0xf8, !PT ;  /* 0x0000000802047812 */ /* 0x000fe200078ef80d */
[----:B------:R-:W-:Y:S01]  /*0810*/  IMAD.U32 R213, R18, 0x20, R213 ;  /* 0x0000002012d57824 */ /* 0x000fe200078e00d5 */
[----:B------:R-:W-:Y:S01]  /*0820*/  SHF.R.U32.HI R2, RZ, 0x3, R6 ;  /* 0x00000003ff027819 */ /* 0x000fe20000011606 */
[----:B------:R-:W-:Y:S01]  /*0830*/  IMAD.IADD R5, R9, 0x1, -R0 ;  /* 0x0000000109057824 */ /* 0x000fe200078e0a00 */
[----:B------:R-:W-:Y:S01]  /*0840*/  SEL R239, R239, 0x10, !P5 ;  /* 0x00000010efef7807 */ /* 0x000fe20006800000 */
[----:B------:R-:W-:Y:S01]  /*0850*/  IMAD.SHL.U32 R0, R9, 0x40, RZ ;  /* 0x0000004009007824 */ /* 0x000fe200078e00ff */
[----:B------:R-:W-:Y:S01]  /*0860*/  LOP3.LUT R13, R4, R2, RZ, 0x3c, !PT ;  /* 0x00000002040d7212 */ /* 0x000fe200078e3cff */
[----:B------:R-:W-:Y:S01]  /*0870*/  IMAD.SHL.U32 R4, R17, 0x2, RZ ;  /* 0x0000000211047824 */ /* 0x000fe200078e00ff */
[----:B------:R-:W-:Y:S01]  /*0880*/  SHF.R.S32.HI R2, RZ, 0x3, R11 ;  /* 0x00000003ff027819 */ /* 0x000fe2000001140b */
[----:B------:R-:W-:Y:S01]  /*0890*/  IMAD.SHL.U32 R213, R213, 0x2, RZ ;  /* 0x00000002d5d57824 */ /* 0x000fe200078e00ff */
[----:B------:R-:W-:-:S02]  /*08a0*/  LOP3.LUT R0, R0, 0x1c0, RZ, 0xc0, !PT ;  /* 0x000001c000007812 */ /* 0x000fc400078ec0ff */
[----:B------:R-:W-:Y:S01]  /*08b0*/  SEL R214, R222, 0xffffffe0, !P6 ;  /* 0xffffffe0ded67807 */ /* 0x000fe20007000000 */
[----:B------:R-:W-:Y:S01]  /*08c0*/  IMAD R16, R2, 0x8, R16 ;  /* 0x0000000802107824 */ /* 0x000fe200078e0210 */
[----:B------:R-:W-:Y:S01]  /*08d0*/  LOP3.LUT R3, R0, 0x20, R3, 0xf8, !PT ;  /* 0x0000002000037812 */ /* 0x000fe200078ef803 */
[C---:B------:R-:W-:Y:S01]  /*08e0*/  IMAD R217, R12.reuse, 0x2, R2 ;  /* 0x000000020cd97824 */ /* 0x040fe200078e0202 */
[----:B------:R-:W-:Y:S01]  /*08f0*/  SHF.R.U32.HI R0, RZ, 0x3, R0 ;  /* 0x00000003ff007819 */ /* 0x000fe20000011600 */
[----:B------:R-:W-:Y:S02]  /*0900*/  IMAD R2, R12, 0x200, R4 ;  /* 0x000002000c027824 */ /* 0x000fe400078e0204 */
[----:B------:R-:W-:Y:S01]  /*0910*/  IMAD.IADD R214, R213, 0x1, R214 ;  /* 0x00000001d5d67824 */ /* 0x000fe200078e02d6 */
[----:B------:R-:W-:Y:S01]  /*0920*/  LOP3.LUT R6, R3, R0, RZ, 0x3c, !PT ;  /* 0x0000000003067212 */ /* 0x000fe200078e3cff */
[----:B------:R-:W-:Y:S01]  /*0930*/  IMAD R9, R5, 0x20, R2 ;  /* 0x0000002005097824 */ /* 0x000fe200078e0202 */
[----:B------:R-:W-:-:S02]  /*0940*/  SHF.R.S32.HI R0, RZ, 0x1, R7 ;  /* 0x00000001ff007819 */ /* 0x000fc40000011407 */
[----:B------:R-:W-:Y:S02]  /*0950*/  SHF.R.S32.HI R2, RZ, 0x7, R19 ;  /* 0x00000007ff027819 */ /* 0x000fe40000011413 */
[C---:B------:R-:W-:Y:S01]  /*0960*/  LOP3.LUT P3, RZ, R0.reuse, 0x2, RZ, 0xc0, !PT ;  /* 0x0000000200ff7812 */ /* 0x040fe2000786c0ff */
[----:B------:R-:W-:Y:S02]  /*0970*/  IMAD.SHL.U32 R0, R0, 0x40, RZ ;  /* 0x0000004000007824 */ /* 0x000fe400078e00ff */
[C---:B------:R-:W-:Y:S01]  /*0980*/  IMAD R3, R2.reuse, 0x1000, R4 ;  /* 0x0000100002037824 */ /* 0x040fe200078e0204 */
[----:B------:R-:W-:Y:S01]  /*0990*/  R2P PR, R15, 0x6 ;  /* 0x000000060f007804 */ /* 0x000fe20000000000 */
[----:B------:R-:W-:Y:S01]  /*09a0*/  IMAD.SHL.U32 R2, R2, 0x8, RZ ;  /* 0x0000000802027824 */ /* 0x000fe200078e00ff */
[----:B------:R-:W-:Y:S01]  /*09b0*/  LOP3.LUT R0, R0, 0xc0, RZ, 0xc0, !PT ;  /* 0x000000c000007812 */ /* 0x000fe200078ec0ff */
[----:B------:R-:W-:Y:S01]  /*09c0*/  IMAD R5, R20, 0x400, R3 ;  /* 0x0000040014057824 */ /* 0x000fe200078e0203 */
[----:B------:R-:W-:Y:S01]  /*09d0*/  LOP3.LUT P0, RZ, R10, 0x2, RZ, 0xc0, !PT ;  /* 0x000000020aff7812 */ /* 0x000fe2000780c0ff */
        /* <DEDUP_REMOVED lines=11> */
[----:B------:R-:W-:Y:S01]  /*0a90*/  SEL R218, R222, 0xffffffe0, !P1 ;  /* 0xffffffe0deda7807 */ /* 0x000fe20004800000 */
        /* <DEDUP_REMOVED lines=14> */
[----:B------:R-:W-:Y:S01]  /*0b80*/  SEL R219, R219, 0xffffffc0, !P2 ;  /* 0xffffffc0dbdb7807 */ /* 0x000fe20005000000 */
[----:B------:R-:W-:Y:S01]  /*0b90*/  IMAD.IADD R221, R0, 0x1, R2 ;  /* 0x0000000100dd7824 */ /* 0x000fe200078e0202 */
[C---:B------:R-:W-:Y:S01]  /*0ba0*/  IADD3 R0, R4.reuse, 0x20, RZ ;  /* 0x0000002004007810 */ /* 0x040fe20007ffe0ff */
[----:B------:R1:W-:Y:S01]  /*0bb0*/  STL [R1+0x1c], R4 ;  /* 0x00001c0401007387 */ /* 0x0003e20000100800 */
[----:B------:R-:W-:Y:S01]  /*0bc0*/  @P3 IADD3 R0, R4, -0x20, RZ ;  /* 0xffffffe004003810 */ /* 0x000fe20007ffe0ff */
[----:B------:R-:W-:Y:S01]  /*0bd0*/  IMAD.IADD R223, R223, 0x1, R5 ;  /* 0x00000001dfdf7824 */ /* 0x000fe200078e0205 */
[----:B------:R-:W-:Y:S01]  /*0be0*/  LEA R217, R217, 0xf000, 0x1 ;  /* 0x0000f000d9d97811 */ /* 0x000fe200078e08ff */
[----:B------:R-:W-:Y:S01]  /*0bf0*/  IMAD.SHL.U32 R2, R3, 0x2, RZ ;  /* 0x0000000203027824 */ /* 0x000fe200078e00ff */
[C---:B------:R-:W-:Y:S01]  /*0c00*/  IADD3 R240, R242.reuse, 0x20, RZ ;  /* 0x00000020f2f07810 */ /* 0x040fe20007ffe0ff */
[----:B------:R1:W-:Y:S01]  /*0c10*/  STL [R1+0x20], R0 ;  /* 0x0000200001007387 */ /* 0x0003e20000100800 */
[----:B------:R-:W-:Y:S01]  /*0c20*/  @P4 IADD3 R240, R242, -0x20, RZ ;  /* 0xffffffe0f2f04810 */ /* 0x000fe20007ffe0ff */
[C---:B------:R-:W-:Y:S01]  /*0c30*/  IMAD.IADD R218, R217.reuse, 0x1, R218 ;  /* 0x00000001d9da7824 */ /* 0x040fe200078e02da */
[----:B------:R-:W-:Y:S01]  /*0c40*/  SEL R222, R222, 0xffffffe0, !P0 ;  /* 0xffffffe0dede7807 */ /* 0x000fe20004000000 */
[----:B------:R-:W-:-:S02]  /*0c50*/  IMAD.IADD R220, R217, 0x1, R219 ;  /* 0x00000001d9dc7824 */ /* 0x000fc400078e02db */
[----:B------:R-:W-:Y:S02]  /*0c60*/  IMAD.IADD R239, R239, 0x1, R240 ;  /* 0x00000001efef7824 */ /* 0x000fe400078e02f0 */
[----:B------:R-:W-:Y:S02]  /*0c70*/  IMAD.IADD R219, R218, 0x1, R219 ;  /* 0x00000001dadb7824 */ /* 0x000fe400078e02db */
.L_x_223:
        /* <DEDUP_REMOVED lines=31> */
[----:B-----5:R-:W-:Y:S05]  /*0e70*/  @P0 BRA `(.L_x_215) ;  /* 0x00006de000000947 */ /* 0x020fea0003800000 */
[----:B------:R-:W-:Y:S01]  /*0e80*/  IABS R6, c[0x0][0x1c8] ;  /* 0x0000720000067a13 */ /* 0x000fe20000000000 */
[----:B------:R-:W1:Y:S01]  /*0e90*/  S2UR UR36, SR_CTAID.Z ;  /* 0x00000000002479c3 */ /* 0x000e620000002700 */
[----:B------:R-:W-:Y:S01]  /*0ea0*/  ULDC UR40, c[0x0][0x1c8] ;  /* 0x0000720000287ab9 */ /* 0x000fe20000000800 */
[----:B------:R-:W-:Y:S01]  /*0eb0*/  ISETP.NE.AND P2, PT, RZ, c[0x0][0x1c8], PT ;  /* 0x00007200ff007a0c */ /* 0x000fe20003f45270 */
[----:B------:R-:W2:Y:S01]  /*0ec0*/  I2F.RP R4, R6 ;  /* 0x0000000600047306 */ /* 0x000ea20000209400 */
[----:B------:R-:W-:Y:S02]  /*0ed0*/  ULDC UR44, c[0x0][0x214] ;  /* 0x00008500002c7ab9 */ /* 0x000fe40000000800 */
[----:B------:R-:W-:Y:S02]  /*0ee0*/  ULDC.U8 UR7, c[0x0][0x328] ;  /* 0x0000ca0000077ab9 */ /* 0x000fe40000000000 */
[----:B------:R-:W3:Y:S01]  /*0ef0*/  S2UR UR31, SR_CTAID.Y ;  /* 0x00000000001f79c3 */ /* 0x000ee20000002600 */
[----:B------:R-:W-:-:S02]  /*0f00*/  UIADD3 UR44, UR44, 0x3f, URZ ;  /* 0x0000003f2c2c7890 */ /* 0x000fc4000fffe03f */
[----:B------:R-:W-:Y:S02]  /*0f10*/  ULDC.64 UR4, c[0x0][0x240] ;  /* 0x0000900000047ab9 */ /* 0x000fe40000000a00 */
[----:B------:R-:W-:Y:S02]  /*0f20*/  UISETP.NE.AND UP0, UPT, UR7, URZ, UPT ;  /* 0x0000003f0700728c */ /* 0x000fe4000bf05270 */
[----:B------:R-:W-:Y:S02]  /*0f30*/  UISETP.NE.U32.AND UP1, UPT, URZ, UR4, UPT ;  /* 0x000000043f00728c */ /* 0x000fe4000bf25070 */
[----:B------:R-:W-:Y:S01]  /*0f40*/  USHF.R.S32.HI UR47, URZ, 0x1f, UR44 ;  /* 0x0000001f3f2f7899 */ /* 0x000fe2000801142c */
[----:B--2---:R-:W2:Y:S01]  /*0f50*/  MUFU.RCP R4, R4 ;  /* 0x0000000400047308 */ /* 0x004ea20000001000 */
[----:B------:R-:W-:Y:S02]  /*0f60*/  UISETP.NE.AND.EX UP1, UPT, URZ, UR5, UPT, UP1 ;  /* 0x000000053f00728c */ /* 0x000fe4000bf25310 */
[----:B------:R-:W-:Y:S01]  /*0f70*/  ULEA.HI UR47, UR47, UR44, URZ, 0x6 ;  /* 0x0000002c2f2f7291 */ /* 0x000fe2000f8f303f */
[----:B-1----:R-:W-:Y:S01]  /*0f80*/  IABS R3, UR36 ;  /* 0x0000002400037c13 */ /* 0x002fe20008000000 */
[----:B------:R-:W-:-:S02]  /*0f90*/  ULOP3.LUT UR40, UR36, UR40, URZ, 0x3c, !UPT ;  /* 0x0000002824287292 */ /* 0x000fc4000f8e3c3f */
[----:B------:R-:W-:Y:S02]  /*0fa0*/  ULDC UR5, c[0x0][0x214] ;  /* 0x0000850000057ab9 */ /* 0x000fe40000000800 */
[----:B------:R-:W-:Y:S02]  /*0fb0*/  ULDC UR46, c[0x0][0x22c] ;  /* 0x00008b00002e7ab9 */ /* 0x000fe40000000800 */
[----:B------:R-:W-:Y:S01]  /*0fc0*/  ISETP.LE.AND P1, PT, RZ, UR40, PT ;  /* 0x00000028ff007c0c */ /* 0x000fe2000bf23270 */
[----:B---3--:R-:W-:Y:S02]  /*0fd0*/  UIMAD.WIDE UR50, UR31, 0x80, URZ ;  /* 0x000000801f3278a5 */ /* 0x008fe4000f8e023f */
[----:B------:R-:W-:Y:S01]  /*0fe0*/  ULDC UR6, c[0x0][0x1c0] ;  /* 0x0000700000067ab9 */ /* 0x000fe20000000800 */
[----:B--2---:R-:W-:Y:S01]  /*0ff0*/  IADD3 R4, R4, 0xffffffe, RZ ;  /* 0x0ffffffe04047810 */ /* 0x004fe20007ffe0ff */
[----:B------:R-:W-:Y:S02]  /*1000*/  USEL UR40, UR50, URZ, UP1 ;  /* 0x0000003f32287287 */ /* 0x000fe40008800000 */
[----:B------:R-:W-:Y:S01]  /*1010*/  ULOP3.LUT UR50, UR47, 0xffffffc0, URZ, 0xc0, !UPT ;  /* 0xffffffc02f327892 */ /* 0x000fe2000f8ec03f */
[----:B------:R-:W1:Y:S01]  /*1020*/  F2I.FTZ.U32.TRUNC.NTZ R5, R4 ;  /* 0x0000000400057305 */ /* 0x000e62000021f000 */
[----:B------:R-:W-:-:S02]  /*1030*/  @UP0 UIMAD UR7, UR31, UR5, URZ ;  /* 0x000000051f0702a4 */ /* 0x000fc4000f8e023f */
[----:B------:R-:W-:Y:S02]  /*1040*/  ULDC.U8 UR39, c[0x0][0x3d0] ;  /* 0x0000f40000277ab9 */ /* 0x000fe40000000000 */
[----:B------:R-:W-:Y:S02]  /*1050*/  UIMAD UR46, UR36, UR46, URZ ;  /* 0x0000002e242e72a4 */ /* 0x000fe4000f8e023f */
[----:B------:R-:W-:Y:S02]  /*1060*/  @!UP0 UIMAD UR6, UR31, UR6, UR36 ;  /* 0x000000061f0682a4 */ /* 0x000fe4000f8e0224 */
[----:B------:R-:W-:Y:S02]  /*1070*/  UIADD3 UR50, UR50, -0x40, URZ ;  /* 0xffffffc032327890 */ /* 0x000fe4000fffe03f */
[----:B------:R-:W-:Y:S02]  /*1080*/  ULDC UR45, c[0x0][0x234] ;  /* 0x00008d00002d7ab9 */ /* 0x000fe40000000800 */
[----:B------:R-:W-:-:S02]  /*1090*/  ULDC UR42, c[0x0][0x1c0] ;  /* 0x00007000002a7ab9 */ /* 0x000fc40000000800 */
        /* <DEDUP_REMOVED lines=10> */
[----:B------:R-:W-:Y:S02]  /*1140*/  USHF.R.S32.HI UR41, URZ, 0x1f, UR46 ;  /* 0x0000001f3f297899 */ /* 0x000fe4000801142e */
[----:B------:R-:W-:Y:S01]  /*1150*/  USHF.R.S32.HI UR47, URZ, 0x6, UR47 ;  /* 0x000000063f2f7899 */ /* 0x000fe2000801142f */
[----:B------:R-:W-:Y:S01]  /*1160*/  IMAD.HI.U32 R0, R0, R3, RZ ;  /* 0x0000000300007227 */ /* 0x000fe200078e00ff */
[----:B------:R-:W-:-:S03]  /*1170*/  @!UP0 UIMAD UR45, UR6, UR5, URZ ;  /* 0x00000005062d82a4 */ /* 0x000fc6000f8e023f */
[----:B------:R-:W-:-:S04]  /*1180*/  IMAD.MOV R4, RZ, RZ, -R0 ;  /* 0x000000ffff047224 */ /* 0x000fc800078e0a00 */
[C---:B------:R-:W-:Y:S02]  /*1190*/  IMAD R3, R6.reuse, R4, R3 ;  /* 0x0000000406037224 */ /* 0x040fe400078e0203 */
[----:B------:R-:W1:Y:S03]  /*11a0*/  S2R R4, SR_CTAID.X ;  /* 0x0000000000047919 */ /* 0x000e660000002500 */
[----:B------:R-:W-:-:S13]  /*11b0*/  ISETP.GT.U32.AND P3, PT, R6, R3, PT ;  /* 0x000000030600720c */ /* 0x000fda0003f64070 */
[----:B------:R-:W-:Y:S01]  /*11c0*/  @!P3 IMAD.IADD R3, R3, 0x1, -R6 ;  /* 0x000000010303b824 */ /* 0x000fe200078e0a06 */
[----:B------:R-:W-:Y:S02]  /*11d0*/  @!P3 IADD3 R0, R0, 0x1, RZ ;  /* 0x000000010000b810 */ /* 0x000fe40007ffe0ff */
[----:B------:R-:W-:Y:S01]  /*11e0*/  ISETP.NE.AND P3, PT, RZ, UR39, PT ;  /* 0x00000027ff007c0c */ /* 0x000fe2000bf65270 */
[----:B------:R-:W-:Y:S01]  /*11f0*/  USEL UR39, UR51, URZ, UP1 ;  /* 0x0000003f33277287 */ /* 0x000fe20008800000 */
[----:B------:R-:W-:Y:S01]  /*1200*/  ISETP.GE.U32.AND P0, PT, R3, R6, PT ;  /* 0x000000060300720c */ /* 0x000fe20003f06070 */
[----:B------:R-:W-:Y:S01]  /*1210*/  USHF.R.S32.HI UR51, URZ, 0x1f, UR50 ;  /* 0x0000001f3f337899 */ /* 0x000fe20008011432 */
[----:B-1----:R-:W-:-:S04]  /*1220*/  IMAD.WIDE.U32 R20, R4, c[0x0][0x3d8], RZ ;  /* 0x0000f60004147a25 */ /* 0x002fc800078e00ff */
[----:B------:R-:W-:Y:S01]  /*1230*/  IMAD R3, R4, c[0x0][0x3dc], R21 ;  /* 0x0000f70004037a24 */ /* 0x000fe200078e0215 */
[----:B------:R-:W-:-:S04]  /*1240*/  SEL R20, R20, RZ, P3 ;  /* 0x000000ff14147207 */ /* 0x000fc80001800000 */
[----:B------:R-:W-:Y:S02]  /*1250*/  SEL R19, R3, RZ, P3 ;  /* 0x000000ff03137207 */ /* 0x000fe40001800000 */
        /* <DEDUP_REMOVED lines=9> */
.L_x_216:
[----:B------:R-:W-:-:S04]  /*12f0*/  UIMAD UR44, UR31, UR15, UR36 ;  /* 0x0000000f1f2c72a4 */ /* 0x000fc8000f8e0224 */
[----:B------:R-:W-:Y:S02]  /*1300*/  UIMAD UR44, UR44, UR14, URZ ;  /* 0x0000000e2c2c72a4 */ /* 0x000fe4000f8e023f */
.L_x_217:
[----:B------:R-:W2:Y:S04]  /*1310*/  LDL.64 R4, [R1+0x38] ;  /* 0x0000380001047983 */ /* 0x000ea80000100a00 */
[----:B------:R1:W2:Y:S01]  /*1320*/  LDL.64 R24, [R1+0x38] ;  /* 0x0000380001187983 */ /* 0x0002a20000100a00 */
[----:B------:R-:W-:Y:S01]  /*1330*/  UIADD3 UR30, UP0, UR37, UR30, URZ ;  /* 0x0000001e251e7290 */ /* 0x000fe2000ff1e03f */
[----:B------:R-:W-:Y:S01]  /*1340*/  IMAD.U32 R8, RZ, RZ, UR31 ;  /* 0x0000001fff087e24 */ /* 0x000fe2000f8e00ff */
[----:B------:R-:W-:Y:S01]  /*1350*/  ULDC.64 UR6, c[0x0][0x368] ;  /* 0x0000da0000067ab9 */ /* 0x000fe20000000a00 */
[----:B------:R-:W3:Y:S01]  /*1360*/  S2R R21, SR_TID.X ;  /* 0x0000000000157919 */ /* 0x000ee20000002100 */
[----:B------:R-:W-:Y:S01]  /*1370*/  UIADD3.X UR25, UR4, UR25, URZ, UP0, !UPT ;  /* 0x0000001904197290 */ /* 0x000fe200087fe43f */
[----:B------:R-:W-:Y:S01]  /*1380*/  MOV R12, UR31 ;  /* 0x0000001f000c7c02 */ /* 0x000fe20008000f00 */
[----:B------:R-:W-:Y:S01]  /*1390*/  UIMAD UR6, UR48, UR6, URZ ;  /* 0x00000006300672a4 */ /* 0x000fe2000f8e023f */
[----:B------:R-:W-:Y:S01]  /*13a0*/  MOV R6, UR30 ;  /* 0x0000001e00067c02 */ /* 0x000fe20008000f00 */
[----:B------:R-:W-:Y:S01]  /*13b0*/  ULDC.64 UR4, c[0x0][0x1a0] ;  /* 0x0000680000047ab9 */ /* 0x000fe20000000a00 */
[----:B------:R-:W-:Y:S01]  /*13c0*/  IMAD.U32 R11, RZ, RZ, UR31 ;  /* 0x0000001fff0b7e24 */ /* 0x000fe2000f8e00ff */
[----:B------:R-:W-:-:S02]  /*13d0*/  UIMAD UR4, UR25, UR4, URZ ;  /* 0x00000004190472a4 */ /* 0x000fc4000f8e023f */
[----:B------:R-:W-:Y:S02]  /*13e0*/  UIMAD UR7, UR31, UR7, UR6 ;  /* 0x000000071f0772a4 */ /* 0x000fe4000f8e0206 */
[----:B------:R-:W-:-:S03]  /*13f0*/  UIMAD UR6, UR30, UR5, UR4 ;  /* 0x000000051e0672a4 */ /* 0x000fc6000f8e0204 */
[----:B------:R-:W-:Y:S02]  /*1400*/  ULDC.64 UR4, c[0x0][0x198] ;  /* 0x0000660000047ab9 */ /* 0x000fe40000000a00 */
[----:B------:R-:W-:-:S04]  /*1410*/  UIMAD UR4, UR25, UR4, URZ ;  /* 0x00000004190472a4 */ /* 0x000fc8000f8e023f */
[----:B------:R-:W-:Y:S01]  /*1420*/  UIMAD UR4, UR30, UR5, UR4 ;  /* 0x000000051e0472a4 */ /* 0x000fe2000f8e0204 */
[----:B---3--:R-:W-:-:S04]  /*1430*/  SHF.R.S32.HI R22, RZ, 0x1f, R21 ;  /* 0x0000001fff167819 */ /* 0x008fc80000011415 */
[----:B------:R-:W-:-:S04]  /*1440*/  LEA.HI R16, R22, R21, RZ, 0x2 ;  /* 0x0000001516107211 */ /* 0x000fc800078f10ff */
[----:B------:R-:W-:-:S04]  /*1450*/  SHF.R.S32.HI R16, RZ, 0x2, R16 ;  /* 0x00000002ff107819 */ /* 0x000fc80000011410 */
[----:B------:R-:W-:Y:S02]  /*1460*/  SHF.R.S32.HI R17, RZ, 0x1f, R16 ;  /* 0x0000001fff117819 */ /* 0x000fe40000011410 */
[----:B------:R-:W-:-:S04]  /*1470*/  IADD3 R3, P0, R16, UR50, RZ ;  /* 0x0000003210037c10 */ /* 0x000fc8000ff1e0ff */
[----:B------:R-:W-:-:S05]  /*1480*/  IADD3.X R10, R17, UR51, RZ, P0, !PT ;  /* 0x00000033110a7c10 */ /* 0x000fca00087fe4ff */
[----:B------:R-:W-:Y:S02]  /*1490*/  IMAD R13, R10, c[0x0][0x190], RZ ;  /* 0x000064000a0d7a24 */ /* 0x000fe400078e02ff */
[----:B------:R-:W-:Y:S01]  /*14a0*/  IMAD.U32 R18, RZ, RZ, UR36 ;  /* 0x00000024ff127e24 */ /* 0x000fe2000f8e00ff */
[----:B------:R-:W-:Y:S01]  /*14b0*/  UIADD3 UR45, UR50, UR45, URZ ;  /* 0x0000002d322d7290 */ /* 0x000fe2000fffe03f */
[----:B------:R-:W-:Y:S01]  /*14c0*/  @P3 BAR.SYNC.DEFER_BLOCKING 0x0 ;  /* 0x0000000000003b1d */ /* 0x000fe20000010000 */
[----:B--2---:R-:W-:Y:S02]  /*14d0*/  IMAD.MOV.U32 R24, RZ, RZ, R4 ;  /* 0x000000ffff187224 */ /* 0x004fe400078e0004 */
[----:B------:R-:W-:-:S03]  /*14e0*/  IMAD.U32 R4, RZ, RZ, UR30 ;  /* 0x0000001eff047e24 */ /* 0x000fc6000f8e00ff */
[----:B------:R-:W-:-:S05]  /*14f0*/  SHF.R.S32.HI R25, RZ, 0x1f, R24 ;  /* 0x0000001fff197819 */ /* 0x000fca0000011418 */
[----:B------:R1:W-:Y:S01]  /*1500*/  STL [R1+0x3c], R25 ;  /* 0x00003c1901007387 */ /* 0x0003e20000100800 */
[----:B------:R-:W-:-:S03]  /*1510*/  IMAD.WIDE.U32 R4, R4, c[0x0][0x198], R24 ;  /* 0x0000660004047a25 */ /* 0x000fc600078e0018 */
[----:B------:R-:W2:Y:S01]  /*1520*/  LDL R23, [R1+0x24] ;  /* 0x0000240001177983 */ /* 0x000ea20000100800 */
[--C-:B------:R-:W-:Y:S01]  /*1530*/  IMAD.WIDE.U32 R8, R8, c[0x0][0x368], R24.reuse ;  /* 0x0000da0008087a25 */ /* 0x100fe200078e0018 */
[----:B------:R-:W-:Y:S01]  /*1540*/  IADD3 R5, R5, UR4, RZ ;  /* 0x0000000405057c10 */ /* 0x000fe2000fffe0ff */
[----:B------:R-:W-:Y:S02]  /*1550*/  ULDC.64 UR4, c[0x0][0x180] ;  /* 0x0000600000047ab9 */ /* 0x000fe40000000a00 */
[----:B------:R-:W-:Y:S01]  /*1560*/  IMAD.WIDE.U32 R6, R6, c[0x0][0x1a0], R24 ;  /* 0x0000680006067a25 */ /* 0x000fe200078e0018 */
[----:B------:R-:W-:Y:S01]  /*1570*/  UIMAD UR4, UR48, UR4, URZ ;  /* 0x00000004300472a4 */ /* 0x000fe2000f8e023f */
[----:B------:R-:W-:Y:S02]  /*1580*/  IADD3 R9, R9, UR7, RZ ;  /* 0x0000000709097c10 */ /* 0x000fe4000fffe0ff */
[----:B------:R-:W-:Y:S01]  /*1590*/  IMAD.WIDE.U32 R4, R12, c[0x0][0x180], R4 ;  /* 0x000060000c047a25 */ /* 0x000fe200078e0004 */
[----:B------:R-:W-:Y:S01]  /*15a0*/  UIMAD UR4, UR31, UR5, UR4 ;  /* 0x000000051f0472a4 */ /* 0x000fe2000f8e0204 */
[----:B------:R-:W-:Y:S01]  /*15b0*/  IADD3 R7, R7, UR6, RZ ;  /* 0x0000000607077c10 */ /* 0x000fe2000fffe0ff */
[----:B------:R-:W-:Y:S01]  /*15c0*/  ULDC.64 UR6, c[0x0][0x188] ;  /* 0x0000620000067ab9 */ /* 0x000fe20000000a00 */
[----:B------:R-:W-:Y:S01]  /*15d0*/  IMAD R12, R10, c[0x0][0x370], RZ ;  /* 0x0000dc000a0c7a24 */ /* 0x000fe200078e02ff */
[----:B------:R-:W-:-:S02]  /*15e0*/  UIMAD UR6, UR48, UR6, URZ ;  /* 0x00000006300672a4 */ /* 0x000fc4000f8e023f */
[----:B------:R-:W-:Y:S01]  /*15f0*/  IADD3 R5, R5, UR4, RZ ;  /* 0x0000000405057c10 */ /* 0x000fe2000fffe0ff */
[----:B------:R-:W-:Y:S01]  /*1600*/  ULDC.64 UR4, c[0x0][0x378] ;  /* 0x0000de0000047ab9 */ /* 0x000fe20000000a00 */
[----:B------:R-:W-:Y:S01]  /*1610*/  IMAD.WIDE.U32 R6, R11, c[0x0][0x188], R6 ;  /* 0x000062000b067a25 */ /* 0x000fe200078e0006 */
[----:B------:R-:W-:Y:S02]  /*1620*/  UIMAD UR6, UR31, UR7, UR6 ;  /* 0x000000071f0672a4 */ /* 0x000fe4000f8e0206 */
[----:B------:R-:W-:Y:S01]  /*1630*/  UIMAD UR4, UR43, UR4, URZ ;  /* 0x000000042b0472a4 */ /* 0x000fe2000f8e023f */
[----:B------:R-:W-:-:S04]  /*1640*/  IMAD.WIDE.U32 R10, R3, c[0x0][0x190], R24 ;  /* 0x00006400030a7a25 */ /* 0x000fc800078e0018 */
[C---:B------:R-:W-:Y:S02]  /*1650*/  IMAD R13, R3.reuse, c[0x0][0x194], R13 ;  /* 0x00006500030d7a24 */ /* 0x040fe400078e020d */
[----:B------:R-:W-:Y:S01]  /*1660*/  IMAD.WIDE.U32 R8, R3, c[0x0][0x370], R8 ;  /* 0x0000dc0003087a25 */ /* 0x000fe200078e0008 */
[----:B------:R-:W-:-:S03]  /*1670*/  IADD3 R7, R7, UR6, RZ ;  /* 0x0000000607077c10 */ /* 0x000fc6000fffe0ff */
[----:B------:R-:W-:Y:S01]  /*1680*/  IMAD R12, R3, c[0x0][0x374], R12 ;  /* 0x0000dd00030c7a24 */ /* 0x000fe200078e020c */
[----:B------:R-:W-:Y:S01]  /*1690*/  UIMAD UR6, UR36, UR5, UR4 ;  /* 0x00000005240672a4 */ /* 0x000fe2000f8e0204 */
[----:B------:R-:W-:Y:S02]  /*16a0*/  IMAD.IADD R11, R11, 0x1, R13 ;  /* 0x000000010b0b7824 */ /* 0x000fe400078e020d */
[----:B------:R-:W-:Y:S01]  /*16b0*/  IMAD.IADD R9, R9, 0x1, R12 ;  /* 0x0000000109097824 */ /* 0x000fe200078e020c */
[----:B------:R-:W-:Y:S01]  /*16c0*/  ULDC.64 UR4, c[0x0][0x178] ;  /* 0x00005e0000047ab9 */ /* 0x000fe20000000a00 */
[----:B------:R-:W-:Y:S01]  /*16d0*/  IMAD.U32 R13, RZ, RZ, UR36 ;  /* 0x00000024ff0d7e24 */ /* 0x000fe2000f8e00ff */
[----:B------:R-:W-:Y:S01]  /*16e0*/  UIMAD UR4, UR48, UR4, URZ ;  /* 0x00000004300472a4 */ /* 0x000fe2000f8e023f */
[C---:B------:R-:W-:Y:S02]  /*16f0*/  IMAD R12, R14.reuse, c[0x0][0x1b8], RZ ;  /* 0x00006e000e0c7a24 */ /* 0x040fe400078e02ff */
[----:B------:R-:W-:Y:S01]  /*1700*/  IMAD R3, R14, c[0x0][0x1b0], RZ ;  /* 0x00006c000e037a24 */ /* 0x000fe200078e02ff */
[----:B------:R-:W-:Y:S01]  /*1710*/  MOV R14, UR31 ;  /* 0x0000001f000e7c02 */ /* 0x000fe20008000f00 */
[----:B------:R-:W-:Y:S01]  /*1720*/  IMAD.WIDE.U32 R8, R13, c[0x0][0x378], R8 ;  /* 0x0000de000d087a25 */ /* 0x000fe200078e0008 */
[----:B------:R-:W-:-:S03]  /*1730*/  UIMAD UR4, UR31, UR5, UR4 ;  /* 0x000000051f0472a4 */ /* 0x000fc6000f8e0204 */
[C---:B------:R-:W-:Y:S02]  /*1740*/  IMAD R3, R0.reuse, c[0x0][0x1b4], R3 ;  /* 0x00006d0000037a24 */ /* 0x040fe400078e0203 */
[----:B------:R-:W-:Y:S01]  /*1750*/  IMAD.WIDE.U32 R4, R0, c[0x0][0x1b0], R4 ;  /* 0x00006c0000047a25 */ /* 0x000fe200078e0004 */
[----:B------:R-:W-:-:S03]  /*1760*/  LEA R246, P0, R8, c[0x0][0x330], 0x1 ;  /* 0x0000cc0008f67a11 */ /* 0x000fc600078008ff */
[C---:B------:R-:W-:Y:S02]  /*1770*/  IMAD R12, R0.reuse, c[0x0][0x1bc], R12 ;  /* 0x00006f00000c7a24 */ /* 0x040fe400078e020c */
[----:B------:R-:W-:Y:S01]  /*1780*/  IMAD.WIDE.U32 R6, R0, c[0x0][0x1b8], R6 ;  /* 0x00006e0000067a25 */ /* 0x000fe200078e0006 */
[----:B------:R-:W-:-:S03]  /*1790*/  IADD3 R0, R9, UR6, RZ ;  /* 0x0000000609007c10 */ /* 0x000fc6000fffe0ff */
[----:B------:R-:W-:Y:S01]  /*17a0*/  IMAD.WIDE.U32 R14, R14, c[0x0][0x178], R10 ;  /* 0x00005e000e0e7a25 */ /* 0x000fe200078e000a */
[----:B------:R-:W-:Y:S02]  /*17b0*/  IADD3 R5, R5, R3, RZ ;  /* 0x0000000305057210 */ /* 0x000fe40007ffe0ff */
[----:B------:R-:W-:Y:S01]  /*17c0*/  LEA.HI.X R247, R8, c[0x0][0x334], R0, 0x1, P0 ;  /* 0x0000cd0008f77a11 */ /* 0x000fe200000f0c00 */
[----:B------:R-:W-:Y:S01]  /*17d0*/  IMAD.IADD R7, R7, 0x1, R12 ;  /* 0x0000000107077824 */ /* 0x000fe200078e020c */
[----:B------:R-:W-:Y:S01]  /*17e0*/  IADD3 R9, R15, UR4, RZ ;  /* 0x000000040f097c10 */ /* 0x000fe2000fffe0ff */
[C---:B------:R-:W-:Y:S01]  /*17f0*/  IMAD R3, R17.reuse, c[0x0][0x1a0], RZ ;  /* 0x0000680011037a24 */ /* 0x040fe200078e02ff */
[----:B------:R-:W-:Y:S01]  /*1800*/  ULDC.64 UR4, c[0x0][0x1a8] ;  /* 0x00006a0000047ab9 */ /* 0x000fe20000000a00 */
[----:B------:R-:W-:Y:S01]  /*1810*/  IMAD R0, R17, c[0x0][0x198], RZ ;  /* 0x0000660011007a24 */ /* 0x000fe200078e02ff */
[----:B------:R-:W-:Y:S01]  /*1820*/  UIMAD UR4, UR43, UR4, URZ ;  /* 0x000000042b0472a4 */ /* 0x000fe2000f8e023f */
[C---:B------:R-:W-:Y:S01]  /*1830*/  IMAD R3, R16.reuse, c[0x0][0x1a4], R3 ;  /* 0x0000690010037a24 */ /* 0x040fe200078e0203 */
[----:B------:R-:W-:Y:S01]  /*1840*/  UIADD3 UR6, UR47, -0x1, URZ ;  /* 0xffffffff2f067890 */ /* 0x000fe2000fffe03f */
[----:B------:R-:W-:Y:S01]  /*1850*/  IMAD.WIDE.U32 R12, R16, c[0x0][0x1a0], R6 ;  /* 0x00006800100c7a25 */ /* 0x000fe200078e0006 */
[----:B------:R-:W-:-:S03]  /*1860*/  UIMAD UR4, UR36, UR5, UR4 ;  /* 0x00000005240472a4 */ /* 0x000fc6000f8e0204 */
[C---:B------:R-:W-:Y:S02]  /*1870*/  IMAD R17, R16.reuse, c[0x0][0x19c], R0 ;  /* 0x0000670010117a24 */ /* 0x040fe400078e0200 */
[----:B------:R-:W-:Y:S01]  /*1880*/  IMAD.WIDE.U32 R10, R16, c[0x0][0x198], R4 ;  /* 0x00006600100a7a25 */ /* 0x000fe200078e0004 */
[----:B------:R-:W-:Y:S01]  /*1890*/  IADD3 R0, R13, R3, RZ ;  /* 0x000000030d007210 */ /* 0x000fe20007ffe0ff */
[----:B------:R-:W-:Y:S02]  /*18a0*/  ULEA.HI UR5, UR6, UR6, URZ, 0x1 ;  /* 0x0000000606057291 */ /* 0x000fe4000f8f083f */
[----:B------:R-:W-:Y:S01]  /*18b0*/  IMAD.IADD R3, R11, 0x1, R17 ;  /* 0x000000010b037824 */ /* 0x000fe200078e0211 */
[C---:B------:R-:W-:Y:S01]  /*18c0*/  LEA R4, P0, R10.reuse, c[0x0][0x168], 0x1 ;  /* 0x00005a000a047a11 */ /* 0x040fe200078008ff */
[----:B------:R-:W-:Y:S01]  /*18d0*/  IMAD.MOV.U32 R8, RZ, RZ, R14 ;  /* 0x000000ffff087224 */ /* 0x000fe200078e000e */
[----:B------:R-:W-:Y:S02]  /*18e0*/  ULOP3.LUT UR5, UR5, 0xfffffffe, URZ, 0xc0, !UPT ;  /* 0xfffffffe05057892 */ /* 0x000fe4000f8ec03f */
[----:B------:R-:W-:Y:S01]  /*18f0*/  LEA.HI.X R5, R10, c[0x0][0x16c], R3, 0x1, P0 ;  /* 0x00005b000a057a11 */ /* 0x000fe200000f0c03 */
[----:B------:R-:W-:Y:S01]  /*1900*/  IMAD.MOV.U32 R3, RZ, RZ, c[0x0][0x198] ;  /* 0x00006600ff037624 */ /* 0x000fe200078e00ff */
[----:B------:R-:W-:Y:S01]  /*1910*/  LEA R6, P1, R12, c[0x0][0x170], 0x1 ;  /* 0x00005c000c067a11 */ /* 0x000fe200078208ff */
[----:B------:R-:W-:Y:S01]  /*1920*/  IMAD.WIDE.U32 R14, R18, c[0x0][0x1a8], R8 ;  /* 0x00006a00120e7a25 */ /* 0x000fe200078e0008 */
[----:B------:R-:W-:-:S02]  /*1930*/  UIADD3 UR5, UR6, -UR5, URZ ;  /* 0x8000000506057290 */ /* 0x000fc4000fffe03f */
[----:B------:R-:W-:Y:S01]  /*1940*/  LEA.HI.X R7, R12, c[0x0][0x174], R0, 0x1, P1 ;  /* 0x00005d000c077a11 */ /* 0x000fe200008f0c00 */
[----:B------:R-:W-:Y:S01]  /*1950*/  IMAD.MOV.U32 R9, RZ, RZ, c[0x0][0x1a0] ;  /* 0x00006800ff097624 */ /* 0x000fe200078e00ff */
[----:B------:R-:W-:Y:S01]  /*1960*/  LEA R10, P0, R3, R4, 0x7 ;  /* 0x00000004030a7211 */ /* 0x000fe200078038ff */
[----:B------:R-:W-:Y:S01]  /*1970*/  IMAD.MOV.U32 R11, RZ, RZ, c[0x0][0x19c] ;  /* 0x00006700ff0b7624 */ /* 0x000fe200078e00ff */
[----:B------:R-:W-:Y:S01]  /*1980*/  UISETP.NE.AND UP0, UPT, UR5, 0x1, UPT ;  /* 0x000000010500788c */ /* 0x000fe2000bf05270 */
[----:B------:R-:W-:Y:S02]  /*1990*/  IADD3 R0, R15, UR4, RZ ;  /* 0x000000040f007c10 */ /* 0x000fe4000fffe0ff */
[----:B------:R-:W-:Y:S02]  /*19a0*/  LEA R244, P2, R14, c[0x0][0x160], 0x1 ;  /* 0x000058000ef47a11 */ /* 0x000fe400078408ff */
[----:B------:R-:W-:Y:S02]  /*19b0*/  MOV R12, c[0x0][0x1a4] ;  /* 0x00006900000c7a02 */ /* 0x000fe40000000f00 */
[----:B------:R-:W-:-:S02]  /*19c0*/  LEA R8, P1, R9, R6, 0x7 ;  /* 0x0000000609087211 */ /* 0x000fc400078238ff */
[----:B------:R-:W-:Y:S02]  /*19d0*/  LEA.HI.X R11, R3, R5, R11, 0x7, P0 ;  /* 0x00000005030b7211 */ /* 0x000fe400000f3c0b */
[----:B------:R-:W-:Y:S02]  /*19e0*/  LEA.HI.X R245, R14, c[0x0][0x164], R0, 0x1, P2 ;  /* 0x000059000ef57a11 */ /* 0x000fe400010f0c00 */
[----:B------:R-:W-:Y:S02]  /*19f0*/  PLOP3.LUT P0, PT, PT, PT, UP0, 0x80, 0x0 ;  /* 0x000000000000781c */ /* 0x000fe40003f0f008 */
[----:B------:R-:W-:Y:S01]  /*1a00*/  LEA.HI.X R9, R9, R7, R12, 0x7, P1 ;  /* 0x0000000709097211 */ /* 0x000fe200008f3c0c */
[----:B------:R-:W-:Y:S02]  /*1a10*/  UIMAD.WIDE UR4, UR45, UR16, UR28 ;  /* 0x000000102d0472a5 */ /* 0x000fe4000f8e021c */
[----:B------:R-:W-:Y:S02]  /*1a20*/  UIMAD.WIDE UR48, UR31, UR13, UR50 ;  /* 0x0000000d1f3072a5 */ /* 0x000fe4000f8e0232 */
[----:B------:R-:W-:-:S02]  /*1a30*/  UIMAD UR42, UR42, UR12, UR18 ;  /* 0x0000000c2a2a72a4 */ /* 0x000fc4000f8e0212 */
[----:B------:R-:W-:Y:S02]  /*1a40*/  UIADD3 UR40, UP0, UR48, UR40, URZ ;  /* 0x0000002830287290 */ /* 0x000fe4000ff1e03f */
[----:B------:R-:W-:Y:S02]  /*1a50*/  UIADD3 UR42, UR33, UR42, URZ ;  /* 0x0000002a212a7290 */ /* 0x000fe4000fffe03f */
[----:B------:R-:W-:Y:S02]  /*1a60*/  UIADD3.X UR39, UR49, UR39, URZ, UP0, !UPT ;  /* 0x0000002731277290 */ /* 0x000fe400087fe43f */
[----:B------:R-:W-:-:S04]  /*1a70*/  UIMAD UR42, UR42, UR40, URZ ;  /* 0x000000282a2a72a4 */ /* 0x000fc8000f8e023f */
[----:B------:R-:W-:Y:S02]  /*1a80*/  UIMAD UR39, UR39, UR32, UR42 ;  /* 0x00000020272772a4 */ /* 0x000fe4000f8e022a */
[----:B------:R-:W-:Y:S01]  /*1a90*/  UIADD3 UR44, UR50, UR44, URZ ;  /* 0x0000002c322c7290 */ /* 0x000fe2000fffe03f */
[----:B------:R-:W-:-:S03]  /*1aa0*/  CS2R R126, SRZ ;  /* 0x00000000007e7805 */ /* 0x000fc6000001ff00 */
[----:B------:R-:W-:Y:S01]  /*1ab0*/  UIMAD.WIDE UR42, UR44, UR16, UR26 ;  /* 0x000000102c2a72a5 */ /* 0x000fe2000f8e021a */
        /* <DEDUP_REMOVED lines=47> */
[----:B--2---:R-:W-:-:S02]  /*1db0*/  SHF.L.U32 R3, R23, 0x1, RZ ;  /* 0x0000000117037819 */ /* 0x004fc400000006ff */
[----:B------:R-:W-:-:S03]  /*1dc0*/  IADD3 R0, R23, 0x1800, RZ ;  /* 0x0000180017007810 */ /* 0x000fc60007ffe0ff */
[----:B------:R-:W-:Y:S01]  /*1dd0*/  @!PT LDS RZ, [RZ] ;  /* 0x00000000fffff984 */ /* 0x000fe20000000800 */
[----:B------:R-:W-:Y:S01]  /*1de0*/  @!PT LDS RZ, [RZ] ;  /* 0x00000000fffff984 */ /* 0x000fe20000000800 */
[----:B------:R-:W-:Y:S01]  /*1df0*/  @!PT LDS RZ, [RZ] ;  /* 0x00000000fffff984 */ /* 0x000fe20000000800 */
[----:B------:R2:W-:Y:S01]  /*1e00*/  LDGSTS.E.BYPASS.LTC128B.128 [R3+0xf000], [R6.64] ;  /* 0x0f00000006037fae */ /* 0x0005e2000b901d62 */
[----:B------:R-:W-:-:S03]  /*1e10*/  SEL R0, R0, R23, !P0 ;  /* 0x0000001700007207 */ /* 0x000fc60004000000 */
[----:B------:R2:W-:Y:S04]  /*1e20*/  LDGSTS.E.BYPASS.LTC128B.128 [R3+0x11000], [R6.64+0x40] ;  /* 0x1100004006037fae */ /* 0x0005e8000b901d62 */
[----:B------:R2:W-:Y:S01]  /*1e30*/  LDGSTS.E.BYPASS.LTC128B.128 [R3+0x13000], [R6.64+0x80] ;  /* 0x1300008006037fae */ /* 0x0005e2000b901d62 */
[----:B------:R-:W-:-:S03]  /*1e40*/  IMAD.SHL.U32 R243, R0, 0x2, RZ ;  /* 0x0000000200f37824 */ /* 0x000fc600078e00ff */
[----:B------:R3:W-:Y:S04]  /*1e50*/  LDGSTS.E.BYPASS.LTC128B.128 [R3+0x10000], [R8.64] ;  /* 0x1000000008037fae */ /* 0x0007e8000b901d62 */
[----:B------:R3:W-:Y:S04]  /*1e60*/  LDGSTS.E.BYPASS.LTC128B.128 [R3+0x12000], [R8.64+0x40] ;  /* 0x1200004008037fae */ /* 0x0007e8000b901d62 */
[----:B------:R3:W-:Y:S04]  /*1e70*/  LDGSTS.E.BYPASS.LTC128B.128 [R3+0x14000], [R8.64+0x80] ;  /* 0x1400008008037fae */ /* 0x0007e8000b901d62 */
[----:B------:R-:W0:Y:S04]  /*1e80*/  LDGDEPBAR ;  /* 0x00000000000079af */ /* 0x000e280000000000 */
[----:B------:R3:W-:Y:S04]  /*1e90*/  LDGSTS.E.BYPASS.LTC128B.128 [R3+0x6000], [R246.64] ;  /* 0x06000000f6037fae */ /* 0x0007e8000b901d62 */
[----:B------:R3:W-:Y:S04]  /*1ea0*/  LDGSTS.E.BYPASS.LTC128B.128 [R3+0x7000], [R246.64+0x40] ;  /* 0x07000040f6037fae */ /* 0x0007e8000b901d62 */
[----:B------:R3:W-:Y:S04]  /*1eb0*/  LDGSTS.E.BYPASS.LTC128B.128 [R3+0x8000], [R246.64+0x80] ;  /* 0x08000080f6037fae */ /* 0x0007e8000b901d62 */
[----:B------:R1:W-:Y:S04]  /*1ec0*/  LDGSTS.E.BYPASS.LTC128B.128 [R243], [R244.64] ;  /* 0x00000000f4f37fae */ /* 0x0003e8000b901d62 */
[----:B------:R1:W-:Y:S01]  /*1ed0*/  LDGSTS.E.BYPASS.LTC128B.128 [R243+0x1000], [R244.64+0x40] ;  /* 0x01000040f4f37fae */ /* 0x0003e2000b901d62 */
[----:B------:R-:W-:-:S03]  /*1ee0*/  LEA.HI R0, R22, R21, RZ, 0x5 ;  /* 0x0000001516007211 */ /* 0x000fc600078f28ff */
[----:B------:R1:W-:Y:S04]  /*1ef0*/  LDGSTS.E.BYPASS.LTC128B.128 [R243+0x2000], [R244.64+0x80] ;  /* 0x02000080f4f37fae */ /* 0x0003e8000b901d62 */
[----:B------:R4:W-:Y:S04]  /*1f00*/  LDGSTS.E.BYPASS.LTC128B.128 [R3+0x9000], [R4.64] ;  /* 0x0900000004037fae */ /* 0x0009e8000b901d62 */
[----:B------:R4:W-:Y:S04]  /*1f10*/  LDGSTS.E.BYPASS.LTC128B.128 [R3+0xb000], [R4.64+0x40] ;  /* 0x0b00004004037fae */ /* 0x0009e8000b901d62 */
[----:B------:R4:W-:Y:S04]  /*1f20*/  LDGSTS.E.BYPASS.LTC128B.128 [R3+0xd000], [R4.64+0x80] ;  /* 0x0d00008004037fae */ /* 0x0009e8000b901d62 */
[----:B------:R3:W-:Y:S04]  /*1f30*/  LDGSTS.E.BYPASS.LTC128B.128 [R3+0xa000], [R10.64] ;  /* 0x0a0000000a037fae */ /* 0x0007e8000b901d62 */
[----:B------:R3:W-:Y:S04]  /*1f40*/  LDGSTS.E.BYPASS.LTC128B.128 [R3+0xc000], [R10.64+0x40] ;  /* 0x0c0000400a037fae */ /* 0x0007e8000b901d62 */
[----:B------:R3:W-:Y:S01]  /*1f50*/  LDGSTS.E.BYPASS.LTC128B.128 [R3+0xe000], [R10.64+0x80] ;  /* 0x0e0000800a037fae */ /* 0x0007e2000b901d62 */
[----:B--2---:R-:W-:-:S03]  /*1f60*/  IMAD.MOV.U32 R6, RZ, RZ, 0x4 ;  /* 0x00000004ff067424 */ /* 0x004fc600078e00ff */
[----:B------:R-:W0:Y:S01]  /*1f70*/  LDGDEPBAR ;  /* 0x00000000000079af */ /* 0x000e220000000000 */
[----:B------:R-:W-:-:S05]  /*1f80*/  IMAD.WIDE R6, R248, R6, UR4 ;  /* 0x00000004f8067e25 */ /* 0x000fca000f8e0206 */
[----:B------:R2:W5:Y:S04]  /*1f90*/  LDG.E R252, [R6.64] ;  /* 0x0000002206fc7981 */ /* 0x000568000c1e1900 */
[----:B------:R2:W5:Y:S01]  /*1fa0*/  LDG.E R251, [R6.64+0x20] ;  /* 0x0000202206fb7981 */ /* 0x000562000c1e1900 */
[----:B----4-:R-:W-:-:S03]  /*1fb0*/  IMAD.U32 R4, RZ, RZ, UR46 ;  /* 0x0000002eff047e24 */ /* 0x010fc6000f8e00ff */
[----:B------:R2:W5:Y:S04]  /*1fc0*/  LDG.E R250, [R6.64+0x80] ;  /* 0x0000802206fa7981 */ /* 0x000568000c1e1900 */
[----:B------:R2:W5:Y:S01]  /*1fd0*/  LDG.E R249, [R6.64+0xa0] ;  /* 0x0000a02206f97981 */ /* 0x000562000c1e1900 */
[----:B---3--:R-:W-:Y:S01]  /*1fe0*/  LOP3.LUT R3, R0, 0xffffffe0, RZ, 0xc0, !PT ;  /* 0xffffffe000037812 */ /* 0x008fe200078ec0ff */
[----:B------:R-:W-:-:S04]  /*1ff0*/  DEPBAR.LE SB0, 0x1 ;  /* 0x000080400000791a */ /* 0x000fc80000000000 */
[----:B------:R-:W-:Y:S02]  /*2000*/  IADD3 R8, -R3, R21, RZ ;  /* 0x0000001503087210 */ /* 0x000fe40007ffe1ff */
[----:B------:R-:W-:Y:S01]  /*2010*/  SHF.R.S32.HI R0, RZ, 0x5, R0 ;  /* 0x00000005ff007819 */ /* 0x000fe20000011400 */
[----:B------:R-:W-:Y:S04]  /*2020*/  BAR.SYNC.DEFER_BLOCKING 0x0 ;  /* 0x0000000000007b1d */ /* 0x000fe80000010000 */
[----:B------:R-:W-:Y:S02]  /*2030*/  IMAD R0, R0, UR21, R8 ;  /* 0x0000001500007c24 */ /* 0x000fe4000f8e0208 */
[----:B------:R-:W-:-:S03]  /*2040*/  IMAD.U32 R3, RZ, RZ, UR41 ;  /* 0x00000029ff037e24 */ /* 0x000fc6000f8e00ff */
[----:B------:R-:W-:Y:S02]  /*2050*/  IADD3 R4, P2, P1, R0, UR20, R4 ;  /* 0x0000001400047c10 */ /* 0x000fe4000f95e004 */
[----:B------:R-:W-:-:S04]  /*2060*/  SHF.R.S32.HI R0, RZ, 0x1f, R0 ;  /* 0x0000001fff007819 */ /* 0x000fc80000011400 */
[----:B------:R-:W-:Y:S02]  /*2070*/  IADD3.X R0, R0, UR19, R3, P2, P1 ;  /* 0x0000001300007c10 */ /* 0x000fe400097e2403 */
[----:B------:R-:W-:Y:S01]  /*2080*/  IADD3 R4, P1, R4, R20, RZ ;  /* 0x0000001404047210 */ /* 0x000fe20007f3e0ff */
[----:B--2---:R-:W-:-:S03]  /*2090*/  IMAD.U32 R6, RZ, RZ, UR32 ;  /* 0x00000020ff067e24 */ /* 0x004fc6000f8e00ff */
[----:B------:R-:W-:Y:S02]  /*20a0*/  IADD3.X R5, R0, R19, RZ, P1, !PT ;  /* 0x0000001300057210 */ /* 0x000fe40000ffe4ff */
[----:B------:R-:W-:Y:S01]  /*20b0*/  MOV R7, UR33 ;  /* 0x0000002100077c02 */ /* 0x000fe20008000f00 */
[----:B------:R1:W2:Y:S02]  /*20c0*/  LDSM.16.M88.4 R164, [R213+0xf000] ;  /* 0x00f00000d5a4783b */ /* 0x0002a40000000200 */
[----:B------:R-:W-:Y:S02]  /*20d0*/  IMAD.WIDE.U32 R4, R6, UR40, R4 ;  /* 0x0000002806047c25 */ /* 0x000fe4000f8e0004 */
[----:B------:R1:W3:Y:S03]  /*20e0*/  LDSM.16.M88.4 R168, [R213+0xf400] ;  /* 0x00f40000d5a8783b */ /* 0x0002e60000000200 */
[----:B------:R-:W-:Y:S01]  /*20f0*/  IADD3 R0, R5, UR39, RZ ;  /* 0x0000002705007c10 */ /* 0x000fe2000fffe0ff */
[----:B------:R-:W-:Y:S01]  /*2100*/  UIADD3 UR39, -UR38, UR11, UR37 ;  /* 0x0000000b26277290 */ /* 0x000fe2000fffe125 */
[----:B------:R1:W4:Y:S03]  /*2110*/  LDSM.16.M88.4 R172, [R214+0xf000] ;  /* 0x00f00000d6ac783b */ /* 0x0003260000000200 */
[----:B------:R-:W-:Y:S01]  /*2120*/  UIADD3 UR39, UR39, -UR10, URZ ;  /* 0x8000000a27277290 */ /* 0x000fe2000fffe03f */
[----:B------:R1:W1:Y:S03]  /*2130*/  LDSM.16.M88.4 R176, [R214+0xf400] ;  /* 0x00f40000d6b0783b */ /* 0x0002660000000200 */
[----:B------:R-:W-:Y:S01]  /*2140*/  USHF.R.S32.HI UR7, URZ, 0x1f, UR39 ;  /* 0x0000001f3f077899 */ /* 0x000fe20008011427 */
[----:B------:R1:W1:Y:S03]  /*2150*/  LDSM.16.M88.4 R180, [R213+0x11000] ;  /* 0x01100000d5b4783b */ /* 0x0002660000000200 */
[----:B------:R-:W-:Y:S01]  /*2160*/  ULEA.HI UR7, UR7, UR39, URZ, 0x6 ;  /* 0x0000002707077291 */ /* 0x000fe2000f8f303f */
[----:B------:R1:W1:Y:S03]  /*2170*/  LDSM.16.M88.4 R184, [R213+0x11400] ;  /* 0x01140000d5b8783b */ /* 0x0002660000000200 */
[----:B------:R-:W-:Y:S01]  /*2180*/  USHF.R.S32.HI UR7, URZ, 0x6, UR7 ;  /* 0x000000063f077899 */ /* 0x000fe20008011407 */
[----:B------:R1:W1:Y:S03]  /*2190*/  LDSM.16.M88.4 R188, [R214+0x11000] ;  /* 0x01100000d6bc783b */ /* 0x0002660000000200 */
[----:B------:R-:W-:Y:S01]  /*21a0*/  UISETP.LT.AND UP0, UPT, URZ, UR7, UPT ;  /* 0x000000073f00728c */ /* 0x000fe2000bf01270 */
[----:B------:R1:W1:Y:S03]  /*21b0*/  LDSM.16.M88.4 R192, [R214+0x11400] ;  /* 0x01140000d6c0783b */ /* 0x0002660000000200 */
[----:B------:R-:W-:Y:S01]  /*21c0*/  USEL UR7, URZ, UR7, !UP0 ;  /* 0x000000073f077287 */ /* 0x000fe2000c000000 */
[C---:B------:R-:W-:Y:S01]  /*21d0*/  LEA R224, P1, R4.reuse, c[0x0][0x350], 0x2 ;  /* 0x0000d40004e07a11 */ /* 0x040fe200078210ff */
[----:B------:R1:W1:Y:S02]  /*21e0*/  LDSM.16.M88.4 R196, [R213+0x13000] ;  /* 0x01300000d5c4783b */ /* 0x0002640000000200 */
[----:B------:R-:W-:Y:S01]  /*21f0*/  UISETP.GT.AND UP0, UPT, UR47, UR7, UPT ;  /* 0x000000072f00728c */ /* 0x000fe2000bf04270 */
[----:B------:R-:W-:Y:S01]  /*2200*/  LEA.HI.X R225, R4, c[0x0][0x354], R0, 0x2, P1 ;  /* 0x0000d50004e17a11 */ /* 0x000fe200008f1400 */
[----:B------:R1:W1:Y:S04]  /*2210*/  LDSM.16.M88.4 R200, [R213+0x13400] ;  /* 0x01340000d5c8783b */ /* 0x0002680000000200 */
[----:B------:R-:W-:Y:S01]  /*2220*/  PLOP3.LUT P1, PT, PT, PT, UP0, 0x80, 0x0 ;  /* 0x000000000000781c */ /* 0x000fe20003f2f008 */
[----:B------:R1:W1:Y:S04]  /*2230*/  LDSM.16.M88.4 R204, [R214+0x13000] ;  /* 0x01300000d6cc783b */ /* 0x0002680000000200 */
[----:B------:R1:W1:Y:S08]  /*2240*/  LDSM.16.M88.4 R208, [R214+0x13400] ;  /* 0x01340000d6d0783b */ /* 0x0002700000000200 */
[----:B------:R-:W-:Y:S05]  /*2250*/  @!P1 BRA `(.L_x_218) ;  /* 0x0000486000009947 */ /* 0x000fea0003800000 */
[----:B--234-:R-:W-:Y:S02]  /*2260*/  IMAD.MOV.U32 R4, RZ, RZ, c[0x0][0x308] ;  /* 0x0000c200ff047624 */ /* 0x01cfe400078e00ff */
[----:B------:R-:W-:-:S05]  /*2270*/  IMAD.MOV.U32 R5, RZ, RZ, c[0x0][0x30c] ;  /* 0x0000c300ff057624 */ /* 0x000fca00078e00ff */
[----:B------:R2:W3:Y:S04]  /*2280*/  LDG.E.64 R6, [R4.64] ;  /* 0x0000002204067981 */ /* 0x0004e8000c1e1b00 */
[----:B--2---:R-:W2:Y:S01]  /*2290*/  LDG.E.64 R4, [R4.64+0x8] ;  /* 0x0000082204047981 */ /* 0x004ea2000c1e1b00 */
[----:B------:R-:W-:Y:S01]  /*22a0*/  UIMAD UR40, UR31, UR9, UR36 ;  /* 0x000000091f2872a4 */ /* 0x000fe2000f8e0224 */
[----:B------:R-:W-:Y:S01]  /*22b0*/  SHF.R.S32.HI R0, RZ, 0x1f, R8 ;  /* 0x0000001fff007819 */ /* 0x000fe20000011408 */
[----:B------:R-:W-:Y:S01]  /*22c0*/  IMAD.MOV.U32 R127, RZ, RZ, RZ ;  /* 0x000000ffff7f7224 */ /* 0x000fe200078e00ff */
[----:B------:R-:W4:Y:S01]  /*22d0*/  S2R R12, SR_TID.X ;  /* 0x00000000000c7919 */ /* 0x000f220000002100 */
[----:B------:R-:W-:Y:S01]  /*22e0*/  USHF.L.U32 UR40, UR40, 0x5, URZ ;  /* 0x0000000528287899 */ /* 0x000fe2000800063f */
[----:B------:R-:W-:-:S02]  /*22f0*/  IADD3 R3, R223, 0x1800, RZ ;  /* 0x00001800df037810 */ /* 0x000fc40007ffe0ff */
[----:B------:R-:W1:Y:S01]  /*2300*/  S2R R13, SR_TID.X ;  /* 0x00000000000d7919 */ /* 0x000e620000002100 */
[----:B------:R-:W-:Y:S01]  /*2310*/  USHF.R.S32.HI UR36, URZ, 0x1f, UR40 ;  /* 0x0000001f3f247899 */ /* 0x000fe20008011428 */
[----:B------:R-:W-:-:S05]  /*2320*/  SEL R212, R3, R223, !P0 ;  /* 0x000000df03d47207 */ /* 0x000fca0004000000 */
[----:B------:R-:W-:Y:S01]  /*2330*/  IMAD.SHL.U32 R212, R212, 0x2, RZ ;  /* 0x00000002d4d47824 */ /* 0x000fe200078e00ff */
[----:B----4-:R-:W-:-:S04]  /*2340*/  SHF.R.S32.HI R12, RZ, 0x1f, R12 ;  /* 0x0000001fff0c7819 */ /* 0x010fc8000001140c */
[----:B-1----:R-:W-:-:S04]  /*2350*/  LEA.HI R12, R12, R13, RZ, 0x6 ;  /* 0x0000000d0c0c7211 */ /* 0x002fc800078f30ff */
[----:B------:R-:W-:Y:S01]  /*2360*/  SHF.R.S32.HI R12, RZ, 0x6, R12 ;  /* 0x00000006ff0c7819 */ /* 0x000fe2000001140c */
[----:B---3--:R-:W1:Y:S08]  /*2370*/  R2UR UR39, R6 ;  /* 0x00000000062773c2 */ /* 0x008e7000000e0000 */
[----:B------:R-:W3:Y:S01]  /*2380*/  R2UR UR31, R7 ;  /* 0x00000000071f73c2 */ /* 0x000ee200000e0000 */
[----:B--2---:R-:W-:Y:S01]  /*2390*/  IADD3 R8, P2, P1, R4, UR40, R8 ;  /* 0x0000002804087c10 */ /* 0x004fe2000f95e008 */
[----:B------:R-:W-:Y:S01]  /*23a0*/  UIADD3 UR40, UR37, UR8, URZ ;  /* 0x0000000825287290 */ /* 0x000fe2000fffe03f */
[----:B------:R-:W-:-:S02]  /*23b0*/  IADD3 R4, R221, 0x1800, RZ ;  /* 0x00001800dd047810 */ /* 0x000fc40007ffe0ff */
[----:B------:R-:W-:Y:S01]  /*23c0*/  IADD3.X R5, R5, UR36, R0, P2, P1 ;  /* 0x0000002405057c10 */ /* 0x000fe200097e2400 */
[----:B------:R-:W-:Y:S01]  /*23d0*/  IMAD.U32 R0, RZ, RZ, UR24 ;  /* 0x00000018ff007e24 */ /* 0x000fe2000f8e00ff */
[----:B------:R-:W-:Y:S01]  /*23e0*/  SEL R4, R4, R221, !P0 ;  /* 0x000000dd04047207 */ /* 0x000fe20004000000 */
[----:B------:R-:W-:Y:S02]  /*23f0*/  UMOV UR36, UR42 ;  /* 0x0000002a00247c82 */ /* 0x000fe40008000000 */
[----:B------:R-:W-:Y:S01]  /*2400*/  IMAD R0, R0, 0x4, R12 ;  /* 0x0000000400007824 */ /* 0x000fe200078e020c */
[----:B------:R-:W-:Y:S01]  /*2410*/  UIADD3 UR40, -UR38, 0x80, UR40 ;  /* 0x0000008026287890 */ /* 0x000fe2000fffe128 */
[----:B------:R-:W-:Y:S01]  /*2420*/  IMAD.SHL.U32 R3, R4, 0x2, RZ ;  /* 0x0000000204037824 */ /* 0x000fe200078e00ff */
[----:B-1----:R-:W-:Y:S02]  /*2430*/  LOP3.LUT R4, R5, UR39, RZ, 0x3c, !PT ;  /* 0x0000002705047c12 */ /* 0x002fe4000f8e3cff */
[----:B---3--:R-:W-:-:S03]  /*2440*/  LOP3.LUT R0, R0, UR31, RZ, 0x3c, !PT ;  /* 0x0000001f00007c12 */ /* 0x008fc6000f8e3cff */
[----:B------:R1:W-:Y:S04]  /*2450*/  STL [R1+0x18], R4 ;  /* 0x0000180401007387 */ /* 0x0003e80000100800 */
[----:B-1----:R-:W-:Y:S01]  /*2460*/  IMAD.MOV.U32 R4, RZ, RZ, c[0x0][0x1c0] ;  /* 0x00007000ff047624 */ /* 0x002fe200078e00ff */
[----:B------:R-:W-:Y:S01]  /*2470*/  SHF.L.U32 R5, R12, 0x5, RZ ;  /* 0x000000050c057819 */ /* 0x000fe200000006ff */
[----:B------:R-:W-:-:S04]  /*2480*/  IMAD.WIDE.U32 R8, R8, -0x2daee0ad, RZ ;  /* 0xd2511f5308087825 */ /* 0x000fc800078e00ff */
[----:B------:R-:W-:Y:S01]  /*2490*/  IMAD R4, R4, c[0x0][0x22c], RZ ;  /* 0x00008b0004047a24 */ /* 0x000fe200078e02ff */
[----:B------:R1:W-:Y:S01]  /*24a0*/  STL.64 [R1+0x28], R8 ;  /* 0x0000280801007387 */ /* 0x0003e20000100a00 */
[----:B------:R-:W-:Y:S01]  /*24b0*/  LOP3.LUT R0, R9, R0, RZ, 0x3c, !PT ;  /* 0x0000000009007212 */ /* 0x000fe200078e3cff */
[----:B------:R-:W-:Y:S02]  /*24c0*/  IMAD.SHL.U32 R215, R223, 0x2, RZ ;  /* 0x00000002dfd77824 */ /* 0x000fe400078e00ff */
[----:B------:R-:W-:Y:S01]  /*24d0*/  IMAD.SHL.U32 R7, R4, 0x10, RZ ;  /* 0x0000001004077824 */ /* 0x000fe200078e00ff */
[----:B------:R2:W-:Y:S01]  /*24e0*/  STL [R1+0x40], R5 ;  /* 0x0000400501007387 */ /* 0x0005e20000100800 */
[----:B------:R-:W-:-:S03]  /*24f0*/  IMAD.IADD R216, R215, 0x1, R222 ;  /* 0x00000001d7d87824 */ /* 0x000fc600078e02de */
[C---:B------:R-:W-:Y:S01]  /*2500*/  IADD3 R6, R7.reuse, 0x20, RZ ;  /* 0x0000002007067810 */ /* 0x040fe20007ffe0ff */
[----:B-1----:R-:W-:Y:S01]  /*2510*/  IMAD.WIDE.U32 R8, R0, -0x326172a9, RZ ;  /* 0xcd9e8d5700087825 */ /* 0x002fe200078e00ff */
[----:B--2---:R-:W-:Y:S02]  /*2520*/  SHF.L.U32 R5, R4, 0x3, RZ ;  /* 0x0000000304057819 */ /* 0x004fe400000006ff */
[----:B------:R-:W-:-:S03]  /*2530*/  IADD3 R4, R7, 0x40, RZ ;  /* 0x0000004007047810 */ /* 0x000fc60007ffe0ff */
[C---:B------:R-:W-:Y:S01]  /*2540*/  IMAD.IADD R7, R5.reuse, 0x1, R6 ;  /* 0x0000000105077824 */ /* 0x040fe200078e0206 */
[----:B------:R-:W-:-:S04]  /*2550*/  IADD3 R6, R5, R4, RZ ;  /* 0x0000000405067210 */ /* 0x000fc80007ffe0ff */
[C---:B------:R-:W-:Y:S01]  /*2560*/  IADD3 R7, R5.reuse, R7, RZ ;  /* 0x0000000705077210 */ /* 0x040fe20007ffe0ff */
[----:B------:R-:W-:-:S03]  /*2570*/  IMAD.IADD R6, R5, 0x1, R6 ;  /* 0x0000000105067824 */ /* 0x000fc600078e0206 */
[C---:B------:R-:W-:Y:S01]  /*2580*/  IADD3 R7, R5.reuse, R7, RZ ;  /* 0x0000000705077210 */ /* 0x040fe20007ffe0ff */
[----:B------:R-:W-:-:S03]  /*2590*/  IMAD.IADD R6, R5, 0x1, R6 ;  /* 0x0000000105067824 */ /* 0x000fc600078e0206 */
[C---:B------:R-:W-:Y:S01]  /*25a0*/  IADD3 R7, R5.reuse, R7, RZ ;  /* 0x0000000705077210 */ /* 0x040fe20007ffe0ff */
[----:B------:R-:W-:-:S03]  /*25b0*/  IMAD.IADD R6, R5, 0x1, R6 ;  /* 0x0000000105067824 */ /* 0x000fc600078e0206 */
[C---:B------:R-:W-:Y:S01]  /*25c0*/  IADD3 R4, R5.reuse, R7, RZ ;  /* 0x0000000705047210 */ /* 0x040fe20007ffe0ff */
[----:B------:R1:W-:Y:S01]  /*25d0*/  STL [R1+0xc], R7 ;  /* 0x00000c0701007387 */ /* 0x0003e20000100800 */
[----:B------:R-:W-:-:S03]  /*25e0*/  IADD3 R0, R5, R6, RZ ;  /* 0x0000000605007210 */ /* 0x000fc60007ffe0ff */
[----:B------:R1:W-:Y:S04]  /*25f0*/  STL.64 [R1], R8 ;  /* 0x0000000801007387 */ /* 0x0003e80000100a00 */
[----:B------:R1:W-:Y:S04]  /*2600*/  STL [R1+0x8], R6 ;  /* 0x0000080601007387 */ /* 0x0003e80000100800 */
[----:B------:R1:W-:Y:S04]  /*2610*/  STL [R1+0x14], R4 ;  /* 0x0000140401007387 */ /* 0x0003e80000100800 */
[----:B------:R1:W-:Y:S02]  /*2620*/  STL [R1+0x10], R0 ;  /* 0x0000100001007387 */ /* 0x0003e40000100800 */
.L_x_221:
[----:B------:R-:W0:Y:S01]  /*2630*/  LDGDEPBAR ;  /* 0x00000000000079af */ /* 0x000e220000000000 */
[----:B-1----:R-:W-:Y:S01]  /*2640*/  IMAD.IADD R0, R222, 0x1, R212 ;  /* 0x00000001de007824 */ /* 0x002fe200078e02d4 */
[----:B------:R-:W-:Y:S01]  /*2650*/  USHF.L.U32 UR37, UR6, 0x6, URZ ;  /* 0x0000000606257899 */ /* 0x000fe2000800063f */
[----:B-----5:R-:W-:Y:S01]  /*2660*/  FSETP.NEU.FTZ.AND P1, PT, R252, -INF , PT ;  /* 0xff800000fc00780b */ /* 0x020fe20003f3d000 */
[----:B------:R-:W-:Y:S02]  /*2670*/  UIADD3 UR41, UR39, -0x61c88647, URZ ;  /* 0x9e3779b927297890 */ /* 0x000fe4000fffe03f */
[----:B------:R-:W-:Y:S02]  /*2680*/  UISETP.GE.AND UP0, UPT, UR37, UR40, UPT ;  /* 0x000000282500728c */ /* 0x000fe4000bf06270 */
[----:B------:R-:W2:Y:S01]  /*2690*/  LDL R232, [R1+0x30] ;  /* 0x0000300001e87983 */ /* 0x000ea20000100800 */
[----:B------:R-:W-:Y:S02]  /*26a0*/  UIADD3 UR42, UR31, -0x4498517b, URZ ;  /* 0xbb67ae851f2a7890 */ /* 0x000fe4000fffe03f */
[----:B------:R-:W-:Y:S01]  /*26b0*/  UIADD3 UR44, UR31, 0x76cf5d0a, URZ ;  /* 0x76cf5d0a1f2c7890 */ /* 0x000fe2000fffe03f */
[----:B------:R-:W3:Y:S01]  /*26c0*/  LDL.64 R226, [R1] ;  /* 0x0000000001e27983 */ /* 0x000ee20000100a00 */
[----:B------:R-:W-:Y:S01]  /*26d0*/  PLOP3.LUT P0, PT, PT, PT, UP0, 0x80, 0x0 ;  /* 0x000000000000781c */ /* 0x000fe20003f0f008 */
[----:B------:R-:W-:Y:S04]  /*26e0*/  UISETP.GT.AND UP3, UPT, UR6, UR7, UPT ;  /* 0x000000070600728c */ /* 0x000fe8000bf64270 */
[----:B------:R-:W4:Y:S04]  /*26f0*/  LDL R229, [R1+0x18] ;  /* 0x0000180001e57983 */ /* 0x000f280000100800 */
[----:B------:R-:W2:Y:S04]  /*2700*/  LDL R228, [R1+0x40] ;  /* 0x0000400001e47983 */ /* 0x000ea80000100800 */
[----:B------:R-:W2:Y:S01]  /*2710*/  LDL.64 R230, [R1+0x28] ;  /* 0x0000280001e67983 */ /* 0x000ea20000100a00 */
[----:B------:R-:W-:Y:S05]  /*2720*/  DEPBAR.LE SB0, 0x0 ;  /* 0x000080000000791a */ /* 0x000fea0000000000 */
        /* <DEDUP_REMOVED lines=17> */
[C---:B------:R-:W-:Y:S08]  /*2840*/  HMMA.16816.F32.BF16 R24, R28.reuse, R132, RZ ;  /* 0x000000841c18723c */ /* 0x040ff000000418ff */
[-C--:B------:R-:W-:Y:S08]  /*2850*/  HMMA.16816.F32.BF16 R28, R28, R134.reuse, RZ ;  /* 0x000000861c1c723c */ /* 0x080ff000000418ff */
[----:B------:R-:W-:Y:S01]  /*2860*/  HMMA.16816.F32.BF16 R32, R32, R134, RZ ;  /* 0x000000862020723c */ /* 0x000fe200000418ff */
[----:B------:R-:W1:Y:S07]  /*2870*/  LDSM.16.M88.4 R132, [R212+0x1800] ;  /* 0x00180000d484783b */ /* 0x000e6e0000000200 */
[-C--:B------:R-:W-:Y:S08]  /*2880*/  HMMA.16816.F32.BF16 R4, R136, R140.reuse, R4 ;  /* 0x0000008c8804723c */ /* 0x080ff00000041804 */
[C---:B-1----:R-:W-:Y:S08]  /*2890*/  HMMA.16816.F32.BF16 R8, R144.reuse, R140, R8 ;  /* 0x0000008c9008723c */ /* 0x042ff00000041808 */
[-C--:B------:R-:W-:Y:S08]  /*28a0*/  HMMA.16816.F32.BF16 R12, R144, R142.reuse, R12 ;  /* 0x0000008e900c723c */ /* 0x080ff0000004180c */
[C---:B------:R-:W-:Y:S01]  /*28b0*/  HMMA.16816.F32.BF16 R16, R136.reuse, R142, R16 ;  /* 0x0000008e8810723c */ /* 0x040fe20000041810 */
[----:B------:R-:W-:Y:S07]  /*28c0*/  LDSM.16.M88.4 R140, [R214+0xb000] ;  /* 0x00b00000d68c783b */ /* 0x000fee0000000200 */
        /* <DEDUP_REMOVED lines=11> */
[----:B------:R-:W-:Y:S07]  /*2980*/  LDSM.16.M88.4 R156, [R213+0xd000] ;  /* 0x00d00000d59c783b */ /* 0x000fee0000000200 */
[-C--:B------:R-:W-:Y:S08]  /*2990*/  HMMA.16816.F32.BF16 R20, R152, R160.reuse, R20 ;  /* 0x000000a09814723c */ /* 0x080ff00000041814 */
[C---:B------:R-:W-:Y:S08]  /*29a0*/  HMMA.16816.F32.BF16 R24, R132.reuse, R160, R24 ;  /* 0x000000a08418723c */ /* 0x040ff00000041818 */
[-C--:B------:R-:W-:Y:S01]  /*29b0*/  HMMA.16816.F32.BF16 R28, R132, R162.reuse, R28 ;  /* 0x000000a2841c723c */ /* 0x080fe2000004181c */
[----:B------:R-:W2:Y:S07]  /*29c0*/  LDSM.16.M88.4 R132, [R212+0x2000] ;  /* 0x00200000d484783b */ /* 0x000eae0000000200 */
[----:B------:R-:W-:Y:S01]  /*29d0*/  HMMA.16816.F32.BF16 R32, R152, R162, R32 ;  /* 0x000000a29820723c */ /* 0x000fe20000041820 */
[----:B------:R-:W2:Y:S07]  /*29e0*/  LDSM.16.M88.4 R152, [R212+0x2800] ;  /* 0x00280000d498783b */ /* 0x000eae0000000200 */
[-C--:B-1----:R-:W-:Y:S01]  /*29f0*/  HMMA.16816.F32.BF16 R4, R136, R140.reuse, R4 ;  /* 0x0000008c8804723c */ /* 0x082fe20000041804 */
[----:B------:R-:W1:Y:S07]  /*2a00*/  LDSM.16.M88.4 R160, [R213+0xd400] ;  /* 0x00d40000d5a0783b */ /* 0x000e6e0000000200 */
[C---:B------:R-:W-:Y:S08]  /*2a10*/  HMMA.16816.F32.BF16 R8, R144.reuse, R140, R8 ;  /* 0x0000008c9008723c */ /* 0x040ff00000041808 */
[-C--:B------:R-:W-:Y:S08]  /*2a20*/  HMMA.16816.F32.BF16 R12, R144, R142.reuse, R12 ;  /* 0x0000008e900c723c */ /* 0x080ff0000004180c */
[C---:B------:R-:W-:Y:S01]  /*2a30*/  HMMA.16816.F32.BF16 R16, R136.reuse, R142, R16 ;  /* 0x0000008e8810723c */ /* 0x040fe20000041810 */
[----:B------:R-:W-:Y:S07]  /*2a40*/  LDSM.16.M88.4 R140, [R214+0xd000] ;  /* 0x00d00000d68c783b */ /* 0x000fee0000000200 */
[-C--:B------:R-:W-:Y:S08]  /*2a50*/  HMMA.16816.F32.BF16 R20, R136, R148.reuse, R20 ;  /* 0x000000948814723c */ /* 0x080ff00000041814 */
[C---:B------:R-:W-:Y:S07]  /*2a60*/  HMMA.16816.F32.BF16 R24, R144.reuse, R148, R24 ;  /* 0x000000949018723c */ /* 0x040fee0000041818 */
[----:B------:R-:W-:Y:S01]  /*2a70*/  IMAD.U32 R148, RZ, RZ, UR6 ;  /* 0x00000006ff947e24 */ /* 0x000fe2000f8e00ff */
[-C--:B------:R-:W-:Y:S01]  /*2a80*/  HMMA.16816.F32.BF16 R28, R144, R150.reuse, R28 ;  /* 0x00000096901c723c */ /* 0x080fe2000004181c */
[----:B------:R-:W-:Y:S07]  /*2a90*/  LDSM.16.M88.4 R144, [R0+0x2800] ;  /* 0x002800000090783b */ /* 0x000fee0000000200 */
[----:B------:R-:W-:Y:S01]  /*2aa0*/  HMMA.16816.F32.BF16 R32, R136, R150, R32 ;  /* 0x000000968820723c */ /* 0x000fe20000041820 */
[----:B------:R1:W4:Y:S07]  /*2ab0*/  LDSM.16.M88.4 R136, [R0+0x2000] ;  /* 0x002000000088783b */ /* 0x00032e0000000200 */
[-C--:B--2---:R-:W-:Y:S01]  /*2ac0*/  HMMA.16816.F32.BF16 R4, R132, R156.reuse, R4 ;  /* 0x0000009c8404723c */ /* 0x084fe20000041804 */
[----:B------:R-:W2:Y:S07]  /*2ad0*/  @!P0 S2R R151, SR_TID.X ;  /* 0x0000000000978919 */ /* 0x000eae0000002100 */
[C---:B------:R-:W-:Y:S08]  /*2ae0*/  HMMA.16816.F32.BF16 R8, R152.reuse, R156, R8 ;  /* 0x0000009c9808723c */ /* 0x040ff00000041808 */
[-C--:B------:R-:W-:Y:S01]  /*2af0*/  HMMA.16816.F32.BF16 R12, R152, R158.reuse, R12 ;  /* 0x0000009e980c723c */ /* 0x080fe2000004180c */
[----:B-1----:R-:W-:Y:S04]  /*2b00*/  IMAD R0, R148, 0x4, R232 ;  /* 0x0000000494007824 */ /* 0x002fe800078e02e8 */
[C---:B------:R-:W-:Y:S01]  /*2b10*/  IMAD.WIDE.U32 R148, R0.reuse, -0x326172a9, RZ ;  /* 0xcd9e8d5700947825 */ /* 0x040fe200078e00ff */
[----:B------:R-:W-:Y:S02]  /*2b20*/  IADD3 R150, R0, 0x2, RZ ;  /* 0x0000000200967810 */ /* 0x000fe40007ffe0ff */
[C---:B------:R-:W-:Y:S04]  /*2b30*/  HMMA.16816.F32.BF16 R16, R132.reuse, R158, R16 ;  /* 0x0000009e8410723c */ /* 0x040fe80000041810 */
[----:B---3--:R-:W-:Y:S04]  /*2b40*/  LOP3.LUT R148, R227, UR41, R148, 0x96, !PT ;  /* 0x00000029e3947c12 */ /* 0x008fe8000f8e9694 */
[-C--:B------:R-:W-:Y:S08]  /*2b50*/  HMMA.16816.F32.BF16 R20, R132, R160.reuse, R20 ;  /* 0x000000a08414723c */ /* 0x080ff00000041814 */
[C---:B------:R-:W-:Y:S08]  /*2b60*/  HMMA.16816.F32.BF16 R24, R152.reuse, R160, R24 ;  /* 0x000000a09818723c */ /* 0x040ff00000041818 */
[-C--:B------:R-:W-:Y:S08]  /*2b70*/  HMMA.16816.F32.BF16 R28, R152, R162.reuse, R28 ;  /* 0x000000a2981c723c */ /* 0x080ff0000004181c */
[----:B------:R-:W-:Y:S07]  /*2b80*/  HMMA.16816.F32.BF16 R32, R132, R162, R32 ;  /* 0x000000a28420723c */ /* 0x000fee0000041820 */
[----:B------:R-:W-:Y:S01]  /*2b90*/  LOP3.LUT R134, R230, UR42, RZ, 0x3c, !PT ;  /* 0x0000002ae6867c12 */ /* 0x000fe2000f8e3cff */
[----:B------:R-:W-:Y:S01]  /*2ba0*/  IMAD.WIDE.U32 R132, R150, -0x326172a9, RZ ;  /* 0xcd9e8d5796847825 */ /* 0x000fe200078e00ff */
[-C--:B----4-:R-:W-:Y:S01]  /*2bb0*/  LOP3.LUT R150, R149, R229.reuse, RZ, 0x3c, !PT ;  /* 0x000000e595967212 */ /* 0x090fe200078e3cff */
[-C--:B------:R-:W-:Y:S01]  /*2bc0*/  HMMA.16816.F32.BF16 R4, R136, R140.reuse, R4 ;  /* 0x0000008c8804723c */ /* 0x080fe20000041804 */
[----:B------:R-:W-:Y:S01]  /*2bd0*/  UIADD3 UR42, UR31, -0x126145ec, URZ ;  /* 0xed9eba141f2a7890 */ /* 0x000fe2000fffe03f */
[----:B--2---:R-:W-:Y:S01]  /*2be0*/  @!P0 IMAD.SHL.U32 R135, R151, 0x2, RZ ;  /* 0x0000000297878824 */ /* 0x004fe200078e00ff */
[----:B------:R-:W-:Y:S01]  /*2bf0*/  LOP3.LUT R152, R227, UR41, R132, 0x96, !PT ;  /* 0x00000029e3987c12 */ /* 0x000fe2000f8e9684 */
[----:B------:R-:W-:Y:S01]  /*2c00*/  @!UP0 UMOV UR41, 0x1 ;  /* 0x0000000100298882 */ /* 0x000fe20000000000 */
[----:B------:R-:W-:Y:S01]  /*2c10*/  LOP3.LUT R153, R133, R229, RZ, 0x3c, !PT ;  /* 0x000000e585997212 */ /* 0x000fe200078e3cff */
[----:B------:R-:W-:Y:S01]  /*2c20*/  IMAD.U32 R0, RZ, RZ, UR41 ;  /* 0x00000029ff007e24 */ /* 0x000fe2000f8e00ff */
[----:B------:R-:W-:Y:S01]  /*2c30*/  UIADD3 UR41, UR39, -0x255992d5, URZ ;  /* 0xdaa66d2b27297890 */ /* 0x000fe2000fffe03f */
[----:B------:R-:W-:Y:S01]  /*2c40*/  IMAD.U32 R149, RZ, RZ, UR37 ;  /* 0x00000025ff957e24 */ /* 0x000fe2000f8e00ff */
[C---:B------:R-:W-:Y:S01]  /*2c50*/  HMMA.16816.F32.BF16 R8, R144.reuse, R140, R8 ;  /* 0x0000008c9008723c */ /* 0x040fe20000041808 */
[----:B------:R-:W-:Y:S02]  /*2c60*/  UIADD3 UR37, UR39, 0x3c6ef372, URZ ;  /* 0x3c6ef37227257890 */ /* 0x000fe4000fffe03f */
[----:B------:R-:W-:Y:S01]  /*2c70*/  @!P0 IADD3 R151, R248, -c[0x0][0x214], R0 ;  /* 0x80008500f8978a10 */ /* 0x000fe20007ffe000 */
[----:B------:R-:W-:Y:S01]  /*2c80*/  IMAD.WIDE.U32 R132, R150, -0x2daee0ad, RZ ;  /* 0xd2511f5396847825 */ /* 0x000fe200078e00ff */
[----:B------:R-:W-:Y:S02]  /*2c90*/  @!P0 LOP3.LUT R0, R228, 0x6, R135, 0xf8, !PT ;  /* 0x00000006e4008812 */ /* 0x000fe400078ef887 */
[----:B------:R-:W-:Y:S01]  /*2ca0*/  LOP3.LUT R156, R226, UR37, RZ, 0x3c, !PT ;  /* 0x00000025e29c7c12 */ /* 0x000fe2000f8e3cff */
[----:B------:R-:W-:Y:S01]  /*2cb0*/  IMAD.WIDE.U32 R162, R148, -0x2daee0ad, RZ ;  /* 0xd2511f5394a27825 */ /* 0x000fe200078e00ff */
[----:B------:R-:W-:Y:S01]  /*2cc0*/  @!P0 IADD3 R151, R149, UR38, R151 ;  /* 0x0000002695978c10 */ /* 0x000fe2000fffe097 */
[-C--:B------:R-:W-:Y:S01]  /*2cd0*/  HMMA.16816.F32.BF16 R12, R144, R142.reuse, R12 ;  /* 0x0000008e900c723c */ /* 0x080fe2000004180c */
[----:B------:R-:W-:Y:S01]  /*2ce0*/  UIADD3 UR37, UR31, 0x32370b8f, URZ ;  /* 0x32370b8f1f257890 */ /* 0x000fe2000fffe03f */
[----:B------:R-:W-:Y:S01]  /*2cf0*/  LOP3.LUT R135, R134, R133, RZ, 0x3c, !PT ;  /* 0x0000008586877212 */ /* 0x000fe200078e3cff */
[----:B------:R-:W-:Y:S01]  /*2d00*/  IMAD.U32 R148, RZ, RZ, UR24 ;  /* 0x00000018ff947e24 */ /* 0x000fe2000f8e00ff */
[C---:B------:R-:W-:Y:S01]  /*2d10*/  @!P0 IMNMX R149, R151.reuse, UR38, PT ;  /* 0x0000002697958c17 */ /* 0x040fe2000b800200 */
[----:B------:R-:W-:Y:S01]  /*2d20*/  IMAD.WIDE.U32 R160, R152, -0x2daee0ad, RZ ;  /* 0xd2511f5398a07825 */ /* 0x000fe200078e00ff */
[----:B------:R-:W-:Y:S02]  /*2d30*/  @!P0 IADD3 R140, R151, 0x8, RZ ;  /* 0x00000008978c8810 */ /* 0x000fe40007ffe0ff */
[----:B------:R-:W-:Y:S01]  /*2d40*/  LOP3.LUT R154, R163, UR44, R132, 0x96, !PT ;  /* 0x0000002ca39a7c12 */ /* 0x000fe2000f8e9684 */
[----:B------:R-:W-:Y:S01]  /*2d50*/  @!P0 IMAD R0, R148, 0x80, R0 ;  /* 0x0000008094008824 */ /* 0x000fe200078e0200 */
[C---:B------:R-:W-:Y:S02]  /*2d60*/  HMMA.16816.F32.BF16 R16, R136.reuse, R142, R16 ;  /* 0x0000008e8810723c */ /* 0x040fe40000041810 */
[----:B------:R-:W-:Y:S01]  /*2d70*/  @!P0 IMNMX R140, R140, UR38, PT ;  /* 0x000000268c8c8c17 */ /* 0x000fe2000b800200 */
[----:B------:R-:W-:Y:S01]  /*2d80*/  IMAD.WIDE.U32 R132, R153, -0x2daee0ad, RZ ;  /* 0xd2511f5399847825 */ /* 0x000fe200078e00ff */
[CC--:B------:R-:W-:Y:S02]  /*2d90*/  @!P0 ISETP.GE.AND P2, PT, R0.reuse, R149.reuse, PT ;  /* 0x000000950000820c */ /* 0x0c0fe40003f46270 */
[----:B------:R-:W-:Y:S01]  /*2da0*/  @!P0 IADD3 R150, R0, 0x1, RZ ;  /* 0x0000000100968810 */ /* 0x000fe20007ffe0ff */
[----:B------:R-:W-:Y:S01]  /*2db0*/  FMUL.FTZ R148, R252, 1.4426950216293334961 ;  /* 0x3fb8aa3bfc947820 */ /* 0x000fe20000410000 */
[----:B------:R-:W-:Y:S01]  /*2dc0*/  @!P0 FSEL R4, R4, -INF , !P2 ;  /* 0xff80000004048808 */ /* 0x000fe20005000000 */
[----:B------:R-:W-:Y:S01]  /*2dd0*/  IMAD.WIDE.U32 R152, R135, -0x326172a9, RZ ;  /* 0xcd9e8d5787987825 */ /* 0x000fe200078e00ff */
[----:B------:R-:W-:Y:S02]  /*2de0*/  @!P0 ISETP.GE.AND P2, PT, R150, R149, PT ;  /* 0x000000959600820c */ /* 0x000fe40003f46270 */
[----:B------:R-:W-:Y:S01]  /*2df0*/  FSEL R148, R148, RZ, P1 ;  /* 0x000000ff94947208 */ /* 0x000fe20000800000 */
[C---:B------:R-:W-:Y:S01]  /*2e00*/  FMUL.FTZ R141, R251.reuse, 1.4426950216293334961 ;  /* 0x3fb8aa3bfb8d7820 */ /* 0x040fe20000410000 */
[----:B------:R-:W-:Y:S01]  /*2e10*/  FSETP.NEU.FTZ.AND P1, PT, R251, -INF , PT ;  /* 0xff800000fb00780b */ /* 0x000fe20003f3d000 */
[----:B------:R-:W-:Y:S01]  /*2e20*/  IMAD.WIDE.U32 R154, R154, -0x326172a9, RZ ;  /* 0xcd9e8d579a9a7825 */ /* 0x000fe200078e00ff */
[----:B------:R-:W-:Y:S02]  /*2e30*/  @!P0 FSEL R5, R5, -INF , !P2 ;  /* 0xff80000005058808 */ /* 0x000fe40005000000 */
[-C--:B------:R-:W-:Y:S01]  /*2e40*/  @!P0 ISETP.GE.AND P2, PT, R0, R140.reuse, PT ;  /* 0x0000008c0000820c */ /* 0x080fe20003f46270 */
[--C-:B------:R-:W-:Y:S01]  /*2e50*/  FFMA.FTZ R4, R4, c[0x0][0x23c], -R148.reuse ;  /* 0x00008f0004047a23 */ /* 0x100fe20000010894 */
[----:B------:R-:W-:Y:S01]  /*2e60*/  FSEL R141, R141, RZ, P1 ;  /* 0x000000ff8d8d7208 */ /* 0x000fe20000800000 */
[----:B------:R-:W-:Y:S01]  /*2e70*/  FFMA.FTZ R5, R5, c[0x0][0x23c], -R148 ;  /* 0x00008f0005057a23 */ /* 0x000fe20000010894 */
[-C--:B------:R-:W-:Y:S01]  /*2e80*/  @!P0 ISETP.GE.AND P1, PT, R150, R140.reuse, PT ;  /* 0x0000008c9600820c */ /* 0x080fe20003f26270 */
[----:B------:R1:W2:Y:S01]  /*2e90*/  MUFU.EX2 R228, R4 ;  /* 0x0000000400e47308 */ /* 0x0002a20000000800 */
[----:B------:R-:W-:Y:S02]  /*2ea0*/  @!P0 FSEL R6, R6, -INF , !P2 ;  /* 0xff80000006068808 */ /* 0x000fe40005000000 */
[----:B------:R-:W-:Y:S02]  /*2eb0*/  LOP3.LUT R152, R155, UR41, R152, 0x96, !PT ;  /* 0x000000299b987c12 */ /* 0x000fe4000f8e9698 */
[----:B------:R-:W-:Y:S01]  /*2ec0*/  LOP3.LUT R158, R134, R133, RZ, 0x3c, !PT ;  /* 0x00000085869e7212 */ /* 0x000fe200078e3cff */
[--C-:B------:R-:W-:Y:S01]  /*2ed0*/  FFMA.FTZ R6, R6, c[0x0][0x23c], -R141.reuse ;  /* 0x00008f0006067a23 */ /* 0x100fe2000001088d */
[----:B------:R-:W-:Y:S01]  /*2ee0*/  LOP3.LUT R157, R161, UR44, R132, 0x96, !PT ;  /* 0x0000002ca19d7c12 */ /* 0x000fe2000f8e9684 */
[----:B------:R-:W-:Y:S01]  /*2ef0*/  UIADD3 UR44, UR39, 0x1715609d, URZ ;  /* 0x1715609d272c7890 */ /* 0x000fe2000fffe03f */
[----:B------:R-:W-:Y:S01]  /*2f00*/  @!P0 FSEL R7, R7, -INF , !P1 ;  /* 0xff80000007078808 */ /* 0x000fe20004800000 */
[----:B------:R3:W4:Y:S01]  /*2f10*/  MUFU.EX2 R226, R6 ;  /* 0x0000000600e27308 */ /* 0x0007220000000800 */
[----:B------:R-:W-:Y:S01]  /*2f20*/  FSETP.NEU.FTZ.AND P1, PT, R250, -INF , PT ;  /* 0xff800000fa00780b */ /* 0x000fe20003f3d000 */
[----:B------:R-:W2:Y:S01]  /*2f30*/  LDSM.16.M88.4 R132, [R214+0xd400] ;  /* 0x00d40000d684783b */ /* 0x000ea20000000200 */
[----:B------:R-:W-:Y:S01]  /*2f40*/  FSETP.NEU.FTZ.AND P2, PT, R249, -INF , PT ;  /* 0xff800000f900780b */ /* 0x000fe20003f5d000 */
[--C-:B------:R-:W-:Y:S01]  /*2f50*/  FFMA.FTZ R233, R7, c[0x0][0x23c], -R141.reuse ;  /* 0x00008f0007e97a23 */ /* 0x100fe2000001088d */
[----:B------:R-:W-:Y:S02]  /*2f60*/  @!P0 IADD3 R7, R151, 0x20, RZ ;  /* 0x0000002097078810 */ /* 0x000fe40007ffe0ff */
[----:B------:R-:W-:Y:S02]  /*2f70*/  @!P0 IADD3 R142, R0, 0x9, RZ ;  /* 0x00000009008e8810 */ /* 0x000fe40007ffe0ff */
[----:B------:R-:W-:Y:S01]  /*2f80*/  @!P0 IMNMX R7, R7, UR38, PT ;  /* 0x0000002607078c17 */ /* 0x000fe2000b800200 */
[----:B------:R4:W2:Y:S01]  /*2f90*/  MUFU.EX2 R227, R5 ;  /* 0x0000000500e37308 */ /* 0x0008a20000000800 */
[----:B------:R-:W-:Y:S02]  /*2fa0*/  LOP3.LUT R153, R156, R153, RZ, 0x3c, !PT ;  /* 0x000000999c997212 */ /* 0x000fe400078e3cff */
[-C--:B------:R-:W-:Y:S01]  /*2fb0*/  @!P0 ISETP.GE.AND P3, PT, R0, R7.reuse, PT ;  /* 0x000000070000820c */ /* 0x080fe20003f66270 */
[----:B-1----:R-:W-:Y:S03]  /*2fc0*/  FMUL.FTZ R4, R249, 1.4426950216293334961 ;  /* 0x3fb8aa3bf9047820 */ /* 0x002fe60000410000 */
[----:B------:R-:W-:Y:S02]  /*2fd0*/  @!P0 FSEL R8, R8, -INF , !P3 ;  /* 0xff80000008088808 */ /* 0x000fe40005800000 */
[----:B------:R-:W-:Y:S01]  /*2fe0*/  FSEL R4, R4, RZ, P2 ;  /* 0x000000ff04047208 */ /* 0x000fe20001000000 */
[----:B------:R-:W1:Y:S01]  /*2ff0*/  MUFU.EX2 R233, R233 ;  /* 0x000000e900e97308 */ /* 0x000e620000000800 */
[----:B---3--:R-:W-:Y:S05]  /*3000*/  FMUL.FTZ R6, R250, 1.4426950216293334961 ;  /* 0x3fb8aa3bfa067820 */ /* 0x008fea0000410000 */
[----:B------:R-:W-:Y:S02]  /*3010*/  FSEL R6, R6, RZ, P1 ;  /* 0x000000ff06067208 */ /* 0x000fe40000800000 */
[----:B------:R-:W-:Y:S02]  /*3020*/  @!P0 ISETP.GE.AND P1, PT, R150, R7, PT ;  /* 0x000000079600820c */ /* 0x000fe40003f26270 */
[----:B----4-:R-:W-:Y:S01]  /*3030*/  @!P0 IADD3 R5, R151, 0x28, RZ ;  /* 0x0000002897058810 */ /* 0x010fe20007ffe0ff */
[--C-:B------:R-:W-:Y:S01]  /*3040*/  FFMA.FTZ R235, R8, c[0x0][0x23c], -R6.reuse ;  /* 0x00008f0008eb7a23 */ /* 0x100fe20000010806 */
[----:B------:R-:W-:Y:S02]  /*3050*/  @!P0 FSEL R9, R9, -INF , !P1 ;  /* 0xff80000009098808 */ /* 0x000fe40004800000 */
[----:B------:R-:W-:Y:S02]  /*3060*/  @!P0 IMNMX R5, R5, UR38, PT ;  /* 0x0000002605058c17 */ /* 0x000fe4000b800200 */
[----:B------:R-:W-:Y:S01]  /*3070*/  @!P0 IADD3 R8, R0, 0x8, RZ ;  /* 0x0000000800088810 */ /* 0x000fe20007ffe0ff */
[----:B------:R-:W-:Y:S01]  /*3080*/  FFMA.FTZ R9, R9, c[0x0][0x23c], -R6 ;  /* 0x00008f0009097a23 */ /* 0x000fe20000010806 */
[-C--:B------:R-:W-:Y:S01]  /*3090*/  @!P0 ISETP.GE.AND P4, PT, R150, R5.reuse, PT ;  /* 0x000000059600820c */ /* 0x080fe20003f86270 */
[-C--:B--2---:R-:W-:Y:S01]  /*30a0*/  HMMA.16816.F32.BF16 R20, R136, R132.reuse, R20 ;  /* 0x000000848814723c */ /* 0x084fe20000041814 */
[-C--:B------:R-:W-:Y:S01]  /*30b0*/  @!P0 ISETP.GE.AND P5, PT, R8, R5.reuse, PT ;  /* 0x000000050800820c */ /* 0x080fe20003fa6270 */
[----:B------:R2:W-:Y:S01]  /*30c0*/  MUFU.EX2 R234, R9 ;  /* 0x0000000900ea7308 */ /* 0x0005e20000000800 */
[-C--:B------:R-:W-:Y:S02]  /*30d0*/  @!P0 ISETP.GE.AND P6, PT, R0, R5.reuse, PT ;  /* 0x000000050000820c */ /* 0x080fe40003fc6270 */
[----:B------:R-:W-:Y:S02]  /*30e0*/  @!P0 FSEL R11, R11, -INF , !P4 ;  /* 0xff8000000b0b8808 */ /* 0x000fe40006000000 */
[-C--:B------:R-:W-:Y:S01]  /*30f0*/  @!P0 ISETP.GE.AND P2, PT, R8, R140.reuse, PT ;  /* 0x0000008c0800820c */ /* 0x080fe20003f46270 */
[C---:B------:R-:W-:Y:S01]  /*3100*/  HMMA.16816.F32.BF16 R24, R144.reuse, R132, R24 ;  /* 0x000000849018723c */ /* 0x040fe20000041818 */
[----:B------:R-:W-:Y:S02]  /*3110*/  @!P0 FSEL R10, R10, -INF , !P6 ;  /* 0xff8000000a0a8808 */ /* 0x000fe40007000000 */
[----:B------:R-:W-:Y:S01]  /*3120*/  @!P0 ISETP.GE.AND P4, PT, R142, R5, PT ;  /* 0x000000058e00820c */ /* 0x000fe20003f86270 */
[--C-:B------:R-:W-:Y:S01]  /*3130*/  FFMA.FTZ R11, R11, c[0x0][0x23c], -R4.reuse ;  /* 0x00008f000b0b7a23 */ /* 0x100fe20000010804 */
[----:B------:R-:W-:Y:S01]  /*3140*/  @!P0 FSEL R14, R14, -INF , !P5 ;  /* 0xff8000000e0e8808 */ /* 0x000fe20006800000 */
[--C-:B------:R-:W-:Y:S01]  /*3150*/  FFMA.FTZ R10, R10, c[0x0][0x23c], -R4.reuse ;  /* 0x00008f000a0a7a23 */ /* 0x100fe20000010804 */
[C---:B------:R-:W-:Y:S01]  /*3160*/  @!P0 ISETP.GE.AND P1, PT, R8.reuse, R149, PT ;  /* 0x000000950800820c */ /* 0x040fe20003f26270 */
[----:B------:R-:W-:Y:S01]  /*3170*/  MUFU.EX2 R236, R11 ;  /* 0x0000000b00ec7308 */ /* 0x000fe20000000800 */
[-C--:B------:R-:W-:Y:S01]  /*3180*/  @!P0 ISETP.GE.AND P3, PT, R8, R7.reuse, PT ;  /* 0x000000070800820c */ /* 0x080fe20003f66270 */
[-C--:B------:R-:W-:Y:S01]  /*3190*/  HMMA.16816.F32.BF16 R28, R144, R134.reuse, R28 ;  /* 0x00000086901c723c */ /* 0x080fe2000004181c */
[----:B------:R-:W-:Y:S01]  /*31a0*/  @!P0 ISETP.GE.AND P6, PT, R142, R7, PT ;  /* 0x000000078e00820c */ /* 0x000fe20003fc6270 */
[----:B------:R-:W-:Y:S01]  /*31b0*/  FFMA.FTZ R14, R14, c[0x0][0x23c], -R4 ;  /* 0x00008f000e0e7a23 */ /* 0x000fe20000010804 */
[----:B------:R-:W-:Y:S02]  /*31c0*/  @!P0 IADD3 R8, R0, 0x11, RZ ;  /* 0x0000001100088810 */ /* 0x000fe40007ffe0ff */
[----:B------:R-:W-:Y:S02]  /*31d0*/  @!P0 FSEL R16, R16, -INF , !P1 ;  /* 0xff80000010108808 */ /* 0x000fe40004800000 */
[----:B------:R-:W-:Y:S01]  /*31e0*/  @!P0 FSEL R12, R12, -INF , !P3 ;  /* 0xff8000000c0c8808 */ /* 0x000fe20005800000 */
[----:B------:R3:W-:Y:S01]  /*31f0*/  MUFU.EX2 R237, R10 ;  /* 0x0000000a00ed7308 */ /* 0x0007e20000000800 */
[----:B--2---:R-:W-:Y:S01]  /*3200*/  @!P0 IADD3 R9, R0, 0x10, RZ ;  /* 0x0000001000098810 */ /* 0x004fe20007ffe0ff */
[----:B------:R-:W-:Y:S01]  /*3210*/  HMMA.16816.F32.BF16 R32, R136, R134, R32 ;  /* 0x000000868820723c */ /* 0x000fe20000041820 */
[-C--:B------:R-:W-:Y:S01]  /*3220*/  @!P0 ISETP.GE.AND P3, PT, R142, R149.reuse, PT ;  /* 0x000000958e00820c */ /* 0x080fe20003f66270 */
[----:B------:R-:W-:Y:S01]  /*3230*/  FFMA.FTZ R16, R16, c[0x0][0x23c], -R148 ;  /* 0x00008f0010107a23 */ /* 0x000fe20000010894 */
[----:B------:R-:W-:Y:S01]  /*3240*/  @!P0 FSEL R13, R13, -INF , !P6 ;  /* 0xff8000000d0d8808 */ /* 0x000fe20007000000 */
[--C-:B------:R-:W-:Y:S01]  /*3250*/  FFMA.FTZ R12, R12, c[0x0][0x23c], -R6.reuse ;  /* 0x00008f000c0c7a23 */ /* 0x100fe20000010806 */
[-C--:B------:R-:W-:Y:S01]  /*3260*/  @!P0 ISETP.GE.AND P6, PT, R142, R140.reuse, PT ;  /* 0x0000008c8e00820c */ /* 0x080fe20003fc6270 */
[----:B------:R-:W-:Y:S01]  /*3270*/  IMAD.WIDE.U32 R142, R152, -0x2daee0ad, RZ ;  /* 0xd2511f53988e7825 */ /* 0x000fe200078e00ff */
[-C--:B------:R-:W-:Y:S01]  /*3280*/  @!P0 ISETP.GE.AND P5, PT, R9, R149.reuse, PT ;  /* 0x000000950900820c */ /* 0x080fe20003fa6270 */
[----:B------:R2:W-:Y:S01]  /*3290*/  MUFU.EX2 R231, R14 ;  /* 0x0000000e00e77308 */ /* 0x0005e20000000800 */
[----:B------:R-:W-:Y:S02]  /*32a0*/  @!P0 FSEL R18, R18, -INF , !P2 ;  /* 0xff80000012128808 */ /* 0x000fe40005000000 */
[----:B------:R-:W-:Y:S01]  /*32b0*/  @!P0 ISETP.GE.AND P2, PT, R8, R149, PT ;  /* 0x000000950800820c */ /* 0x000fe20003f46270 */
[----:B------:R-:W-:Y:S01]  /*32c0*/  FFMA.FTZ R13, R13, c[0x0][0x23c], -R6 ;  /* 0x00008f000d0d7a23 */ /* 0x000fe20000010806 */
[----:B------:R-:W-:Y:S01]  /*32d0*/  @!P0 FSEL R15, R15, -INF , !P4 ;  /* 0xff8000000f0f8808 */ /* 0x000fe20006000000 */
[--C-:B------:R-:W-:Y:S01]  /*32e0*/  FFMA.FTZ R18, R18, c[0x0][0x23c], -R141.reuse ;  /* 0x00008f0012127a23 */ /* 0x100fe2000001088d */
[-C--:B------:R-:W-:Y:S02]  /*32f0*/  @!P0 ISETP.GE.AND P4, PT, R9, R140.reuse, PT ;  /* 0x0000008c0900820c */ /* 0x080fe40003f86270 */
[----:B------:R-:W-:Y:S01]  /*3300*/  @!P0 FSEL R17, R17, -INF , !P3 ;  /* 0xff80000011118808 */ /* 0x000fe20005800000 */
[----:B------:R-:W-:Y:S01]  /*3310*/  FFMA.FTZ R232, R15, c[0x0][0x23c], -R4 ;  /* 0x00008f000fe87a23 */ /* 0x000fe20000010804 */
[----:B------:R-:W-:Y:S01]  /*3320*/  @!P0 FSEL R19, R19, -INF , !P6 ;  /* 0xff80000013138808 */ /* 0x000fe20007000000 */
[----:B------:R-:W-:Y:S01]  /*3330*/  MUFU.EX2 R229, R13 ;  /* 0x0000000d00e57308 */ /* 0x000fe20000000800 */
[-C--:B------:R-:W-:Y:S01]  /*3340*/  @!P0 ISETP.GE.AND P6, PT, R8, R140.reuse, PT ;  /* 0x0000008c0800820c */ /* 0x080fe20003fc6270 */
[--C-:B------:R-:W-:Y:S01]  /*3350*/  FFMA.FTZ R17, R17, c[0x0][0x23c], -R148.reuse ;  /* 0x00008f0011117a23 */ /* 0x100fe20000010894 */
[----:B------:R-:W-:Y:S01]  /*3360*/  @!P0 FSEL R20, R20, -INF , !P5 ;  /* 0xff80000014148808 */ /* 0x000fe20006800000 */
[--C-:B------:R-:W-:Y:S01]  /*3370*/  FFMA.FTZ R19, R19, c[0x0][0x23c], -R141.reuse ;  /* 0x00008f0013137a23 */ /* 0x100fe2000001088d */
[C---:B------:R-:W-:Y:S01]  /*3380*/  @!P0 ISETP.GE.AND P5, PT, R8.reuse, R7, PT ;  /* 0x000000070800820c */ /* 0x040fe20003fa6270 */
[----:B---3--:R-:W-:Y:S01]  /*3390*/  IMAD.WIDE.U32 R10, R153, -0x2daee0ad, RZ ;  /* 0xd2511f53990a7825 */ /* 0x008fe200078e00ff */
[----:B------:R-:W-:Y:S02]  /*33a0*/  @!P0 FSEL R21, R21, -INF , !P2 ;  /* 0xff80000015158808 */ /* 0x000fe40005000000 */
[----:B------:R-:W-:Y:S01]  /*33b0*/  @!P0 ISETP.GE.AND P2, PT, R8, R5, PT ;  /* 0x000000050800820c */ /* 0x000fe20003f46270 */
[----:B------:R-:W-:Y:S01]  /*33c0*/  FFMA.FTZ R20, R20, c[0x0][0x23c], -R148 ;  /* 0x00008f0014147a23 */ /* 0x000fe20000010894 */
[----:B------:R-:W-:Y:S01]  /*33d0*/  LOP3.LUT R144, R143, UR42, R10, 0x96, !PT ;  /* 0x0000002a8f907c12 */ /* 0x000fe2000f8e960a */
[----:B------:R-:W-:Y:S01]  /*33e0*/  FFMA.FTZ R21, R21, c[0x0][0x23c], -R148 ;  /* 0x00008f0015157a23 */ /* 0x000fe20000010894 */
[----:B------:R-:W-:Y:S01]  /*33f0*/  @!P0 IADD3 R8, R0, 0x18, RZ ;  /* 0x0000001800088810 */ /* 0x000fe20007ffe0ff */
[----:B------:R-:W-:Y:S01]  /*3400*/  MUFU.EX2 R163, R16 ;  /* 0x0000001000a37308 */ /* 0x000fe20000000800 */
[----:B------:R-:W-:Y:S01]  /*3410*/  @!P0 ISETP.GE.AND P1, PT, R9, R7, PT ;  /* 0x000000070900820c */ /* 0x000fe20003f26270 */
[----:B--2---:R-:W-:Y:S01]  /*3420*/  IMAD.WIDE.U32 R14, R157, -0x326172a9, RZ ;  /* 0xcd9e8d579d0e7825 */ /* 0x004fe200078e00ff */
[----:B------:R-:W-:Y:S02]  /*3430*/  @!P0 ISETP.GE.AND P3, PT, R9, R5, PT ;  /* 0x000000050900820c */ /* 0x000fe40003f66270 */
[----:B------:R-:W-:Y:S01]  /*3440*/  @!P0 FSEL R22, R22, -INF , !P4 ;  /* 0xff80000016168808 */ /* 0x000fe20006000000 */
[----:B------:R-:W-:Y:S01]  /*3450*/  IMAD.WIDE.U32 R144, R144, -0x326172a9, RZ ;  /* 0xcd9e8d5790907825 */ /* 0x000fe200078e00ff */
[----:B------:R-:W-:Y:S02]  /*3460*/  @!P0 ISETP.GE.AND P4, PT, R8, R7, PT ;  /* 0x000000070800820c */ /* 0x000fe40003f86270 */
[----:B------:R-:W-:Y:S01]  /*3470*/  LOP3.LUT R11, R11, UR37, R162, 0x96, !PT ;  /* 0x000000250b0b7c12 */ /* 0x000fe2000f8e96a2 */
[----:B------:R2:W-:Y:S01]  /*3480*/  MUFU.EX2 R230, R12 ;  /* 0x0000000c00e67308 */ /* 0x0005e20000000800 */
[----:B------:R-:W-:Y:S01]  /*3490*/  @!P0 FSEL R24, R24, -INF , !P1 ;  /* 0xff80000018188808 */ /* 0x000fe20004800000 */
[--C-:B------:R-:W-:Y:S01]  /*34a0*/  FFMA.FTZ R22, R22, c[0x0][0x23c], -R141.reuse ;  /* 0x00008f0016167a23 */ /* 0x100fe2000001088d */
[----:B------:R-:W-:Y:S01]  /*34b0*/  @!P0 ISETP.GE.AND P1, PT, R8, R5, PT ;  /* 0x000000050800820c */ /* 0x000fe20003f26270 */
[----:B------:R-:W-:Y:S01]  /*34c0*/  IMAD.WIDE.U32 R10, R11, -0x326172a9, RZ ;  /* 0xcd9e8d570b0a7825 */ /* 0x000fe200078e00ff */
[----:B------:R-:W-:Y:S02]  /*34d0*/  @!P0 FSEL R26, R26, -INF , !P3 ;  /* 0xff8000001a1a8808 */ /* 0x000fe40005800000 */
[----:B------:R-:W-:Y:S01]  /*34e0*/  @!P0 ISETP.GE.AND P3, PT, R8, R149, PT ;  /* 0x000000950800820c */ /* 0x000fe20003f66270 */
[----:B------:R-:W-:Y:S01]  /*34f0*/  FFMA.FTZ R24, R24, c[0x0][0x23c], -R6 ;  /* 0x00008f0018187a23 */ /* 0x000fe20000010806 */
[----:B------:R-:W-:Y:S01]  /*3500*/  @!P0 FSEL R28, R28, -INF , !P4 ;  /* 0xff8000001c1c8808 */ /* 0x000fe20006000000 */
[----:B------:R-:W-:Y:S01]  /*3510*/  FFMA.FTZ R26, R26, c[0x0][0x23c], -R4 ;  /* 0x00008f001a1a7a23 */ /* 0x000fe20000010804 */
[-C--:B------:R-:W-:Y:S01]  /*3520*/  @!P0 ISETP.GE.AND P4, PT, R8, R140.reuse, PT ;  /* 0x0000008c0800820c */ /* 0x080fe20003f86270 */
[----:B------:R-:W-:Y:S01]  /*3530*/  IMAD.WIDE.U32 R8, R158, -0x326172a9, RZ ;  /* 0xcd9e8d579e087825 */ /* 0x000fe200078e00ff */
[----:B------:R-:W-:Y:S01]  /*3540*/  LOP3.LUT R10, R145, UR44, R10, 0x96, !PT ;  /* 0x0000002c910a7c12 */ /* 0x000fe2000f8e960a */
[----:B------:R3:W-:Y:S01]  /*3550*/  MUFU.EX2 R162, R17 ;  /* 0x0000001100a27308 */ /* 0x0007e20000000800 */
[----:B------:R-:W-:Y:S01]  /*3560*/  @!P0 IADD3 R0, R0, 0x19, RZ ;  /* 0x0000001900008810 */ /* 0x000fe20007ffe0ff */
[----:B------:R-:W-:Y:S01]  /*3570*/  FFMA.FTZ R28, R28, c[0x0][0x23c], -R6 ;  /* 0x00008f001c1c7a23 */ /* 0x000fe20000010806 */
[----:B------:R-:W-:Y:S02]  /*3580*/  LOP3.LUT R9, R156, R9, RZ, 0x3c, !PT ;  /* 0x000000099c097212 */ /* 0x000fe400078e3cff */
[----:B------:R-:W-:Y:S01]  /*3590*/  LOP3.LUT R132, R15, UR41, R8, 0x96, !PT ;  /* 0x000000290f847c12 */ /* 0x000fe2000f8e9608 */
[----:B------:R-:W-:Y:S01]  /*35a0*/  UIADD3 UR41, UR39, 0x78dde6e4, URZ ;  /* 0x78dde6e427297890 */ /* 0x000fe2000fffe03f */
[----:B------:R-:W-:Y:S01]  /*35b0*/  @!P0 FSEL R23, R23, -INF , !P6 ;  /* 0xff80000017178808 */ /* 0x000fe20007000000 */
[----:B------:R-:W-:Y:S01]  /*35c0*/  IMAD.WIDE.U32 R8, R9, -0x2daee0ad, RZ ;  /* 0xd2511f5309087825 */ /* 0x000fe200078e00ff */
[----:B------:R-:W-:Y:S01]  /*35d0*/  @!P0 ISETP.GE.AND P6, PT, R0, R7, PT ;  /* 0x000000070000820c */ /* 0x000fe20003fc6270 */
[----:B------:R-:W-:Y:S01]  /*35e0*/  MUFU.EX2 R161, R18 ;  /* 0x0000001200a17308 */ /* 0x000fe20000000800 */
[----:B------:R-:W-:Y:S01]  /*35f0*/  @!P0 FSEL R25, R25, -INF , !P5 ;  /* 0xff80000019198808 */ /* 0x000fe20006800000 */
[----:B------:R-:W-:Y:S01]  /*3600*/  IMAD.WIDE.U32 R132, R132, -0x2daee0ad, RZ ;  /* 0xd2511f5384847825 */ /* 0x000fe200078e00ff */
[----:B------:R-:W-:Y:S01]  /*3610*/  LOP3.LUT R9, R9, UR37, R160, 0x96, !PT ;  /* 0x0000002509097c12 */ /* 0x000fe2000f8e96a0 */
[----:B------:R-:W-:Y:S01]  /*3620*/  UIADD3 UR37, UR31, -0x56f99767, URZ ;  /* 0xa90668991f257890 */ /* 0x000fe2000fffe03f */
[----:B--2---:R-:W-:Y:S01]  /*3630*/  LOP3.LUT R12, R11, UR41, R154, 0x96, !PT ;  /* 0x000000290b0c7c12 */ /* 0x004fe2000f8e969a */
[----:B------:R-:W-:Y:S01]  /*3640*/  IMAD.WIDE.U32 R10, R10, -0x2daee0ad, RZ ;  /* 0xd2511f530a0a7825 */ /* 0x000fe200078e00ff */
[----:B------:R-:W-:Y:S01]  /*3650*/  LOP3.LUT R16, R133, UR42, R8, 0x96, !PT ;  /* 0x0000002a85107c12 */ /* 0x000fe2000f8e9608 */
[----:B------:R-:W-:Y:S01]  /*3660*/  UIADD3 UR42, UR31, 0x646e171e, URZ ;  /* 0x646e171e1f2a7890 */ /* 0x000fe2000fffe03f */
[----:B------:R-:W-:Y:S01]  /*3670*/  @!P0 FSEL R29, R29, -INF , !P6 ;  /* 0xff8000001d1d8808 */ /* 0x000fe20007000000 */
[----:B------:R-:W-:Y:S01]  /*3680*/  IMAD.WIDE.U32 R8, R9, -0x326172a9, RZ ;  /* 0xcd9e8d5709087825 */ /* 0x000fe200078e00ff */
[----:B------:R2:W-:Y:S01]  /*3690*/  MUFU.EX2 R160, R19 ;  /* 0x0000001300a07308 */ /* 0x0005e20000000800 */
[----:B------:R-:W-:Y:S02]  /*36a0*/  @!P0 ISETP.GE.AND P5, PT, R0, R5, PT ;  /* 0x000000050000820c */ /* 0x000fe40003fa6270 */
[----:B---3--:R-:W-:Y:S01]  /*36b0*/  IMAD.WIDE.U32 R16, R16, -0x326172a9, RZ ;  /* 0xcd9e8d5710107825 */ /* 0x008fe200078e00ff */
[----:B------:R-:W-:Y:S01]  /*36c0*/  LOP3.LUT R14, R9, UR41, R14, 0x96, !PT ;  /* 0x00000029090e7c12 */ /* 0x000fe2000f8e960e */
[----:B------:R-:W-:Y:S01]  /*36d0*/  UIADD3 UR41, UR39, -0x4ab325aa, URZ ;  /* 0xb54cda5627297890 */ /* 0x000fe2000fffe03f */
[----:B------:R-:W-:Y:S01]  /*36e0*/  @!P0 ISETP.GE.AND P6, PT, R0, R140, PT ;  /* 0x0000008c0000820c */ /* 0x000fe20003fc6270 */
[----:B------:R-:W-:Y:S01]  /*36f0*/  IMAD.WIDE.U32 R12, R12, -0x2daee0ad, RZ ;  /* 0xd2511f530c0c7825 */ /* 0x000fe200078e00ff */
[----:B------:R-:W-:Y:S02]  /*3700*/  LOP3.LUT R8, R17, UR44, R8, 0x96, !PT ;  /* 0x0000002c11087c12 */ /* 0x000fe4000f8e9608 */
[----:B------:R3:W-:Y:S01]  /*3710*/  MUFU.EX2 R159, R20 ;  /* 0x00000014009f7308 */ /* 0x0007e20000000800 */
[----:B------:R-:W-:Y:S01]  /*3720*/  IMAD.WIDE.U32 R14, R14, -0x2daee0ad, RZ ;  /* 0xd2511f530e0e7825 */ /* 0x000fe200078e00ff */
[----:B------:R-:W-:Y:S02]  /*3730*/  LOP3.LUT R142, R13, UR37, R142, 0x96, !PT ;  /* 0x000000250d8e7c12 */ /* 0x000fe4000f8e968e */
[----:B------:R-:W-:Y:S01]  /*3740*/  SHF.R.U32.HI R146, RZ, 0x10, R10 ;  /* 0x00000010ff927819 */ /* 0x000fe2000001160a */
[----:B------:R-:W-:Y:S01]  /*3750*/  IMAD.WIDE.U32 R8, R8, -0x2daee0ad, RZ ;  /* 0xd2511f5308087825 */ /* 0x000fe200078e00ff */
[----:B------:R-:W-:Y:S01]  /*3760*/  LOP3.LUT R132, R15, UR37, R132, 0x96, !PT ;  /* 0x000000250f847c12 */ /* 0x000fe2000f8e9684 */
[----:B------:R-:W-:Y:S01]  /*3770*/  ULDC.U8 UR37, c[0x0][0x2d8] ;  /* 0x0000b60000257ab9 */ /* 0x000fe20000000000 */
[----:B------:R-:W-:Y:S01]  /*3780*/  LOP3.LUT R140, R10, 0xffff, RZ, 0xc0, !PT ;  /* 0x0000ffff0a8c7812 */ /* 0x000fe200078ec0ff */
[--C-:B------:R-:W-:Y:S01]  /*3790*/  FFMA.FTZ R25, R25, c[0x0][0x23c], -R6.reuse ;  /* 0x00008f0019197a23 */ /* 0x100fe20000010806 */
[----:B------:R-:W-:Y:S01]  /*37a0*/  @!P0 FSEL R27, R27, -INF , !P2 ;  /* 0xff8000001b1b8808 */ /* 0x000fe20005000000 */
[----:B------:R-:W4:Y:S01]  /*37b0*/  MUFU.EX2 R235, R235 ;  /* 0x000000eb00eb7308 */ /* 0x000f220000000800 */
[----:B------:R-:W-:Y:S01]  /*37c0*/  @!P0 ISETP.GE.AND P2, PT, R0, R149, PT ;  /* 0x000000950000820c */ /* 0x000fe20003f46270 */
[----:B------:R-:W-:Y:S01]  /*37d0*/  FFMA.FTZ R6, R29, c[0x0][0x23c], -R6 ;  /* 0x00008f001d067a23 */ /* 0x000fe20000010806 */
[----:B------:R-:W-:Y:S01]  /*37e0*/  LOP3.LUT R12, R11, UR42, R12, 0x96, !PT ;  /* 0x0000002a0b0c7c12 */ /* 0x000fe2000f8e960c */
[----:B------:R-:W-:Y:S01]  /*37f0*/  FFMA.FTZ R27, R27, c[0x0][0x23c], -R4 ;  /* 0x00008f001b1b7a23 */ /* 0x000fe20000010804 */
[----:B------:R-:W-:Y:S01]  /*3800*/  LOP3.LUT R5, R10, 0xff, RZ, 0xc0, !PT ;  /* 0x000000ff0a057812 */ /* 0x000fe200078ec0ff */
[----:B------:R-:W-:Y:S01]  /*3810*/  FFMA.FTZ R23, R23, c[0x0][0x23c], -R141 ;  /* 0x00008f0017177a23 */ /* 0x000fe2000001088d */
[----:B------:R-:W-:Y:S01]  /*3820*/  SHF.R.U32.HI R0, RZ, 0x18, R10 ;  /* 0x00000018ff007819 */ /* 0x000fe2000001160a */
[----:B------:R-:W-:Y:S01]  /*3830*/  IMAD.WIDE.U32 R10, R142, -0x326172a9, RZ ;  /* 0xcd9e8d578e0a7825 */ /* 0x000fe200078e00ff */
[C---:B------:R-:W-:Y:S01]  /*3840*/  LOP3.LUT R133, R8.reuse, 0xff, RZ, 0xc0, !PT ;  /* 0x000000ff08857812 */ /* 0x040fe200078ec0ff */
[----:B------:R-:W-:Y:S01]  /*3850*/  MUFU.EX2 R150, R6 ;  /* 0x0000000600967308 */ /* 0x000fe20000000800 */
[----:B------:R-:W-:Y:S02]  /*3860*/  LOP3.LUT R143, R8, 0xffff, RZ, 0xc0, !PT ;  /* 0x0000ffff088f7812 */ /* 0x000fe400078ec0ff */
[----:B------:R-:W-:Y:S02]  /*3870*/  LOP3.LUT R7, R9, UR42, R14, 0x96, !PT ;  /* 0x0000002a09077c12 */ /* 0x000fe4000f8e960e */
[--C-:B------:R-:W-:Y:S02]  /*3880*/  SHF.R.U32.HI R145, RZ, 0x18, R8.reuse ;  /* 0x00000018ff917819 */ /* 0x100fe40000011608 */
[----:B------:R-:W-:Y:S01]  /*3890*/  SHF.R.U32.HI R238, RZ, 0x10, R8 ;  /* 0x00000010ffee7819 */ /* 0x000fe20000011608 */
[----:B------:R-:W-:Y:S01]  /*38a0*/  IMAD.WIDE.U32 R8, R132, -0x326172a9, RZ ;  /* 0xcd9e8d5784087825 */ /* 0x000fe200078e00ff */
[----:B------:R-:W-:Y:S01]  /*38b0*/  @!P0 FSEL R30, R30, -INF , !P1 ;  /* 0xff8000001e1e8808 */ /* 0x000fe20004800000 */
[----:B------:R-:W-:Y:S01]  /*38c0*/  MUFU.EX2 R232, R232 ;  /* 0x000000e800e87308 */ /* 0x000fe20000000800 */
[----:B------:R-:W-:Y:S02]  /*38d0*/  ISETP.LE.U32.AND P1, PT, R5, UR37, PT ;  /* 0x0000002505007c0c */ /* 0x000fe4000bf23070 */
[----:B------:R-:W-:Y:S01]  /*38e0*/  LOP3.LUT R5, R11, UR41, R144, 0x96, !PT ;  /* 0x000000290b057c12 */ /* 0x000fe2000f8e9690 */
[--C-:B------:R-:W-:Y:S01]  /*38f0*/  FFMA.FTZ R30, R30, c[0x0][0x23c], -R4.reuse ;  /* 0x00008f001e1e7a23 */ /* 0x100fe20000010804 */
[----:B------:R-:W-:Y:S02]  /*3900*/  @!P0 FSEL R31, R31, -INF , !P5 ;  /* 0xff8000001f1f8808 */ /* 0x000fe40006800000 */
[----:B------:R-:W-:Y:S02]  /*3910*/  ISETP.LE.U32.AND P5, PT, R0, UR37, PT ;  /* 0x0000002500007c0c */ /* 0x000fe4000bfa3070 */
[C---:B------:R-:W-:Y:S01]  /*3920*/  LOP3.LUT R17, R10.reuse, 0xffff, RZ, 0xc0, !PT ;  /* 0x0000ffff0a117812 */ /* 0x040fe200078ec0ff */
[----:B------:R-:W-:Y:S01]  /*3930*/  MUFU.EX2 R158, R21 ;  /* 0x00000015009e7308 */ /* 0x000fe20000000800 */
[----:B--2---:R-:W-:Y:S01]  /*3940*/  LOP3.LUT R19, R10, 0xff, RZ, 0xc0, !PT ;  /* 0x000000ff0a137812 */ /* 0x004fe200078ec0ff */
[----:B------:R-:W-:Y:S01]  /*3950*/  FFMA.FTZ R4, R31, c[0x0][0x23c], -R4 ;  /* 0x00008f001f047a23 */ /* 0x000fe20000010804 */
[--C-:B------:R-:W-:Y:S02]  /*3960*/  SHF.R.U32.HI R18, RZ, 0x10, R10.reuse ;  /* 0x00000010ff127819 */ /* 0x100fe4000001160a */
[----:B---3--:R-:W-:Y:S02]  /*3970*/  SHF.R.U32.HI R20, RZ, 0x18, R10 ;  /* 0x00000018ff147819 */ /* 0x008fe4000001160a */
[----:B------:R-:W-:Y:S02]  /*3980*/  LOP3.LUT R0, R9, UR41, R16, 0x96, !PT ;  /* 0x0000002909007c12 */ /* 0x000fe4000f8e9610 */
[--C-:B------:R-:W-:Y:S01]  /*3990*/  SHF.R.U32.HI R11, RZ, 0x10, R8.reuse ;  /* 0x00000010ff0b7819 */ /* 0x100fe20000011608 */
[----:B------:R-:W-:Y:S01]  /*39a0*/  MUFU.EX2 R157, R22 ;  /* 0x00000016009d7308 */ /* 0x000fe20000000800 */
[C---:B------:R-:W-:Y:S02]  /*39b0*/  LOP3.LUT R13, R8.reuse, 0xffff, RZ, 0xc0, !PT ;  /* 0x0000ffff080d7812 */ /* 0x040fe400078ec0ff */
[----:B------:R-:W-:Y:S02]  /*39c0*/  LOP3.LUT R14, R8, 0xff, RZ, 0xc0, !PT ;  /* 0x000000ff080e7812 */ /* 0x000fe400078ec0ff */
[----:B------:R-:W-:Y:S02]  /*39d0*/  SHF.R.U32.HI R15, RZ, 0x18, R8 ;  /* 0x00000018ff0f7819 */ /* 0x000fe40000011608 */
[C---:B------:R-:W-:Y:S02]  /*39e0*/  LOP3.LUT R9, R5.reuse, 0xffff, RZ, 0xc0, !PT ;  /* 0x0000ffff05097812 */ /* 0x040fe400078ec0ff */
[----:B------:R-:W-:Y:S01]  /*39f0*/  LOP3.LUT R10, R5, 0xff, RZ, 0xc0, !PT ;  /* 0x000000ff050a7812 */ /* 0x000fe200078ec0ff */
[----:B------:R-:W-:Y:S01]  /*3a00*/  MUFU.EX2 R155, R24 ;  /* 0x00000018009b7308 */ /* 0x000fe20000000800 */
[--C-:B------:R-:W-:Y:S02]  /*3a10*/  SHF.R.U32.HI R8, RZ, 0x10, R5.reuse ;  /* 0x00000010ff087819 */ /* 0x100fe40000011605 */
[----:B------:R-:W-:Y:S02]  /*3a20*/  @!P0 FSEL R32, R32, -INF , !P3 ;  /* 0xff80000020208808 */ /* 0x000fe40005800000 */
[----:B------:R-:W-:Y:S02]  /*3a30*/  ISETP.LE.U32.AND P3, PT, R10, UR37, PT ;  /* 0x000000250a007c0c */ /* 0x000fe4000bf63070 */
[----:B------:R-:W-:Y:S01]  /*3a40*/  SHF.R.U32.HI R10, RZ, 0x18, R5 ;  /* 0x00000018ff0a7819 */ /* 0x000fe20000011605 */
[--C-:B------:R-:W-:Y:S01]  /*3a50*/  FFMA.FTZ R32, R32, c[0x0][0x23c], -R148.reuse ;  /* 0x00008f0020207a23 */ /* 0x100fe20000010894 */
[----:B------:R-:W-:Y:S01]  /*3a60*/  LOP3.LUT R5, R8, 0xff, RZ, 0xc0, !PT ;  /* 0x000000ff08057812 */ /* 0x000fe200078ec0ff */
[----:B------:R-:W-:Y:S01]  /*3a70*/  MUFU.EX2 R153, R26 ;  /* 0x0000001a00997308 */ /* 0x000fe20000000800 */
[----:B------:R-:W-:Y:S02]  /*3a80*/  SHF.R.U32.HI R8, RZ, 0x8, R9 ;  /* 0x00000008ff087819 */ /* 0x000fe40000011609 */
[----:B------:R-:W-:Y:S02]  /*3a90*/  @!P0 FSEL R34, R34, -INF , !P4 ;  /* 0xff80000022228808 */ /* 0x000fe40006000000 */
[----:B------:R-:W-:Y:S02]  /*3aa0*/  ISETP.LE.U32.AND P4, PT, R5, UR37, PT ;  /* 0x0000002505007c0c */ /* 0x000fe4000bf83070 */
[----:B------:R-:W-:Y:S01]  /*3ab0*/  LOP3.LUT R5, R8, 0xffff, RZ, 0xc0, !PT ;  /* 0x0000ffff08057812 */ /* 0x000fe200078ec0ff */
[----:B------:R-:W-:Y:S01]  /*3ac0*/  @!P3 FADD.FTZ R228, -R228, -RZ ;  /* 0x800000ffe4e4b221 */ /* 0x000fe20000010100 */
[----:B------:R-:W-:Y:S01]  /*3ad0*/  @!P0 FSEL R33, R33, -INF , !P2 ;  /* 0xff80000021218808 */ /* 0x000fe20005000000 */
[----:B------:R-:W2:Y:S01]  /*3ae0*/  MUFU.EX2 R149, R32 ;  /* 0x0000002000957308 */ /* 0x000ea20000000800 */
[----:B------:R-:W-:Y:S01]  /*3af0*/  @!P0 FSEL R35, R35, -INF , !P6 ;  /* 0xff80000023238808 */ /* 0x000fe20007000000 */
[--C-:B------:R-:W-:Y:S01]  /*3b00*/  FFMA.FTZ R34, R34, c[0x0][0x23c], -R141.reuse ;  /* 0x00008f0022227a23 */ /* 0x100fe2000001088d */
[----:B------:R-:W-:Y:S01]  /*3b10*/  ISETP.LE.U32.AND P0, PT, R5, UR37, PT ;  /* 0x0000002505007c0c */ /* 0x000fe2000bf03070 */
[----:B------:R-:W-:Y:S01]  /*3b20*/  FFMA.FTZ R148, R33, c[0x0][0x23c], -R148 ;  /* 0x00008f0021947a23 */ /* 0x000fe20000010894 */
[C---:B------:R-:W-:Y:S01]  /*3b30*/  LOP3.LUT R5, R0.reuse, 0xffff, RZ, 0xc0, !PT ;  /* 0x0000ffff00057812 */ /* 0x040fe200078ec0ff */
[----:B------:R-:W-:Y:S01]  /*3b40*/  FFMA.FTZ R141, R35, c[0x0][0x23c], -R141 ;  /* 0x00008f00238d7a23 */ /* 0x000fe2000001088d */
[----:B------:R-:W-:Y:S01]  /*3b50*/  LOP3.LUT R8, R0, 0xff, RZ, 0xc0, !PT ;  /* 0x000000ff00087812 */ /* 0x000fe200078ec0ff */
[----:B------:R-:W-:Y:S01]  /*3b60*/  @!P4 FADD.FTZ R226, -R226, -RZ ;  /* 0x800000ffe2e2c221 */ /* 0x000fe20000010100 */
[----:B------:R-:W-:Y:S01]  /*3b70*/  SHF.R.U32.HI R5, RZ, 0x8, R5 ;  /* 0x00000008ff057819 */ /* 0x000fe20000011605 */
[----:B------:R-:W-:Y:S01]  /*3b80*/  MUFU.EX2 R148, R148 ;  /* 0x0000009400947308 */ /* 0x000fe20000000800 */
[----:B------:R-:W-:Y:S02]  /*3b90*/  ISETP.LE.U32.AND P2, PT, R10, UR37, PT ;  /* 0x000000250a007c0c */ /* 0x000fe4000bf43070 */
[----:B------:R-:W-:Y:S02]  /*3ba0*/  ISETP.LE.U32.AND P6, PT, R8, UR37, PT ;  /* 0x0000002508007c0c */ /* 0x000fe4000bfc3070 */
[----:B------:R-:W-:Y:S01]  /*3bb0*/  LOP3.LUT R5, R5, 0xffff, RZ, 0xc0, !PT ;  /* 0x0000ffff05057812 */ /* 0x000fe200078ec0ff */
[----:B------:R-:W-:Y:S01]  /*3bc0*/  @!P0 FADD.FTZ R227, -R227, -RZ ;  /* 0x800000ffe3e38221 */ /* 0x000fe20000010100 */
[--C-:B------:R-:W-:Y:S02]  /*3bd0*/  SHF.R.U32.HI R8, RZ, 0x18, R0.reuse ;  /* 0x00000018ff087819 */ /* 0x100fe40000011600 */
[----:B------:R-:W-:Y:S01]  /*3be0*/  SHF.R.U32.HI R0, RZ, 0x10, R0 ;  /* 0x00000010ff007819 */ /* 0x000fe20000011600 */
[----:B------:R-:W-:Y:S01]  /*3bf0*/  MUFU.EX2 R144, R4 ;  /* 0x0000000400907308 */ /* 0x000fe20000000800 */
[----:B------:R-:W-:Y:S02]  /*3c00*/  ISETP.LE.U32.AND P0, PT, R5, UR37, PT ;  /* 0x0000002505007c0c */ /* 0x000fe4000bf03070 */
[----:B------:R-:W-:Y:S01]  /*3c10*/  LOP3.LUT R0, R0, 0xff, RZ, 0xc0, !PT ;  /* 0x000000ff00007812 */ /* 0x000fe200078ec0ff */
[----:B-1----:R-:W-:Y:S01]  /*3c20*/  @!P2 FADD.FTZ R233, -R233, -RZ ;  /* 0x800000ffe9e9a221 */ /* 0x002fe20000010100 */
[----:B------:R-:W-:Y:S01]  /*3c30*/  SHF.R.U32.HI R5, RZ, 0x8, R13 ;  /* 0x00000008ff057819 */ /* 0x000fe2000001160d */
[----:B----4-:R-:W-:Y:S01]  /*3c40*/  @!P6 FADD.FTZ R235, -R235, -RZ ;  /* 0x800000ffebebe221 */ /* 0x010fe20000010100 */
[----:B------:R-:W-:Y:S01]  /*3c50*/  ISETP.LE.U32.AND P4, PT, R0, UR37, PT ;  /* 0x0000002500007c0c */ /* 0x000fe2000bf83070 */
[----:B--2---:R-:W-:Y:S01]  /*3c60*/  @!P1 FADD.FTZ R149, -R149, -RZ ;  /* 0x800000ff95959221 */ /* 0x004fe20000010100 */
[----:B------:R-:W-:Y:S01]  /*3c70*/  LOP3.LUT R0, R11, 0xff, RZ, 0xc0, !PT ;  /* 0x000000ff0b007812 */ /* 0x000fe200078ec0ff */
[----:B------:R-:W1:Y:S01]  /*3c80*/  MUFU.EX2 R156, R23 ;  /* 0x00000017009c7308 */ /* 0x000e620000000800 */
[----:B------:R-:W-:Y:S02]  /*3c90*/  ISETP.LE.U32.AND P2, PT, R14, UR37, PT ;  /* 0x000000250e007c0c */ /* 0x000fe4000bf43070 */
[----:B------:R-:W-:Y:S01]  /*3ca0*/  ISETP.LE.U32.AND P6, PT, R0, UR37, PT ;  /* 0x0000002500007c0c */ /* 0x000fe2000bfc3070 */
[----:B------:R-:W-:Y:S01]  /*3cb0*/  @!P0 FADD.FTZ R234, -R234, -RZ ;  /* 0x800000ffeaea8221 */ /* 0x000fe20000010100 */
[----:B------:R-:W-:Y:S02]  /*3cc0*/  LOP3.LUT R0, R5, 0xffff, RZ, 0xc0, !PT ;  /* 0x0000ffff05007812 */ /* 0x000fe400078ec0ff */
[----:B------:R-:W-:Y:S02]  /*3cd0*/  ISETP.LE.U32.AND P3, PT, R8, UR37, PT ;  /* 0x0000002508007c0c */ /* 0x000fe4000bf63070 */
[----:B------:R-:W-:Y:S01]  /*3ce0*/  ISETP.LE.U32.AND P0, PT, R0, UR37, PT ;  /* 0x0000002500007c0c */ /* 0x000fe2000bf03070 */
[----:B------:R-:W-:Y:S01]  /*3cf0*/  @!P4 FADD.FTZ R237, -R237, -RZ ;  /* 0x800000ffededc221 */ /* 0x000fe20000010100 */
[----:B------:R-:W-:Y:S01]  /*3d00*/  LOP3.LUT R5, R12, 0xff, RZ, 0xc0, !PT ;  /* 0x000000ff0c057812 */ /* 0x000fe200078ec0ff */
[----:B------:R-:W2:Y:S01]  /*3d10*/  MUFU.EX2 R154, R25 ;  /* 0x00000019009a7308 */ /* 0x000ea20000000800 */
[----:B------:R-:W-:Y:S01]  /*3d20*/  SHF.R.U32.HI R0, RZ, 0x8, R17 ;  /* 0x00000008ff007819 */ /* 0x000fe20000011611 */
[----:B------:R-:W-:Y:S01]  /*3d30*/  @!P2 FADD.FTZ R230, -R230, -RZ ;  /* 0x800000ffe6e6a221 */ /* 0x000fe20000010100 */
[----:B------:R-:W-:Y:S01]  /*3d40*/  ISETP.LE.U32.AND P2, PT, R19, UR37, PT ;  /* 0x0000002513007c0c */ /* 0x000fe2000bf43070 */
[----:B------:R-:W-:Y:S01]  /*3d50*/  @!P6 FADD.FTZ R231, -R231, -RZ ;  /* 0x800000ffe7e7e221 */ /* 0x000fe20000010100 */
[----:B------:R-:W-:Y:S02]  /*3d60*/  ISETP.LE.U32.AND P4, PT, R5, UR37, PT ;  /* 0x0000002505007c0c */ /* 0x000fe4000bf83070 */
[----:B------:R-:W-:Y:S01]  /*3d70*/  LOP3.LUT R5, R18, 0xff, RZ, 0xc0, !PT ;  /* 0x000000ff12057812 */ /* 0x000fe200078ec0ff */
[----:B------:R-:W-:Y:S01]  /*3d80*/  @!P3 FADD.FTZ R236, -R236, -RZ ;  /* 0x800000ffececb221 */ /* 0x000fe20000010100 */
[----:B------:R-:W-:Y:S01]  /*3d90*/  LOP3.LUT R0, R0, 0xffff, RZ, 0xc0, !PT ;  /* 0x0000ffff00007812 */ /* 0x000fe200078ec0ff */
[----:B------:R-:W-:Y:S01]  /*3da0*/  @!P0 FADD.FTZ R229, -R229, -RZ ;  /* 0x800000ffe5e58221 */ /* 0x000fe20000010100 */
[----:B------:R-:W-:Y:S01]  /*3db0*/  ISETP.LE.U32.AND P0, PT, R5, UR37, PT ;  /* 0x0000002505007c0c */ /* 0x000fe2000bf03070 */
[----:B------:R-:W-:Y:S01]  /*3dc0*/  MUFU.EX2 R152, R27 ;  /* 0x0000001b00987308 */ /* 0x000fe20000000800 */
[----:B------:R-:W-:Y:S02]  /*3dd0*/  ISETP.LE.U32.AND P6, PT, R0, UR37, PT ;  /* 0x0000002500007c0c */ /* 0x000fe4000bfc3070 */
[----:B------:R-:W-:Y:S01]  /*3de0*/  LOP3.LUT R0, R12, 0xffff, RZ, 0xc0, !PT ;  /* 0x0000ffff0c007812 */ /* 0x000fe200078ec0ff */
[----:B------:R-:W-:Y:S01]  /*3df0*/  @!P2 FADD.FTZ R163, -R163, -RZ ;  /* 0x800000ffa3a3a221 */ /* 0x000fe20000010100 */
[----:B------:R-:W-:Y:S01]  /*3e00*/  ISETP.LE.U32.AND P3, PT, R15, UR37, PT ;  /* 0x000000250f007c0c */ /* 0x000fe2000bf63070 */
[----:B------:R-:W-:Y:S01]  /*3e10*/  @!P4 FADD.FTZ R159, -R159, -RZ ;  /* 0x800000ff9f9fc221 */ /* 0x000fe20000010100 */
[----:B------:R-:W-:Y:S02]  /*3e20*/  SHF.R.U32.HI R0, RZ, 0x8, R0 ;  /* 0x00000008ff007819 */ /* 0x000fe40000011600 */
[----:B------:R-:W-:Y:S01]  /*3e30*/  ISETP.LE.U32.AND P2, PT, R20, UR37, PT ;  /* 0x0000002514007c0c */ /* 0x000fe2000bf43070 */
[----:B------:R-:W-:Y:S01]  /*3e40*/  MUFU.EX2 R151, R28 ;  /* 0x0000001c00977308 */ /* 0x000fe20000000800 */
[--C-:B------:R-:W-:Y:S01]  /*3e50*/  SHF.R.U32.HI R5, RZ, 0x18, R12.reuse ;  /* 0x00000018ff057819 */ /* 0x100fe2000001160c */
[----:B------:R-:W-:Y:S01]  /*3e60*/  @!P0 FADD.FTZ R161, -R161, -RZ ;  /* 0x800000ffa1a18221 */ /* 0x000fe20000010100 */
[----:B------:R-:W-:Y:S01]  /*3e70*/  LOP3.LUT R0, R0, 0xffff, RZ, 0xc0, !PT ;  /* 0x0000ffff00007812 */ /* 0x000fe200078ec0ff */
[----:B------:R-:W-:Y:S01]  /*3e80*/  @!P6 FADD.FTZ R162, -R162, -RZ ;  /* 0x800000ffa2a2e221 */ /* 0x000fe20000010100 */
[----:B------:R-:W-:Y:S02]  /*3e90*/  SHF.R.U32.HI R12, RZ, 0x10, R12 ;  /* 0x00000010ff0c7819 */ /* 0x000fe4000001160c */
[----:B------:R-:W-:Y:S01]  /*3ea0*/  ISETP.LE.U32.AND P0, PT, R0, UR37, PT ;  /* 0x0000002500007c0c */ /* 0x000fe2000bf03070 */
[----:B------:R-:W-:Y:S01]  /*3eb0*/  @!P3 FADD.FTZ R232, -R232, -RZ ;  /* 0x800000ffe8e8b221 */ /* 0x000fe20000010100 */
[----:B------:R-:W-:Y:S01]  /*3ec0*/  LOP3.LUT R12, R12, 0xff, RZ, 0xc0, !PT ;  /* 0x000000ff0c0c7812 */ /* 0x000fe200078ec0ff */
[----:B------:R-:W-:Y:S01]  /*3ed0*/  MUFU.EX2 R147, R30 ;  /* 0x0000001e00937308 */ /* 0x000fe20000000800 */
[C---:B------:R-:W-:Y:S01]  /*3ee0*/  LOP3.LUT R0, R7.reuse, 0xffff, RZ, 0xc0, !PT ;  /* 0x0000ffff07007812 */ /* 0x040fe200078ec0ff */
[----:B------:R-:W-:Y:S01]  /*3ef0*/  @!P2 FADD.FTZ R160, -R160, -RZ ;  /* 0x800000ffa0a0a221 */ /* 0x000fe20000010100 */
[----:B------:R-:W-:Y:S02]  /*3f00*/  ISETP.LE.U32.AND P6, PT, R12, UR37, PT ;  /* 0x000000250c007c0c */ /* 0x000fe4000bfc3070 */
[----:B------:R-:W-:Y:S02]  /*3f10*/  LOP3.LUT R6, R7, 0xff, RZ, 0xc0, !PT ;  /* 0x000000ff07067812 */ /* 0x000fe400078ec0ff */
[----:B------:R-:W-:Y:S02]  /*3f20*/  ISETP.LE.U32.AND P3, PT, R5, UR37, PT ;  /* 0x0000002505007c0c */ /* 0x000fe4000bf63070 */
[--C-:B------:R-:W-:Y:S01]  /*3f30*/  SHF.R.U32.HI R5, RZ, 0x10, R7.reuse ;  /* 0x00000010ff057819 */ /* 0x100fe20000011607 */
[----:B------:R-:W-:Y:S01]  /*3f40*/  @!P0 FADD.FTZ R158, -R158, -RZ ;  /* 0x800000ff9e9e8221 */ /* 0x000fe20000010100 */
[----:B------:R-:W-:Y:S02]  /*3f50*/  SHF.R.U32.HI R0, RZ, 0x8, R0 ;  /* 0x00000008ff007819 */ /* 0x000fe40000011600 */
[----:B------:R-:W-:Y:S02]  /*3f60*/  ISETP.LE.U32.AND P2, PT, R6, UR37, PT ;  /* 0x0000002506007c0c */ /* 0x000fe4000bf43070 */
[----:B------:R-:W-:Y:S01]  /*3f70*/  LOP3.LUT R0, R0, 0xffff, RZ, 0xc0, !PT ;  /* 0x0000ffff00007812 */ /* 0x000fe200078ec0ff */
[----:B------:R-:W-:Y:S01]  /*3f80*/  @!P6 FADD.FTZ R157, -R157, -RZ ;  /* 0x800000ff9d9de221 */ /* 0x000fe20000010100 */
[----:B------:R-:W-:Y:S02]  /*3f90*/  LOP3.LUT R5, R5, 0xff, RZ, 0xc0, !PT ;  /* 0x000000ff05057812 */ /* 0x000fe400078ec0ff */
[----:B------:R-:W-:Y:S01]  /*3fa0*/  ISETP.LE.U32.AND P0, PT, R0, UR37, PT ;  /* 0x0000002500007c0c */ /* 0x000fe2000bf03070 */
[----:B-1----:R-:W-:Y:S01]  /*3fb0*/  @!P3 FADD.FTZ R156, -R156, -RZ ;  /* 0x800000ff9c9cb221 */ /* 0x002fe20000010100 */
[----:B------:R-:W-:Y:S02]  /*3fc0*/  LOP3.LUT R0, R146, 0xff, RZ, 0xc0, !PT ;  /* 0x000000ff92007812 */ /* 0x000fe400078ec0ff */
[----:B------:R-:W-:Y:S01]  /*3fd0*/  ISETP.LE.U32.AND P4, PT, R5, UR37, PT ;  /* 0x0000002505007c0c */ /* 0x000fe2000bf83070 */
[----:B------:R-:W1:Y:S01]  /*3fe0*/  MUFU.EX2 R146, R34 ;  /* 0x0000002200927308 */ /* 0x000e620000000800 */
[----:B------:R-:W-:Y:S01]  /*3ff0*/  SHF.R.U32.HI R5, RZ, 0x8, R140 ;  /* 0x00000008ff057819 */ /* 0x000fe2000001168c */
[----:B------:R-:W-:Y:S01]  /*4000*/  @!P2 FADD.FTZ R155, -R155, -RZ ;  /* 0x800000ff9b9ba221 */ /* 0x000fe20000010100 */
[----:B------:R-:W-:Y:S01]  /*4010*/  ISETP.LE.U32.AND P6, PT, R0, UR37, PT ;  /* 0x0000002500007c0c */ /* 0x000fe2000bfc3070 */
[----:B------:R-:W-:Y:S01]  /*4020*/  IMAD.U32 R140, RZ, RZ, UR36 ;  /* 0x00000024ff8c7e24 */ /* 0x000fe2000f8e00ff */
[----:B------:R-:W-:Y:S02]  /*4030*/  LOP3.LUT R0, R5, 0xffff, RZ, 0xc0, !PT ;  /* 0x0000ffff05007812 */ /* 0x000fe400078ec0ff */
[----:B------:R-:W-:Y:S01]  /*4040*/  SHF.R.U32.HI R7, RZ, 0x18, R7 ;  /* 0x00000018ff077819 */ /* 0x000fe20000011607 */
[----:B--2---:R-:W-:Y:S01]  /*4050*/  @!P0 FADD.FTZ R154, -R154, -RZ ;  /* 0x800000ff9a9a8221 */ /* 0x004fe20000010100 */
[----:B------:R-:W-:Y:S02]  /*4060*/  ISETP.LE.U32.AND P2, PT, R0, UR37, PT ;  /* 0x0000002500007c0c */ /* 0x000fe4000bf43070 */
[----:B------:R-:W-:Y:S01]  /*4070*/  F2FP.RELU.BF16.PACK_AB R0, R227, R228 ;  /* 0x000000e4e300723e */ /* 0x000fe200000018ff */
[----:B------:R-:W-:Y:S01]  /*4080*/  @!P4 FADD.FTZ R153, -R153, -RZ ;  /* 0x800000ff9999c221 */ /* 0x000fe20000010100 */
[----:B------:R-:W-:Y:S02]  /*4090*/  SHF.R.U32.HI R5, RZ, 0x8, R143 ;  /* 0x00000008ff057819 */ /* 0x000fe4000001168f */
[----:B------:R-:W-:Y:S01]  /*40a0*/  ISETP.LE.U32.AND P4, PT, R7, UR37, PT ;  /* 0x0000002507007c0c */ /* 0x000fe2000bf83070 */
[----:B------:R2:W-:Y:S01]  /*40b0*/  STS [R242+0x13000], R0 ;  /* 0x01300000f2007388 */ /* 0x0005e20000000800 */
[----:B------:R-:W-:Y:S02]  /*40c0*/  F2FP.RELU.BF16.PACK_AB R7, R233, R226 ;  /* 0x000000e2e907723e */ /* 0x000fe400000018ff */
[----:B------:R-:W-:Y:S02]  /*40d0*/  LOP3.LUT R5, R5, 0xffff, RZ, 0xc0, !PT ;  /* 0x0000ffff05057812 */ /* 0x000fe400078ec0ff */
[----:B------:R-:W-:Y:S01]  /*40e0*/  LOP3.LUT R6, R238, 0xff, RZ, 0xc0, !PT ;  /* 0x000000ffee067812 */ /* 0x000fe200078ec0ff */
[----:B------:R-:W-:Y:S01]  /*40f0*/  @!P2 FADD.FTZ R148, -R148, -RZ ;  /* 0x800000ff9494a221 */ /* 0x000fe20000010100 */
[----:B------:R-:W-:Y:S01]  /*4100*/  ISETP.LE.U32.AND P2, PT, R5, UR37, PT ;  /* 0x0000002505007c0c */ /* 0x000fe2000bf43070 */
[----:B------:R3:W-:Y:S01]  /*4110*/  STS [R242+0x13400], R7 ;  /* 0x01340007f2007388 */ /* 0x0007e20000000800 */
[----:B------:R-:W-:Y:S01]  /*4120*/  F2FP.RELU.BF16.PACK_AB R5, R162, R163 ;  /* 0x000000a3a205723e */ /* 0x000fe200000018ff */
[----:B-1----:R-:W-:Y:S01]  /*4130*/  @!P6 FADD.FTZ R146, -R146, -RZ ;  /* 0x800000ff9292e221 */ /* 0x002fe20000010100 */
[----:B------:R-:W-:Y:S01]  /*4140*/  ISETP.LE.U32.AND P1, PT, R6, UR37, PT ;  /* 0x0000002506007c0c */ /* 0x000fe2000bf23070 */
[----:B------:R-:W-:Y:S01]  /*4150*/  @!P4 FADD.FTZ R152, -R152, -RZ ;  /* 0x800000ff9898c221 */ /* 0x000fe20000010100 */
[----:B------:R-:W-:Y:S01]  /*4160*/  F2FP.RELU.BF16.PACK_AB R6, R234, R235 ;  /* 0x000000ebea06723e */ /* 0x000fe200000018ff */
[----:B------:R1:W-:Y:S01]  /*4170*/  STS [R241+0x13000], R5 ;  /* 0x01300005f1007388 */ /* 0x0003e20000000800 */
[----:B------:R-:W-:Y:S01]  /*4180*/  F2FP.RELU.BF16.PACK_AB R4, R236, R237 ;  /* 0x000000edec04723e */ /* 0x000fe200000018ff */
[----:B------:R-:W-:Y:S01]  /*4190*/  IMAD.MOV.U32 R238, RZ, RZ, c[0x0][0x1c0] ;  /* 0x00007000ffee7624 */ /* 0x000fe200078e00ff */
[----:B------:R-:W-:Y:S02]  /*41a0*/  ISETP.LE.U32.AND P0, PT, R145, UR37, PT ;  /* 0x0000002591007c0c */ /* 0x000fe4000bf03070 */
[----:B------:R-:W4:Y:S01]  /*41b0*/  MUFU.EX2 R145, R141 ;  /* 0x0000008d00917308 */ /* 0x000f220000000800 */
[----:B------:R-:W-:Y:S01]  /*41c0*/  ISETP.LE.U32.AND P3, PT, R133, UR37, PT ;  /* 0x0000002585007c0c */ /* 0x000fe2000bf63070 */
[----:B------:R-:W-:Y:S01]  /*41d0*/  @!P2 FADD.FTZ R150, -R150, -RZ ;  /* 0x800000ff9696a221 */ /* 0x000fe20000010100 */
[----:B------:R-:W-:Y:S01]  /*41e0*/  FSETP.GE.FTZ.AND P2, PT, R228, RZ, PT ;  /* 0x000000ffe400720b */ /* 0x000fe20003f56000 */
[----:B------:R-:W-:Y:S01]  /*41f0*/  IMAD R238, R238, c[0x0][0x22c], RZ ;  /* 0x00008b00eeee7a24 */ /* 0x000fe200078e02ff */
[----:B------:R-:W-:Y:S01]  /*4200*/  FSETP.GE.FTZ.AND P4, PT, R162, RZ, PT ;  /* 0x000000ffa200720b */ /* 0x000fe20003f96000 */
[----:B------:R-:W-:Y:S01]  /*4210*/  @!P1 FADD.FTZ R147, -R147, -RZ ;  /* 0x800000ff93939221 */ /* 0x000fe20000010100 */
[----:B--2---:R-:W-:Y:S01]  /*4220*/  F2FP.RELU.BF16.PACK_AB R0, R160, R161 ;  /* 0x000000a1a000723e */ /* 0x004fe200000018ff */
[----:B------:R-:W-:Y:S01]  /*4230*/  IMAD.U32 R238, R238, -0x40, RZ ;  /* 0xffffffc0eeee7824 */ /* 0x000fe200078e00ff */
[----:B------:R-:W-:Y:S02]  /*4240*/  FSETP.GE.FTZ.AND P1, PT, R227, RZ, PT ;  /* 0x000000ffe300720b */ /* 0x000fe40003f36000 */
[----:B------:R-:W-:Y:S01]  /*4250*/  @!P0 FADD.FTZ R144, -R144, -RZ ;  /* 0x800000ff90908221 */ /* 0x000fe20000010100 */
[----:B------:R2:W-:Y:S01]  /*4260*/  STS [R241+0x13400], R0 ;  /* 0x01340000f1007388 */ /* 0x0005e20000000800 */
[----:B------:R-:W-:Y:S01]  /*4270*/  LEA R142, P0, R248, R140, 0x2 ;  /* 0x0000008cf88e7211 */ /* 0x000fe200078010ff */
[----:B------:R-:W-:Y:S01]  /*4280*/  @!P3 FADD.FTZ R151, -R151, -RZ ;  /* 0x800000ff9797b221 */ /* 0x000fe20000010100 */
[----:B---3--:R-:W-:Y:S01]  /*4290*/  F2FP.RELU.BF16.PACK_AB R7, R229, R230 ;  /* 0x000000e6e507723e */ /* 0x008fe200000018ff */
[----:B------:R3:W-:Y:S01]  /*42a0*/  STS [R242+0x14000], R6 ;  /* 0x01400006f2007388 */ /* 0x0007e20000000800 */
[----:B------:R-:W-:Y:S03]  /*42b0*/  FSETP.GE.FTZ.AND P3, PT, R159, RZ, PT ;  /* 0x000000ff9f00720b */ /* 0x000fe60003f76000 */
[----:B------:R3:W-:Y:S01]  /*42c0*/  STS [R242+0x14400], R4 ;  /* 0x01440004f2007388 */ /* 0x0007e20000000800 */
[----:B-1----:R-:W-:Y:S03]  /*42d0*/  F2FP.RELU.BF16.PACK_AB R5, R158, R159 ;  /* 0x0000009f9e05723e */ /* 0x002fe600000018ff */
[----:B------:R1:W-:Y:S01]  /*42e0*/  STS [R241+0x14000], R7 ;  /* 0x01400007f1007388 */ /* 0x0003e20000000800 */
[----:B----4-:R-:W-:Y:S01]  /*42f0*/  @!P5 FADD.FTZ R145, -R145, -RZ ;  /* 0x800000ff9191d221 */ /* 0x010fe20000010100 */
[----:B------:R-:W-:Y:S01]  /*4300*/  FSETP.GE.FTZ.AND P5, PT, R163, RZ, PT ;  /* 0x000000ffa300720b */ /* 0x000fe20003fb6000 */
[----:B------:R-:W-:Y:S05]  /*4310*/  IMAD.U32 R141, RZ, RZ, UR43 ;  /* 0x0000002bff8d7e24 */ /* 0x000fea000f8e00ff */
[----:B------:R-:W-:Y:S02]  /*4320*/  LEA.HI.X.SX32 R143, R248, R141, 0x2, P0 ;  /* 0x0000008df88f7211 */ /* 0x000fe400000f16ff */
[----:B------:R-:W-:Y:S02]  /*4330*/  FSETP.GE.FTZ.AND P0, PT, R226, RZ, PT ;  /* 0x000000ffe200720b */ /* 0x000fe40003f16000 */
[----:B--2---:R-:W-:Y:S01]  /*4340*/  F2FP.RELU.BF16.PACK_AB R0, R148, R149 ;  /* 0x000000959400723e */ /* 0x004fe200000018ff */
[----:B------:R-:W2:Y:S01]  /*4350*/  LDG.E R141, [R142.64] ;  /* 0x000000228e8d7981 */ /* 0x000ea2000c1e1900 */
[----:B---3--:R-:W-:Y:S03]  /*4360*/  F2FP.RELU.BF16.PACK_AB R6, R232, R231 ;  /* 0x000000e7e806723e */ /* 0x008fe600000018ff */
[----:B------:R-:W3:Y:S01]  /*4370*/  LDG.E R140, [R142.64+0x20] ;  /* 0x000020228e8c7981 */ /* 0x000ee2000c1e1900 */
[----:B------:R-:W-:Y:S03]  /*4380*/  F2FP.RELU.BF16.PACK_AB R4, R156, R157 ;  /* 0x0000009d9c04723e */ /* 0x000fe600000018ff */
[----:B------:R4:W-:Y:S01]  /*4390*/  STS [R241+0x14400], R6 ;  /* 0x01440006f1007388 */ /* 0x0009e20000000800 */
[----:B-1----:R-:W-:Y:S03]  /*43a0*/  F2FP.RELU.BF16.PACK_AB R7, R154, R155 ;  /* 0x0000009b9a07723e */ /* 0x002fe600000018ff */
[----:B------:R1:W-:Y:S04]  /*43b0*/  STS [R240+0x13000], R5 ;  /* 0x01300005f0007388 */ /* 0x0003e80000000800 */
[----:B------:R1:W-:Y:S04]  /*43c0*/  STS [R240+0x13400], R4 ;  /* 0x01340004f0007388 */ /* 0x0003e80000000800 */
[----:B------:R1:W-:Y:S01]  /*43d0*/  STS [R239+0x13000], R0 ;  /* 0x01300000ef007388 */ /* 0x0003e20000000800 */
[----:B----4-:R-:W-:Y:S02]  /*43e0*/  F2FP.RELU.BF16.PACK_AB R6, R152, R153 ;  /* 0x000000999806723e */ /* 0x010fe400000018ff */
[----:B-1----:R-:W-:Y:S02]  /*43f0*/  F2FP.RELU.BF16.PACK_AB R5, R145, R146 ;  /* 0x000000929105723e */ /* 0x002fe400000018ff */
        /* <DEDUP_REMOVED lines=66> */
[----:B------:R-:W-:Y:S01]  /*4820*/  FSEL R4, R4, R141, P1 ;  /* 0x0000008d04047208 */ /* 0x000fe20000800000 */
[----:B------:R-:W1:Y:S01]  /*4830*/  LDSM.16.M88.4 R136, [R216+0x8800] ;  /* 0x00880000d888783b */ /* 0x000e620000000200 */
[----:B------:R-:W-:Y:S01]  /*4840*/  FSEL R0, R0, R140, P0 ;  /* 0x0000008c00007208 */ /* 0x000fe20000000000 */
[----:B------:R-:W-:Y:S01]  /*4850*/  FMUL.FTZ R228, R228, R5 ;  /* 0x00000005e4e47220 */ /* 0x000fe20000410000 */
[----:B------:R-:W-:Y:S01]  /*4860*/  LEA R224, P0, R238, R224, 0x2 ;  /* 0x000000e0eee07211 */ /* 0x000fe200078010ff */
[----:B------:R-:W-:Y:S01]  /*4870*/  FMUL.FTZ R227, R227, R4 ;  /* 0x00000004e3e37220 */ /* 0x000fe20000410000 */
[----:B------:R-:W-:Y:S01]  /*4880*/  FSETP.GE.FTZ.AND P1, PT, R149, RZ, PT ;  /* 0x000000ff9500720b */ /* 0x000fe20003f36000 */
[----:B------:R-:W-:Y:S01]  /*4890*/  FMUL.FTZ R226, R226, R0 ;  /* 0x00000000e2e27220 */ /* 0x000fe20000410000 */
[----:B------:R-:W-:Y:S01]  /*48a0*/  LEA.HI.X.SX32 R225, R238, R225, 0x2, P0 ;  /* 0x000000e1eee17211 */ /* 0x000fe200000f16ff */
[----:B------:R-:W2:Y:S01]  /*48b0*/  LDG.E R4, [R142.64+0x80] ;  /* 0x000080228e047981 */ /* 0x000ea2000c1e1900 */
[----:B------:R-:W-:Y:S02]  /*48c0*/  FSETP.GE.FTZ.AND P0, PT, R148, RZ, PT ;  /* 0x000000ff9400720b */ /* 0x000fe40003f16000 */
[----:B------:R-:W-:Y:S01]  /*48d0*/  FSETP.GE.FTZ.AND P2, PT, R158, RZ, PT ;  /* 0x000000ff9e00720b */ /* 0x000fe20003f56000 */
[----:B------:R-:W3:Y:S01]  /*48e0*/  LDG.E R0, [R142.64+0xa0] ;  /* 0x0000a0228e007981 */ /* 0x000ee2000c1e1900 */
        /* <DEDUP_REMOVED lines=19> */
[----:B------:R-:W-:Y:S01]  /*4a20*/  FADD.FTZ R6, -R140, R19 ;  /* 0x000000138c067221 */ /* 0x000fe20000010100 */
[----:B------:R-:W-:Y:S01]  /*4a30*/  FSETP.GE.FTZ.AND P4, PT, R156, RZ, PT ;  /* 0x000000ff9c00720b */ /* 0x000fe20003f96000 */
[----:B------:R-:W-:Y:S01]  /*4a40*/  FMUL.FTZ R20, R163, R20 ;  /* 0x00000014a3147220 */ /* 0x000fe20000410000 */
[----:B------:R-:W-:Y:S01]  /*4a50*/  FSETP.GE.FTZ.AND P3, PT, R146, RZ, PT ;  /* 0x000000ff9200720b */ /* 0x000fe20003f76000 */
[----:B------:R-:W-:Y:S02]  /*4a60*/  FMUL.FTZ R162, R162, R17 ;  /* 0x00000011a2a27220 */ /* 0x000fe40000410000 */
[----:B------:R-:W-:Y:S04]  /*4a70*/  FMUL.FTZ R159, R159, R16 ;  /* 0x000000109f9f7220 */ /* 0x000fe80000410000 */
[----:B------:R-:W-:Y:S05]  /*4a80*/  FADD.FTZ R5, -R141, R32 ;  /* 0x000000208d057221 */ /* 0x000fea0000010100 */
[----:B------:R-:W-:Y:S01]  /*4a90*/  FSEL R5, R5, R141, P1 ;  /* 0x0000008d05057208 */ /* 0x000fe20000800000 */
[----:B------:R-:W-:Y:S01]  /*4aa0*/  @P0 FADD.FTZ R141, -R141, R33 ;  /* 0x000000218d8d0221 */ /* 0x000fe20000010100 */
[----:B------:R-:W-:Y:S02]  /*4ab0*/  FSETP.GE.FTZ.AND P0, PT, R233, RZ, PT ;  /* 0x000000ffe900720b */ /* 0x000fe40003f16000 */
[----:B------:R-:W-:Y:S01]  /*4ac0*/  FSETP.GE.FTZ.AND P1, PT, R160, RZ, PT ;  /* 0x000000ffa000720b */ /* 0x000fe20003f36000 */
[----:B------:R-:W-:Y:S01]  /*4ad0*/  FMUL.FTZ R149, R149, R5 ;  /* 0x0000000595957220 */ /* 0x000fe20000410000 */
[-C--:B------:R-:W-:Y:S01]  /*4ae0*/  FSEL R7, R7, R140.reuse, P0 ;  /* 0x0000008c07077208 */ /* 0x080fe20000000000 */
[----:B------:R-:W-:Y:S01]  /*4af0*/  FADD.FTZ R5, -R140, R22 ;  /* 0x000000168c057221 */ /* 0x000fe20000010100 */
[----:B------:R-:W-:Y:S01]  /*4b00*/  FSETP.GE.FTZ.AND P0, PT, R157, RZ, PT ;  /* 0x000000ff9d00720b */ /* 0x000fe20003f16000 */
[----:B------:R-:W-:Y:S01]  /*4b10*/  FMUL.FTZ R141, R148, R141 ;  /* 0x0000008d948d7220 */ /* 0x000fe20000410000 */
[-C--:B------:R-:W-:Y:S01]  /*4b20*/  FSEL R6, R6, R140.reuse, P1 ;  /* 0x0000008c06067208 */ /* 0x080fe20000800000 */
[----:B------:R-:W-:Y:S01]  /*4b30*/  FMUL.FTZ R233, R233, R7 ;  /* 0x00000007e9e97220 */ /* 0x000fe20000410000 */
        /* <DEDUP_REMOVED lines=12> */
[C---:B--2---:R-:W-:Y:S02]  /*4c00*/  FADD.FTZ R5, -R4.reuse, R9 ;  /* 0x0000000904057221 */ /* 0x044fe40000010100 */
        /* <DEDUP_REMOVED lines=16> */
[C---:B---3--:R-:W-:Y:S01]  /*4d10*/  FADD.FTZ R5, -R0.reuse, R14 ;  /* 0x0000000e00057221 */ /* 0x048fe20000010100 */
        /* <DEDUP_REMOVED lines=65> */
.L_x_219:
        /* <DEDUP_REMOVED lines=119> */
.L_x_220:
[----:B------:R-:W-:Y:S01]  /*58a0*/  LDSM.16.M88.4 R24, [R217] ;  /* 0x00000000d918783b */ /* 0x000fe20000000200 */
[----:B------:R-:W-:Y:S01]  /*58b0*/  IMAD.MOV.U32 R140, RZ, RZ, c[0x0][0x1c0] ;  /* 0x00007000ff8c7624 */ /* 0x000fe200078e00ff */
[----:B------:R-:W-:Y:S01]  /*58c0*/  ULOP3.LUT UR37, UR6, 0x1, URZ, 0xc0, !UPT ;  /* 0x0000000106257892 */ /* 0x000fe2000f8ec03f */
[----:B------:R-:W-:Y:S01]  /*58d0*/  IMAD.MOV.U32 R141, RZ, RZ, 0x4 ;  /* 0x00000004ff8d7424 */ /* 0x000fe200078e00ff */
[----:B------:R-:W-:Y:S01]  /*58e0*/  UISETP.GT.AND UP2, UPT, UR6, UR7, UPT ;  /* 0x000000070600728c */ /* 0x000fe2000bf44270 */
[----:B------:R-:W2:Y:S01]  /*58f0*/  LDSM.16.MT88.4 R8, [R0+0x9000] ;  /* 0x009000000008783b */ /* 0x000ea20000004200 */
[----:B------:R-:W-:Y:S01]  /*5900*/  IMAD R140, R140, c[0x0][0x22c], RZ ;  /* 0x00008b008c8c7a24 */ /* 0x000fe200078e02ff */
[----:B------:R-:W-:Y:S01]  /*5910*/  UISETP.NE.U32.AND UP0, UPT, UR37, 0x1, UPT ;  /* 0x000000012500788c */ /* 0x000fe2000bf05070 */
[----:B------:R-:W-:Y:S01]  /*5920*/  IMAD.MOV.U32 R142, RZ, RZ, c[0x0][0x1c0] ;  /* 0x00007000ff8e7624 */ /* 0x000fe200078e00ff */
[----:B------:R-:W-:Y:S01]  /*5930*/  @UP3 UIADD3 UR41, UP1, UR4, -0x100, URZ ;  /* 0xffffff0004293890 */ /* 0x000fe2000ff3e03f */
[----:B------:R-:W3:Y:S01]  /*5940*/  LDSM.16.MT88.4 R16, [R0+0xb000] ;  /* 0x00b000000010783b */ /* 0x000ee20000004200 */
[----:B------:R-:W-:Y:S01]  /*5950*/  IMAD.SHL.U32 R140, R140, 0x8, RZ ;  /* 0x000000088c8c7824 */ /* 0x000fe200078e00ff */
[----:B------:R-:W-:Y:S01]  /*5960*/  UIADD3 UR6, UR6, -0x1, URZ ;  /* 0xffffffff06067890 */ /* 0x000fe2000fffe03f */
[----:B------:R-:W-:Y:S01]  /*5970*/  IMAD R142, R142, c[0x0][0x22c], RZ ;  /* 0x00008b008e8e7a24 */ /* 0x000fe200078e02ff */
[----:B------:R-:W-:Y:S01]  /*5980*/  @UP3 UIADD3.X UR37, UR5, -0x1, URZ, UP1, !UPT ;  /* 0xffffffff05253890 */ /* 0x000fe20008ffe43f */
[----:B------:R-:W4:Y:S01]  /*5990*/  LDSM.16.MT88.4 R28, [R0+0xd000] ;  /* 0x00d00000001c783b */ /* 0x000f220000004200 */
[----:B------:R-:W-:Y:S02]  /*59a0*/  IMAD.MOV.U32 R145, RZ, RZ, c[0x0][0x1c0] ;  /* 0x00007000ff917624 */ /* 0x000fe400078e00ff */
[----:B------:R-:W-:Y:S02]  /*59b0*/  IMAD R142, R142, 0x18, RZ ;  /* 0x000000188e8e7824 */ /* 0x000fe400078e02ff */
[----:B------:R-:W-:Y:S01]  /*59c0*/  LDSM.16.M88.4 R32, [R218] ;  /* 0x00000000da20783b */ /* 0x000fe20000000200 */
[----:B------:R-:W-:Y:S02]  /*59d0*/  IMAD R145, R145, c[0x0][0x22c], RZ ;  /* 0x00008b0091917a24 */ /* 0x000fe400078e02ff */
[----:B------:R-:W-:Y:S02]  /*59e0*/  IMAD.MOV.U32 R144, RZ, RZ, c[0x0][0x1c0] ;  /* 0x00007000ff907624 */ /* 0x000fe400078e00ff */
[----:B------:R-:W1:Y:S01]  /*59f0*/  LDSM.16.MT88.4 R132, [R0+0x9400] ;  /* 0x009400000084783b */ /* 0x000e620000004200 */
[----:B------:R-:W-:Y:S02]  /*5a00*/  IMAD.SHL.U32 R145, R145, 0x20, RZ ;  /* 0x0000002091917824 */ /* 0x000fe400078e00ff */
[----:B------:R-:W-:Y:S02]  /*5a10*/  IMAD R144, R144, c[0x0][0x22c], RZ ;  /* 0x00008b0090907a24 */ /* 0x000fe400078e02ff */
[----:B------:R-:W1:Y:S01]  /*5a20*/  LDSM.16.MT88.4 R136, [R0+0xb400] ;  /* 0x00b400000088783b */ /* 0x000e620000004200 */
[----:B------:R-:W-:Y:S02]  /*5a30*/  IMAD.MOV.U32 R143, RZ, RZ, c[0x0][0x1c0] ;  /* 0x00007000ff8f7624 */ /* 0x000fe400078e00ff */
[----:B------:R-:W-:Y:S02]  /*5a40*/  IMAD R144, R144, 0x28, RZ ;  /* 0x0000002890907824 */ /* 0x000fe400078e02ff */
[----:B------:R-:W-:Y:S04]  /*5a50*/  IMAD R143, R143, c[0x0][0x22c], RZ ;  /* 0x00008b008f8f7a24 */ /* 0x000fe800078e02ff */
[----:B------:R-:W-:Y:S01]  /*5a60*/  IMAD R143, R143, 0x30, RZ ;  /* 0x000000308f8f7824 */ /* 0x000fe200078e02ff */
[C---:B-12---:R-:W-:Y:S08]  /*5a70*/  HMMA.16816.F32.BF16 R4, R24.reuse, R8, RZ ;  /* 0x000000081804723c */ /* 0x046ff000000418ff */
[C---:B------:R-:W-:Y:S08]  /*5a80*/  HMMA.16816.F32.BF16 R8, R24.reuse, R10, RZ ;  /* 0x0000000a1808723c */ /* 0x040ff000000418ff */
[C---:B---3--:R-:W-:Y:S08]  /*5a90*/  HMMA.16816.F32.BF16 R12, R24.reuse, R16, RZ ;  /* 0x00000010180c723c */ /* 0x048ff000000418ff */
[C---:B------:R-:W-:Y:S08]  /*5aa0*/  HMMA.16816.F32.BF16 R16, R24.reuse, R18, RZ ;  /* 0x000000121810723c */ /* 0x040ff000000418ff */
[C---:B----4-:R-:W-:Y:S08]  /*5ab0*/  HMMA.16816.F32.BF16 R20, R24.reuse, R28, RZ ;  /* 0x0000001c1814723c */ /* 0x050ff000000418ff */
        /* <DEDUP_REMOVED lines=10> */
[----:B------:R-:W1:Y:S05]  /*5b60*/  LDSM.16.MT88.4 R28, [R0+0xb800] ;  /* 0x00b80000001c783b */ /* 0x000e6a0000004200 */
[----:B------:R-:W3:Y:S02]  /*5b70*/  LDSM.16.MT88.4 R32, [R0+0xd800] ;  /* 0x00d800000020783b */ /* 0x000ee40000004200 */
        /* <DEDUP_REMOVED lines=8> */
[----:B------:R-:W2:Y:S05]  /*5c00*/  LDSM.16.MT88.4 R32, [R0+0xbc00] ;  /* 0x00bc00000020783b */ /* 0x000eaa0000004200 */
[----:B------:R-:W3:Y:S02]  /*5c10*/  LDSM.16.MT88.4 R132, [R0+0xdc00] ;  /* 0x00dc00000084783b */ /* 0x000ee40000004200 */
        /* <DEDUP_REMOVED lines=39> */
[----:B------:R3:W2:Y:S02]  /*5e90*/  LDSM.16.MT88.4 R132, [R0+0xec00] ;  /* 0x00ec00000084783b */ /* 0x0006a40000004200 */
[C---:B-1----:R-:W-:Y:S03]  /*5ea0*/  HMMA.16816.F32.BF16 R4, R28.reuse, R136, R4 ;  /* 0x000000881c04723c */ /* 0x042fe60000041804 */
[----:B------:R-:W4:Y:S02]  /*5eb0*/  LDL R137, [R1+0xc] ;  /* 0x00000c0001897983 */ /* 0x000f240000100800 */
[----:B---3--:R-:W-:Y:S03]  /*5ec0*/  @P0 IADD3 R0, R248, -0x40, RZ ;  /* 0xffffffc0f8000810 */ /* 0x008fe60007ffe0ff */
[----:B------:R-:W3:Y:S01]  /*5ed0*/  LDL R136, [R1+0x14] ;  /* 0x0000140001887983 */ /* 0x000ee20000100800 */
[C---:B------:R-:W-:Y:S08]  /*5ee0*/  HMMA.16816.F32.BF16 R8, R28.reuse, R138, R8 ;  /* 0x0000008a1c08723c */ /* 0x040ff00000041808 */
[C---:B--2---:R-:W-:Y:S07]  /*5ef0*/  HMMA.16816.F32.BF16 R12, R28.reuse, R32, R12 ;  /* 0x000000201c0c723c */ /* 0x044fee000004180c */
[CC--:B------:R-:W-:Y:S01]  /*5f00*/  LEA R32, P1, R140.reuse, R224.reuse, 0x2 ;  /* 0x000000e08c207211 */ /* 0x0c0fe200078210ff */
[C---:B------:R-:W-:Y:S04]  /*5f10*/  HMMA.16816.F32.BF16 R16, R28.reuse, R34, R16 ;  /* 0x000000221c10723c */ /* 0x040fe80000041810 */
[----:B------:R-:W-:Y:S03]  /*5f20*/  LEA.HI.X.SX32 R33, R140, R225, 0x2, P1 ;  /* 0x000000e18c217211 */ /* 0x000fe600008f16ff */
[----:B------:R-:W-:Y:S01]  /*5f30*/  @P0 IMAD.WIDE R34, R0, R141, UR4 ;  /* 0x0000000400220e25 */ /* 0x000fe2000f8e028d */
[C---:B------:R-:W-:Y:S01]  /*5f40*/  HMMA.16816.F32.BF16 R20, R28.reuse, R132, R20 ;  /* 0x000000841c14723c */ /* 0x040fe20000041814 */
[----:B------:R-:W2:Y:S01]  /*5f50*/  LDL R0, [R1+0x10] ;  /* 0x0000100001007983 */ /* 0x000ea20000100800 */
[----:B------:R-:W-:Y:S02]  /*5f60*/  @UP3 UMOV UR4, UR41 ;  /* 0x0000002900043c82 */ /* 0x000fe40008000000 */
[----:B------:R-:W-:Y:S01]  /*5f70*/  IMAD.MOV.U32 R141, RZ, RZ, c[0x0][0x1c0] ;  /* 0x00007000ff8d7624 */ /* 0x000fe200078e00ff */
[----:B------:R-:W-:Y:S01]  /*5f80*/  @UP3 UMOV UR5, UR37 ;  /* 0x0000002500053c82 */ /* 0x000fe20008000000 */
[----:B------:R1:W5:Y:S02]  /*5f90*/  @P0 LDG.E R252, [R34.64] ;  /* 0x0000002222fc0981 */ /* 0x000364000c1e1900 */
[----:B------:R-:W-:Y:S03]  /*5fa0*/  HMMA.16816.F32.BF16 R24, R28, R134, R24 ;  /* 0x000000861c18723c */ /* 0x000fe60000041818 */
[----:B------:R1:W5:Y:S01]  /*5fb0*/  @P0 LDG.E R251, [R34.64+0x20] ;  /* 0x0000202222fb0981 */ /* 0x000362000c1e1900 */
[----:B------:R-:W-:Y:S03]  /*5fc0*/  IMAD R141, R141, c[0x0][0x22c], RZ ;  /* 0x00008b008d8d7a24 */ /* 0x000fe600078e02ff */
[CC--:B------:R-:W-:Y:S01]  /*5fd0*/  LEA R28, P2, R144.reuse, R224.reuse, 0x2 ;  /* 0x000000e0901c7211 */ /* 0x0c0fe200078410ff */
[----:B------:R1:W5:Y:S01]  /*5fe0*/  @P0 LDG.E R250, [R34.64+0x80] ;  /* 0x0000802222fa0981 */ /* 0x000362000c1e1900 */
[----:B------:R-:W-:Y:S03]  /*5ff0*/  IMAD.SHL.U32 R141, R141, 0x10, RZ ;  /* 0x000000108d8d7824 */ /* 0x000fe600078e00ff */
[-C--:B------:R-:W-:Y:S01]  /*6000*/  LEA.HI.X.SX32 R29, R144, R225.reuse, 0x2, P2 ;  /* 0x000000e1901d7211 */ /* 0x080fe200010f16ff */
[----:B------:R1:W5:Y:S01]  /*6010*/  @P0 LDG.E R249, [R34.64+0xa0] ;  /* 0x0000a02222f90981 */ /* 0x000362000c1e1900 */
[----:B------:R-:W-:Y:S04]  /*6020*/  IMAD.MOV.U32 R144, RZ, RZ, c[0x0][0x1c0] ;  /* 0x00007000ff907624 */ /* 0x000fe800078e00ff */
[----:B------:R1:W-:Y:S01]  /*6030*/  RED.E.ADD.F32.FTZ.RN.STRONG.GPU [R224.64], R4 ;  /* 0x00000004e000798e */ /* 0x0003e2000c10e7a2 */
[----:B------:R-:W-:Y:S04]  /*6040*/  IMAD R144, R144, c[0x0][0x22c], RZ ;  /* 0x00008b0090907a24 */ /* 0x000fe800078e02ff */
[----:B------:R1:W-:Y:S01]  /*6050*/  RED.E.ADD.F32.FTZ.RN.STRONG.GPU [R32.64], R5 ;  /* 0x000000052000798e */ /* 0x0003e2000c10e7a2 */
[----:B------:R-:W-:Y:S01]  /*6060*/  IMAD.SHL.U32 R144, R144, 0x8, RZ ;  /* 0x0000000890907824 */ /* 0x000fe200078e00ff */
[CC--:B-1----:R-:W-:Y:S04]  /*6070*/  LEA R34, P0, R141.reuse, R224.reuse, 0x2 ;  /* 0x000000e08d227211 */ /* 0x0c2fe800078010ff */
[-C--:B------:R-:W-:Y:S02]  /*6080*/  LEA.HI.X.SX32 R35, R141, R225.reuse, 0x2, P0 ;  /* 0x000000e18d237211 */ /* 0x080fe400000f16ff */
[CC--:B------:R-:W-:Y:S02]  /*6090*/  LEA R30, P0, R145.reuse, R224.reuse, 0x2 ;  /* 0x000000e0911e7211 */ /* 0x0c0fe400078010ff */
[CC--:B------:R-:W-:Y:S01]  /*60a0*/  LEA R4, P1, R142.reuse, R224.reuse, 0x2 ;  /* 0x000000e08e047211 */ /* 0x0c0fe200078210ff */
[----:B------:R1:W-:Y:S01]  /*60b0*/  RED.E.ADD.F32.FTZ.RN.STRONG.GPU [R34.64], R6 ;  /* 0x000000062200798e */ /* 0x0003e2000c10e7a2 */
[-C--:B------:R-:W-:Y:S01]  /*60c0*/  LEA.HI.X.SX32 R31, R145, R225.reuse, 0x2, P0 ;  /* 0x000000e1911f7211 */ /* 0x080fe200000f16ff */
[----:B------:R-:W-:Y:S01]  /*60d0*/  IMAD.MOV.U32 R145, RZ, RZ, c[0x0][0x1c0] ;  /* 0x00007000ff917624 */ /* 0x000fe200078e00ff */
[-C--:B------:R-:W-:Y:S01]  /*60e0*/  LEA.HI.X.SX32 R5, R142, R225.reuse, 0x2, P1 ;  /* 0x000000e18e057211 */ /* 0x080fe200008f16ff */
[----:B------:R-:W-:Y:S02]  /*60f0*/  IMAD.MOV.U32 R142, RZ, RZ, c[0x0][0x1c0] ;  /* 0x00007000ff8e7624 */ /* 0x000fe400078e00ff */
[----:B------:R-:W-:Y:S02]  /*6100*/  IMAD R145, R145, c[0x0][0x22c], RZ ;  /* 0x00008b0091917a24 */ /* 0x000fe400078e02ff */
[----:B------:R1:W-:Y:S01]  /*6110*/  RED.E.ADD.F32.FTZ.RN.STRONG.GPU [R4.64], R7 ;  /* 0x000000070400798e */ /* 0x0003e2000c10e7a2 */
[----:B------:R-:W-:Y:S02]  /*6120*/  IMAD R142, R142, c[0x0][0x22c], RZ ;  /* 0x00008b008e8e7a24 */ /* 0x000fe400078e02ff */
[----:B------:R-:W-:Y:S02]  /*6130*/  IMAD.SHL.U32 R145, R145, 0x10, RZ ;  /* 0x0000001091917824 */ /* 0x000fe400078e00ff */
[----:B------:R1:W-:Y:S01]  /*6140*/  RED.E.ADD.F32.FTZ.RN.STRONG.GPU [R30.64], R8 ;  /* 0x000000081e00798e */ /* 0x0003e2000c10e7a2 */
[----:B------:R-:W-:Y:S02]  /*6150*/  IMAD R142, R142, 0x38, RZ ;  /* 0x000000388e8e7824 */ /* 0x000fe400078e02ff */
[----:B------:R-:W-:Y:S02]  /*6160*/  IADD3 R139, R145, 0x20, RZ ;  /* 0x00000020918b7810 */ /* 0x000fe40007ffe0ff */
[----:B------:R1:W-:Y:S03]  /*6170*/  RED.E.ADD.F32.FTZ.RN.STRONG.GPU [R28.64], R9 ;  /* 0x000000091c00798e */ /* 0x0003e6000c10e7a2 */
[C---:B------:R-:W-:Y:S04]  /*6180*/  IMAD.IADD R139, R144.reuse, 0x1, R139 ;  /* 0x00000001908b7824 */ /* 0x040fe800078e028b */
[----:B------:R-:W-:Y:S01]  /*6190*/  IMAD.IADD R139, R144, 0x1, R139 ;  /* 0x00000001908b7824 */ /* 0x000fe200078e028b */
[-C--:B-1----:R-:W-:Y:S02]  /*61a0*/  LEA R6, P1, R143, R224.reuse, 0x2 ;  /* 0x000000e08f067211 */ /* 0x082fe400078210ff */
[C---:B------:R-:W-:Y:S02]  /*61b0*/  IADD3 R35, R141.reuse, 0x40, RZ ;  /* 0x000000408d237810 */ /* 0x040fe40007ffe0ff */
[----:B------:R-:W-:Y:S03]  /*61c0*/  IADD3 R34, R141, 0x40, RZ ;  /* 0x000000408d227810 */ /* 0x000fe60007ffe0ff */
[C---:B------:R-:W-:Y:S01]  /*61d0*/  IMAD.IADD R35, R140.reuse, 0x1, R35 ;  /* 0x000000018c237824 */ /* 0x040fe200078e0223 */
[-C--:B------:R-:W-:Y:S01]  /*61e0*/  LEA.HI.X.SX32 R7, R143, R225.reuse, 0x2, P1 ;  /* 0x000000e18f077211 */ /* 0x080fe200008f16ff */
[----:B------:R-:W-:Y:S01]  /*61f0*/  IMAD.IADD R34, R140, 0x1, R34 ;  /* 0x000000018c227824 */ /* 0x000fe200078e0222 */
[CC--:B------:R-:W-:Y:S02]  /*6200*/  LEA R4, P0, R142.reuse, R224.reuse, 0x2 ;  /* 0x000000e08e047211 */ /* 0x0c0fe400078010ff */
[----:B------:R-:W-:Y:S01]  /*6210*/  IADD3 R143, R145, 0x20, RZ ;  /* 0x00000020918f7810 */ /* 0x000fe20007ffe0ff */
[----:B------:R-:W2:Y:S01]  /*6220*/  LDL R30, [R1+0x8] ;  /* 0x00000800011e7983 */ /* 0x000ea20000100800 */
[-C--:B------:R-:W-:Y:S01]  /*6230*/  LEA.HI.X.SX32 R5, R142, R225.reuse, 0x2, P0 ;  /* 0x000000e18e057211 */ /* 0x080fe200000f16ff */
[----:B------:R-:W-:Y:S01]  /*6240*/  IMAD.MOV.U32 R142, RZ, RZ, c[0x0][0x1c0] ;  /* 0x00007000ff8e7624 */ /* 0x000fe200078e00ff */
[----:B------:R-:W-:Y:S01]  /*6250*/  IADD3 R31, R141, 0x40, RZ ;  /* 0x000000408d1f7810 */ /* 0x000fe20007ffe0ff */
[----:B------:R-:W-:Y:S01]  /*6260*/  IMAD.IADD R143, R144, 0x1, R143 ;  /* 0x00000001908f7824 */ /* 0x000fe200078e028f */
[----:B------:R1:W-:Y:S01]  /*6270*/  RED.E.ADD.F32.FTZ.RN.STRONG.GPU [R6.64], R10 ;  /* 0x0000000a0600798e */ /* 0x0003e2000c10e7a2 */
[----:B------:R-:W-:Y:S02]  /*6280*/  IMAD R142, R142, c[0x0][0x22c], RZ ;  /* 0x00008b008e8e7a24 */ /* 0x000fe400078e02ff */
[----:B------:R-:W-:Y:S02]  /*6290*/  IMAD.IADD R31, R140, 0x1, R31 ;  /* 0x000000018c1f7824 */ /* 0x000fe400078e021f */
[----:B------:R-:W-:Y:S01]  /*62a0*/  IMAD.SHL.U32 R142, R142, 0x10, RZ ;  /* 0x000000108e8e7824 */ /* 0x000fe200078e00ff */
[----:B------:R1:W-:Y:S01]  /*62b0*/  RED.E.ADD.F32.FTZ.RN.STRONG.GPU [R4.64], R11 ;  /* 0x0000000b0400798e */ /* 0x0003e2000c10e7a2 */
[C---:B------:R-:W-:Y:S02]  /*62c0*/  IMAD.IADD R34, R140.reuse, 0x1, R34 ;  /* 0x000000018c227824 */ /* 0x040fe400078e0222 */
[----:B------:R-:W-:Y:S01]  /*62d0*/  IMAD.IADD R31, R140, 0x1, R31 ;  /* 0x000000018c1f7824 */ /* 0x000fe200078e021f */
[----:B------:R-:W-:Y:S01]  /*62e0*/  IADD3 R138, R142, 0x20, RZ ;  /* 0x000000208e8a7810 */ /* 0x000fe20007ffe0ff */
[----:B------:R-:W-:Y:S01]  /*62f0*/  RED.E.ADD.F32.FTZ.RN.STRONG.GPU [R224.64+0x80], R12 ;  /* 0x0000800ce000798e */ /* 0x000fe2000c10e7a2 */
[----:B------:R-:W-:Y:S02]  /*6300*/  IMAD.MOV.U32 R142, RZ, RZ, c[0x0][0x1c0] ;  /* 0x00007000ff8e7624 */ /* 0x000fe400078e00ff */
[-C--:B------:R-:W-:Y:S01]  /*6310*/  LEA R8, P0, R138, R224.reuse, 0x2 ;  /* 0x000000e08a087211 */ /* 0x080fe200078010ff */
[----:B------:R-:W-:Y:S01]  /*6320*/  IMAD.IADD R31, R140, 0x1, R31 ;  /* 0x000000018c1f7824 */ /* 0x000fe200078e021f */
[----:B------:R-:W-:Y:S01]  /*6330*/  RED.E.ADD.F32.FTZ.RN.STRONG.GPU [R32.64+0x80], R13 ;  /* 0x0000800d2000798e */ /* 0x000fe2000c10e7a2 */
[----:B------:R-:W-:Y:S01]  /*6340*/  IMAD R142, R142, c[0x0][0x22c], RZ ;  /* 0x00008b008e8e7a24 */ /* 0x000fe200078e02ff */
[-C--:B------:R-:W-:Y:S03]  /*6350*/  LEA.HI.X.SX32 R9, R138, R225.reuse, 0x2, P0 ;  /* 0x000000e18a097211 */ /* 0x080fe600000f16ff */
[----:B------:R-:W-:Y:S02]  /*6360*/  IMAD.SHL.U32 R142, R142, 0x10, RZ ;  /* 0x000000108e8e7824 */ /* 0x000fe400078e00ff */
[----:B------:R-:W-:Y:S03]  /*6370*/  RED.E.ADD.F32.FTZ.RN.STRONG.GPU [R8.64], R14 ;  /* 0x0000000e0800798e */ /* 0x000fe6000c10e7a2 */
[C---:B------:R-:W-:Y:S02]  /*6380*/  IADD3 R138, R142.reuse, 0x20, RZ ;  /* 0x000000208e8a7810 */ /* 0x040fe40007ffe0ff */
[CC--:B-1----:R-:W-:Y:S02]  /*6390*/  LEA R6, P1, R143.reuse, R224.reuse, 0x2 ;  /* 0x000000e08f067211 */ /* 0x0c2fe400078210ff */
[----:B------:R-:W-:Y:S01]  /*63a0*/  IADD3 R132, R142, 0x40, RZ ;  /* 0x000000408e847810 */ /* 0x000fe20007ffe0ff */
[C---:B------:R-:W-:Y:S01]  /*63b0*/  IMAD.IADD R138, R144.reuse, 0x1, R138 ;  /* 0x00000001908a7824 */ /* 0x040fe200078e028a */
[-C--:B------:R-:W-:Y:S02]  /*63c0*/  LEA.HI.X.SX32 R7, R143, R225.reuse, 0x2, P1 ;  /* 0x000000e18f077211 */ /* 0x080fe400008f16ff */
[CC--:B------:R-:W-:Y:S01]  /*63d0*/  LEA R4, P0, R139.reuse, R224.reuse, 0x2 ;  /* 0x000000e08b047211 */ /* 0x0c0fe200078010ff */
[C---:B------:R-:W-:Y:S01]  /*63e0*/  IMAD.IADD R138, R144.reuse, 0x1, R138 ;  /* 0x00000001908a7824 */ /* 0x040fe200078e028a */
[----:B------:R-:W-:Y:S02]  /*63f0*/  LDSM.16.MT88.4 R140, [R3+0x1c00] ;  /* 0x001c0000038c783b */ /* 0x000fe40000004200 */
[-C--:B------:R-:W-:Y:S01]  /*6400*/  LEA.HI.X.SX32 R5, R139, R225.reuse, 0x2, P0 ;  /* 0x000000e18b057211 */ /* 0x080fe200000f16ff */
[----:B------:R-:W-:Y:S02]  /*6410*/  IMAD.IADD R138, R144, 0x1, R138 ;  /* 0x00000001908a7824 */ /* 0x000fe400078e028a */
[----:B------:R-:W-:Y:S03]  /*6420*/  RED.E.ADD.F32.FTZ.RN.STRONG.GPU [R6.64], R15 ;  /* 0x0000000f0600798e */ /* 0x000fe6000c10e7a2 */
[CC--:B------:R-:W-:Y:S02]  /*6430*/  LEA R10, P2, R138.reuse, R224.reuse, 0x2 ;  /* 0x000000e08a0a7211 */ /* 0x0c0fe400078410ff */
[----:B------:R-:W-:Y:S02]  /*6440*/  RED.E.ADD.F32.FTZ.RN.STRONG.GPU [R4.64], R16 ;  /* 0x000000100400798e */ /* 0x000fe4000c10e7a2 */
[-C--:B------:R-:W-:Y:S05]  /*6450*/  LEA.HI.X.SX32 R11, R138, R225.reuse, 0x2, P2 ;  /* 0x000000e18a0b7211 */ /* 0x080fea00010f16ff */
[----:B------:R1:W-:Y:S02]  /*6460*/  RED.E.ADD.F32.FTZ.RN.STRONG.GPU [R10.64], R17 ;  /* 0x000000110a00798e */ /* 0x0003e4000c10e7a2 */
[CC--:B-1----:R-:W-:Y:S04]  /*6470*/  LEA R10, P3, R34.reuse, R224.reuse, 0x2 ;  /* 0x000000e0220a7211 */ /* 0x0c2fe800078610ff */
[-C--:B------:R-:W-:Y:S02]  /*6480*/  LEA.HI.X.SX32 R11, R34, R225.reuse, 0x2, P3 ;  /* 0x000000e1220b7211 */ /* 0x080fe400018f16ff */
[CC--:B----4-:R-:W-:Y:S04]  /*6490*/  LEA R8, P1, R137.reuse, R224.reuse, 0x2 ;  /* 0x000000e089087211 */ /* 0x0d0fe800078210ff */
[-C--:B------:R-:W-:Y:S02]  /*64a0*/  LEA.HI.X.SX32 R9, R137, R225.reuse, 0x2, P1 ;  /* 0x000000e189097211 */ /* 0x080fe400008f16ff */
[-C--:B---3--:R-:W-:Y:S02]  /*64b0*/  LEA R6, P0, R136, R224.reuse, 0x2 ;  /* 0x000000e088067211 */ /* 0x088fe400078010ff */
[-C--:B------:R-:W-:Y:S01]  /*64c0*/  LEA R4, P1, R132, R224.reuse, 0x2 ;  /* 0x000000e084047211 */ /* 0x080fe200078210ff */
[----:B------:R1:W-:Y:S01]  /*64d0*/  RED.E.ADD.F32.FTZ.RN.STRONG.GPU [R8.64], R18 ;  /* 0x000000120800798e */ /* 0x0003e2000c10e7a2 */
[-C--:B------:R-:W-:Y:S02]  /*64e0*/  LEA.HI.X.SX32 R7, R136, R225.reuse, 0x2, P0 ;  /* 0x000000e188077211 */ /* 0x080fe400000f16ff */
[-C--:B------:R-:W-:Y:S02]  /*64f0*/  LEA.HI.X.SX32 R5, R132, R225.reuse, 0x2, P1 ;  /* 0x000000e184057211 */ /* 0x080fe400008f16ff */
[CC--:B------:R-:W-:Y:S01]  /*6500*/  LEA R12, P0, R35.reuse, R224.reuse, 0x2 ;  /* 0x000000e0230c7211 */ /* 0x0c0fe200078010ff */
[----:B------:R-:W-:Y:S03]  /*6510*/  RED.E.ADD.F32.FTZ.RN.STRONG.GPU [R6.64], R19 ;  /* 0x000000130600798e */ /* 0x000fe6000c10e7a2 */
[-C--:B------:R-:W-:Y:S02]  /*6520*/  LEA.HI.X.SX32 R13, R35, R225.reuse, 0x2, P0 ;  /* 0x000000e1230d7211 */ /* 0x080fe400000f16ff */
[----:B------:R-:W-:Y:S05]  /*6530*/  RED.E.ADD.F32.FTZ.RN.STRONG.GPU [R224.64+0x100], R20 ;  /* 0x00010014e000798e */ /* 0x000fea000c10e7a2 */
[----:B------:R-:W-:Y:S05]  /*6540*/  RED.E.ADD.F32.FTZ.RN.STRONG.GPU [R32.64+0x100], R21 ;  /* 0x000100152000798e */ /* 0x000fea000c10e7a2 */
[----:B------:R2:W-:Y:S05]  /*6550*/  RED.E.ADD.F32.FTZ.RN.STRONG.GPU [R4.64], R22 ;  /* 0x000000160400798e */ /* 0x0005ea000c10e7a2 */
[----:B------:R-:W-:Y:S01]  /*6560*/  RED.E.ADD.F32.FTZ.RN.STRONG.GPU [R12.64], R23 ;  /* 0x000000170c00798e */ /* 0x000fe2000c10e7a2 */
[CC--:B-1----:R-:W-:Y:S04]  /*6570*/  LEA R8, P2, R31.reuse, R224.reuse, 0x2 ;  /* 0x000000e01f087211 */ /* 0x0c2fe800078410ff */
[----:B------:R-:W-:Y:S01]  /*6580*/  RED.E.ADD.F32.FTZ.RN.STRONG.GPU [R10.64], R24 ;  /* 0x000000180a00798e */ /* 0x000fe2000c10e7a2 */
[-C--:B------:R-:W-:Y:S04]  /*6590*/  LEA.HI.X.SX32 R9, R31, R225.reuse, 0x2, P2 ;  /* 0x000000e11f097211 */ /* 0x080fe800010f16ff */
[----:B------:R-:W-:Y:S05]  /*65a0*/  LDSM.16.MT88.4 R12, [R2+0x11000] ;  /* 0x01100000020c783b */ /* 0x000fea0000004200 */
[----:B------:R-:W-:Y:S05]  /*65b0*/  RED.E.ADD.F32.FTZ.RN.STRONG.GPU [R8.64], R25 ;  /* 0x000000190800798e */ /* 0x000fea000c10e7a2 */
[----:B------:R-:W-:Y:S01]  /*65c0*/  LDSM.16.MT88.4 R8, [R3] ;  /* 0x000000000308783b */ /* 0x000fe20000004200 */
[CC--:B--2---:R-:W-:Y:S04]  /*65d0*/  LEA R4, P0, R0.reuse, R224.reuse, 0x2 ;  /* 0x000000e000047211 */ /* 0x0c4fe800078010ff */
[----:B------:R-:W-:Y:S01]  /*65e0*/  LDSM.16.MT88.4 R16, [R3+0x1000] ;  /* 0x001000000310783b */ /* 0x000fe20000004200 */
[-C--:B------:R-:W-:Y:S02]  /*65f0*/  LEA.HI.X.SX32 R5, R0, R225.reuse, 0x2, P0 ;  /* 0x000000e100057211 */ /* 0x080fe400000f16ff */
[----:B------:R-:W-:Y:S02]  /*6600*/  PLOP3.LUT P0, PT, PT, PT, UP2, 0x80, 0x0 ;  /* 0x000000000000781c */ /* 0x000fe40003f0f028 */
[----:B------:R-:W-:Y:S01]  /*6610*/  LDSM.16.MT88.4 R20, [R3+0x2000] ;  /* 0x002000000314783b */ /* 0x000fe20000004200 */
[C---:B------:R-:W-:Y:S04]  /*6620*/  IADD3 R0, R3.reuse, -0x3000, RZ ;  /* 0xffffd00003007810 */ /* 0x040fe80007ffe0ff */
[----:B------:R-:W-:Y:S05]  /*6630*/  LDSM.16.MT88.4 R32, [R2+0x11800] ;  /* 0x011800000220783b */ /* 0x000fea0000004200 */
[----:B------:R-:W-:Y:S05]  /*6640*/  LDSM.16.MT88.4 R132, [R3+0x1400] ;  /* 0x001400000384783b */ /* 0x000fea0000004200 */
[----:B------:R-:W-:Y:S01]  /*6650*/  LDSM.16.MT88.4 R136, [R2+0x12800] ;  /* 0x012800000288783b */ /* 0x000fe20000004200 */
[C---:B------:R-:W-:Y:S04]  /*6660*/  LEA R6, P1, R30.reuse, R224, 0x2 ;  /* 0x000000e01e067211 */ /* 0x040fe800078210ff */
[----:B------:R-:W-:Y:S02]  /*6670*/  LEA.HI.X.SX32 R7, R30, R225, 0x2, P1 ;  /* 0x000000e11e077211 */ /* 0x000fe400008f16ff */
[----:B------:R-:W-:Y:S01]  /*6680*/  LDSM.16.MT88.4 R28, [R2+0xf800] ;  /* 0x00f80000021c783b */ /* 0x000fe20000004200 */
[----:B------:R-:W-:Y:S01]  /*6690*/  PLOP3.LUT P1, PT, PT, PT, UP0, 0x80, 0x0 ;  /* 0x000000000000781c */ /* 0x000fe20003f2f008 */
[----:B------:R-:W-:Y:S03]  /*66a0*/  @UP3 UIADD3 UR36, UP0, UR36, -0x100, URZ ;  /* 0xffffff0024243890 */ /* 0x000fe6000ff1e03f */
[----:B------:R-:W-:Y:S01]  /*66b0*/  RED.E.ADD.F32.FTZ.RN.STRONG.GPU [R6.64], R26 ;  /* 0x0000001a0600798e */ /* 0x000fe2000c10e7a2 */
[----:B------:R-:W-:Y:S04]  /*66c0*/  @UP3 UIADD3.X UR43, UR43, -0x1, URZ, UP0, !UPT ;  /* 0xffffffff2b2b3890 */ /* 0x000fe800087fe43f */
[----:B------:R-:W-:Y:S04]  /*66d0*/  RED.E.ADD.F32.FTZ.RN.STRONG.GPU [R4.64], R27 ;  /* 0x0000001b0400798e */ /* 0x000fe8000c10e7a2 */
[----:B------:R-:W-:Y:S01]  /*66e0*/  @P1 IADD3 R0, R3, 0x3000, RZ ;  /* 0x0000300003001810 */ /* 0x000fe20007ffe0ff */
[----:B------:R-:W1:Y:S05]  /*66f0*/  LDSM.16.MT88.4 R4, [R2+0xf000] ;  /* 0x00f000000204783b */ /* 0x000e6a0000004200 */
        /* <DEDUP_REMOVED lines=16> */
[----:B------:R-:W3:Y:S05]  /*6800*/  LDSM.16.MT88.4 R4, [R2+0x10000] ;  /* 0x010000000204783b */ /* 0x000eea0000004200 */
[----:B------:R-:W4:Y:S02]  /*6810*/  LDSM.16.MT88.4 R20, [R3+0x1800] ;  /* 0x001800000314783b */ /* 0x000f240000004200 */
        /* <DEDUP_REMOVED lines=42> */
.L_x_218:
[----:B--234-:R-:W2:Y:S04]  /*6ac0*/  LDL R134, [R1+0x1c] ;  /* 0x00001c0001867983 */ /* 0x01cea80000100800 */
[----:B------:R-:W3:Y:S04]  /*6ad0*/  LDL R132, [R1+0x20] ;  /* 0x0000200001847983 */ /* 0x000ee80000100800 */
[----:B------:R-:W4:Y:S04]  /*6ae0*/  LDL.64 R136, [R1+0x38] ;  /* 0x0000380001887983 */ /* 0x000f280000100a00 */
[----:B------:R-:W4:Y:S01]  /*6af0*/  LDL R133, [R1+0x24] ;  /* 0x0000240001857983 */ /* 0x000f220000100800 */
[----:B------:R-:W-:Y:S01]  /*6b00*/  FMUL.FTZ R84, R84, c[0x0][0x2e0] ;  /* 0x0000b80054547a20 */ /* 0x000fe20000410000 */
[----:B------:R-:W-:Y:S01]  /*6b10*/  ULDC.64 UR6, c[0x0][0x3a0] ;  /* 0x0000e80000067ab9 */ /* 0x000fe20000000a00 */
[----:B------:R-:W-:Y:S01]  /*6b20*/  FMUL.FTZ R3, R85, c[0x0][0x2e0] ;  /* 0x0000b80055037a20 */ /* 0x000fe20000410000 */
[----:B------:R-:W-:Y:S01]  /*6b30*/  ULDC.64 UR4, c[0x0][0x3a8] ;  /* 0x0000ea0000047ab9 */ /* 0x000fe20000000a00 */
[----:B------:R-:W-:-:S02]  /*6b40*/  FMUL.FTZ R86, R86, c[0x0][0x2e0] ;  /* 0x0000b80056567a20 */ /* 0x000fc40000410000 */
[----:B------:R-:W-:Y:S02]  /*6b50*/  FMUL.FTZ R0, R87, c[0x0][0x2e0] ;  /* 0x0000b80057007a20 */ /* 0x000fe40000410000 */
[----:B------:R-:W-:Y:S02]  /*6b60*/  FMUL.FTZ R96, R96, c[0x0][0x2e0] ;  /* 0x0000b80060607a20 */ /* 0x000fe40000410000 */
[----:B------:R-:W-:Y:S02]  /*6b70*/  FMUL.FTZ R9, R97, c[0x0][0x2e0] ;  /* 0x0000b80061097a20 */ /* 0x000fe40000410000 */
[----:B------:R-:W-:Y:S02]  /*6b80*/  FMUL.FTZ R98, R98, c[0x0][0x2e0] ;  /* 0x0000b80062627a20 */ /* 0x000fe40000410000 */
[----:B------:R-:W-:Y:S01]  /*6b90*/  FMUL.FTZ R8, R99, c[0x0][0x2e0] ;  /* 0x0000b80063087a20 */ /* 0x000fe20000410000 */
        /* <DEDUP_REMOVED lines=12> */
[----:B------:R-:W-:Y:S02]  /*6c60*/  FMUL.FTZ R94, R94, c[0x0][0x2e0] ;  /* 0x0000b8005e5e7a20 */ /* 0x000fe40000410000 */
[----:B------:R-:W-:Y:S01]  /*6c70*/  FMUL.FTZ R10, R95, c[0x0][0x2e0] ;  /* 0x0000b8005f0a7a20 */ /* 0x000fe20000410000 */
[----:B------:R-:W-:Y:S01]  /*6c80*/  F2FP.BF16.PACK_AB R13, R13, R88 ;  /* 0x000000580d0d723e */ /* 0x000fe200000010ff */
[----:B------:R-:W-:Y:S02]  /*6c90*/  FMUL.FTZ R34, R39, c[0x0][0x2dc] ;  /* 0x0000b70027227a20 */ /* 0x000fe40000410000 */
        /* <DEDUP_REMOVED lines=72> */
[----:B------:R-:W1:Y:S01]  /*7120*/  S2R R44, SR_CTAID.Y ;  /* 0x00000000002c7919 */ /* 0x000e620000002600 */
        /* <DEDUP_REMOVED lines=11> */
[----:B-1----:R-:W-:Y:S01]  /*71e0*/  FMUL.FTZ R25, R57, c[0x0][0x2dc] ;  /* 0x0000b70039197a20 */ /* 0x002fe20000410000 */
        /* <DEDUP_REMOVED lines=13> */
[----:B------:R-:W-:Y:S01]  /*72c0*/  FMUL.FTZ R70, R70, c[0x0][0x2dc] ;  /* 0x0000b70046467a20 */ /* 0x000fe20000410000 */
[----:B------:R-:W1:Y:S01]  /*72d0*/  S2R R45, SR_CTAID.Z ;  /* 0x00000000002d7919 */ /* 0x000e620000002700 */
        /* <DEDUP_REMOVED lines=16> */
[----:B------:R-:W1:Y:S01]  /*73e0*/  S2R R46, SR_TID.X ;  /* 0x00000000002e7919 */ /* 0x000e620000002100 */
[----:B------:R-:W-:Y:S01]  /*73f0*/  FMUL.FTZ R78, R78, c[0x0][0x2dc] ;  /* 0x0000b7004e4e7a20 */ /* 0x000fe20000410000 */
[----:B------:R-:W-:Y:S01]  /*7400*/  F2FP.BF16.PACK_AB R14, R14, R82 ;  /* 0x000000520e0e723e */ /* 0x000fe200000010ff */
[----:B------:R-:W-:Y:S01]  /*7410*/  FMUL.FTZ R36, R79, c[0x0][0x2dc] ;  /* 0x0000b7004f247a20 */ /* 0x000fe20000410000 */
[----:B------:R-:W-:Y:S01]  /*7420*/  F2FP.BF16.PACK_AB R17, R17, R72 ;  /* 0x000000481111723e */ /* 0x000fe200000010ff */
[----:B------:R-:W-:Y:S01]  /*7430*/  UIMAD UR6, UR25, UR6, URZ ;  /* 0x00000006190672a4 */ /* 0x000fe2000f8e023f */
[----:B------:R-:W-:Y:S02]  /*7440*/  MOV R6, UR30 ;  /* 0x0000001e00067c02 */ /* 0x000fe40008000f00 */
[----:B------:R-:W-:Y:S02]  /*7450*/  F2FP.BF16.PACK_AB R16, R16, R74 ;  /* 0x0000004a1010723e */ /* 0x000fe400000010ff */
[----:B------:R-:W-:-:S02]  /*7460*/  F2FP.BF16.PACK_AB R37, R37, R76 ;  /* 0x0000004c2525723e */ /* 0x000fc400000010ff */
        /* <DEDUP_REMOVED lines=43> */
[----:B------:R-:W-:Y:S01]  /*7720*/  STS [R134+0x9000], R25 ;  /* 0x0090001986007388 */ /* 0x000fe20000000800 */
[----:B------:R-:W-:-:S03]  /*7730*/  MOV R4, R136 ;  /* 0x0000008800047202 */ /* 0x000fc60000000f00 */
[----:B------:R-:W-:Y:S01]  /*7740*/  STS [R134+0x9200], R24 ;  /* 0x0092001886007388 */ /* 0x000fe20000000800 */
[----:B-1----:R-:W-:-:S03]  /*7750*/  MOV R0, UR30 ;  /* 0x0000001e00007c02 */ /* 0x002fc60008000f00 */
[----:B------:R-:W-:Y:S04]  /*7760*/  STS [R132+0x9000], R21 ;  /* 0x0090001584007388 */ /* 0x000fe80000000800 */
[----:B------:R-:W-:Y:S04]  /*7770*/  STS [R132+0x9200], R20 ;  /* 0x0092001484007388 */ /* 0x000fe80000000800 */
        /* <DEDUP_REMOVED lines=8> */
[----:B------:R-:W-:Y:S04]  /*7800*/  STS [R134+0xb200], R16 ;  /* 0x00b2001086007388 */ /* 0x000fe80000000800 */
[----:B------:R-:W-:Y:S01]  /*7810*/  STS [R132+0xb000], R37 ;  /* 0x00b0002584007388 */ /* 0x000fe20000000800 */
[----:B------:R-:W-:-:S03]  /*7820*/  IADD3 R7, R7, UR6, RZ ;  /* 0x0000000607077c10 */ /* 0x000fc6000fffe0ff */
[----:B------:R-:W-:Y:S01]  /*7830*/  STS [R132+0xb200], R36 ;  /* 0x00b2002484007388 */ /* 0x000fe20000000800 */
[C---:B--2---:R-:W-:Y:S02]  /*7840*/  IMAD R8, R0.reuse, c[0x0][0x388], RZ ;  /* 0x0000e20000087a24 */ /* 0x044fe400078e02ff */
        /* <DEDUP_REMOVED lines=12> */
[----:B------:R-:W-:Y:S01]  /*7910*/  IMAD.WIDE.U32 R6, R45, c[0x0][0x3b8], R6 ;  /* 0x0000ee002d067a25 */ /* 0x000fe200078e0006 */
[----:B------:R-:W-:-:S03]  /*7920*/  IADD3 R5, R5, R3, RZ ;  /* 0x0000000305057210 */ /* 0x000fc60007ffe0ff */
[----:B------:R-:W-:Y:S01]  /*7930*/  IMAD R3, R8, c[0x0][0x3c0], RZ ;  /* 0x0000f00008037a24 */ /* 0x000fe200078e02ff */
[----:B------:R-:W-:Y:S01]  /*7940*/  IADD3 R7, R7, R0, RZ ;  /* 0x0000000007077210 */ /* 0x000fe20007ffe0ff */
[----:B------:R-:W-:Y:S01]  /*7950*/  IMAD.WIDE.U32 R4, R45, c[0x0][0x3c0], R4 ;  /* 0x0000f0002d047a25 */ /* 0x000fe200078e0004 */
[----:B------:R-:W-:-:S03]  /*7960*/  SHF.R.S32.HI R0, RZ, 0x2, R43 ;  /* 0x00000002ff007819 */ /* 0x000fc6000001142b */
[----:B------:R-:W-:Y:S01]  /*7970*/  IMAD R3, R45, c[0x0][0x3c4], R3 ;  /* 0x0000f1002d037a24 */ /* 0x000fe200078e0203 */
[----:B------:R-:W-:Y:S01]  /*7980*/  SHF.R.S32.HI R8, RZ, 0x1f, R0 ;  /* 0x0000001fff087819 */ /* 0x000fe20000011400 */
[----:B------:R-:W1:Y:S04]  /*7990*/  LDS.128 R56, [R12+0x9000] ;  /* 0x009000000c387984 */ /* 0x000e680000000c00 */
[----:B------:R-:W2:Y:S04]  /*79a0*/  LDS.128 R48, [R12+0xb000] ;  /* 0x00b000000c307984 */ /* 0x000ea80000000c00 */
[----:B------:R-:W3:Y:S04]  /*79b0*/  LDS.128 R40, [R12+0xd000] ;  /* 0x00d000000c287984 */ /* 0x000ee80000000c00 */
[----:B------:R-:W4:Y:S04]  /*79c0*/  LDS.128 R52, [R12+0xa000] ;  /* 0x00a000000c347984 */ /* 0x000f280000000c00 */
        /* <DEDUP_REMOVED lines=8> */
[----:B------:R-:W-:Y:S01]  /*7a50*/  IADD3 R5, R5, R3, RZ ;  /* 0x0000000305057210 */ /* 0x000fe20007ffe0ff */
[----:B------:R-:W-:-:S02]  /*7a60*/  IMAD R3, R8, c[0x0][0x3a0], RZ ;  /* 0x0000e80008037a24 */ /* 0x000fc400078e02ff */
[----:B------:R-:W-:Y:S02]  /*7a70*/  IMAD R8, R8, c[0x0][0x3a8], RZ ;  /* 0x0000ea0008087a24 */ /* 0x000fe400078e02ff */
[C---:B------:R-:W-:Y:S02]  /*7a80*/  IMAD R60, R0.reuse, c[0x0][0x3a4], R3 ;  /* 0x0000e900003c7a24 */ /* 0x040fe400078e0203 */
[C---:B------:R-:W-:Y:S02]  /*7a90*/  IMAD R3, R0.reuse, c[0x0][0x3ac], R8 ;  /* 0x0000eb0000037a24 */ /* 0x040fe400078e0208 */
[----:B------:R-:W-:-:S04]  /*7aa0*/  IMAD.WIDE.U32 R10, R0, c[0x0][0x3a0], R6 ;  /* 0x0000e800000a7a25 */ /* 0x000fc800078e0006 */
[----:B------:R-:W-:Y:S01]  /*7ab0*/  IMAD.WIDE.U32 R8, R0, c[0x0][0x3a8], R4 ;  /* 0x0000ea0000087a25 */ /* 0x000fe200078e0004 */
[----:B------:R-:W-:Y:S02]  /*7ac0*/  IADD3 R5, R11, R60, RZ ;  /* 0x0000003c0b057210 */ /* 0x000fe40007ffe0ff */
[----:B------:R-:W-:Y:S02]  /*7ad0*/  LEA R6, P1, R10, c[0x0][0x340], 0x1 ;  /* 0x0000d0000a067a11 */ /* 0x000fe400078208ff */
[----:B------:R-:W-:Y:S02]  /*7ae0*/  IADD3 R0, R9, R3, RZ ;  /* 0x0000000309007210 */ /* 0x000fe40007ffe0ff */
[----:B------:R-:W-:Y:S02]  /*7af0*/  LEA R4, P0, R8, c[0x0][0x348], 0x1 ;  /* 0x0000d20008047a11 */ /* 0x000fe400078008ff */
[----:B------:R-:W-:Y:S02]  /*7b00*/  LEA.HI.X R7, R10, c[0x0][0x344], R5, 0x1, P1 ;  /* 0x0000d1000a077a11 */ /* 0x000fe400008f0c05 */
[----:B------:R-:W-:-:S02]  /*7b10*/  MOV R3, c[0x0][0x3a0] ;  /* 0x0000e80000037a02 */ /* 0x000fc40000000f00 */
[----:B------:R-:W-:Y:S02]  /*7b20*/  LEA.HI.X R5, R8, c[0x0][0x34c], R0, 0x1, P0 ;  /* 0x0000d30008057a11 */ /* 0x000fe400000f0c00 */
[----:B------:R-:W-:Y:S02]  /*7b30*/  MOV R0, c[0x0][0x3a8] ;  /* 0x0000ea0000007a02 */ /* 0x000fe40000000f00 */
[----:B------:R-:W-:Y:S02]  /*7b40*/  MOV R11, c[0x0][0x3a4] ;  /* 0x0000e900000b7a02 */ /* 0x000fe40000000f00 */
[----:B------:R-:W-:Y:S02]  /*7b50*/  LEA R10, P1, R3, R6, 0x7 ;  /* 0x00000006030a7211 */ /* 0x000fe400078238ff */
[----:B------:R-:W-:Y:S02]  /*7b60*/  MOV R9, c[0x0][0x3ac] ;  /* 0x0000eb0000097a02 */ /* 0x000fe40000000f00 */
[----:B------:R-:W-:-:S02]  /*7b70*/  LEA R8, P0, R0, R4, 0x7 ;  /* 0x0000000400087211 */ /* 0x000fc400078038ff */
[----:B------:R-:W-:Y:S02]  /*7b80*/  LEA.HI.X R11, R3, R7, R11, 0x7, P1 ;  /* 0x00000007030b7211 */ /* 0x000fe400008f3c0b */
[----:B------:R-:W-:Y:S01]  /*7b90*/  LEA.HI.X R9, R0, R5, R9, 0x7, P0 ;  /* 0x0000000500097211 */ /* 0x000fe200000f3c09 */
[----:B-1----:R1:W-:Y:S04]  /*7ba0*/  STG.E.128 [R6.64], R56 ;  /* 0x0000003806007986 */ /* 0x0023e8000c101d22 */
[----:B--2---:R1:W-:Y:S04]  /*7bb0*/  STG.E.128 [R6.64+0x40], R48 ;  /* 0x0000403006007986 */ /* 0x0043e8000c101d22 */
[----:B---3--:R1:W-:Y:S04]  /*7bc0*/  STG.E.128 [R6.64+0x80], R40 ;  /* 0x0000802806007986 */ /* 0x0083e8000c101d22 */
[----:B----4-:R1:W-:Y:S04]  /*7bd0*/  STG.E.128 [R10.64], R52 ;  /* 0x000000340a007986 */ /* 0x0103e8000c101d22 */
        /* <DEDUP_REMOVED lines=8> */
.L_x_215:
        /* <DEDUP_REMOVED lines=11> */
.L_x_222:
[----:B------:R-:W-:Y:S05]  /*7d10*/  EXIT ;  /* 0x000000000000794d */ /* 0x000fea0003800000 */
.L_x_224:
        /* <DEDUP_REMOVED lines=14> */
.L_x_671:


//--------------------- .text._ZN5flash44flash_bwd_dq_dk_dv_loop_seqk_parallel_kernelI23Flash_bwd_kernel_traitsILi96ELi64ELi128ELi8ELi2ELi4ELi4ELb1ELb0EN7cutlass10bfloat16_tE19Flash_kernel_traitsILi96ELi64ELi128ELi8ES3_EELb0ELb1ELb0ELb0ELb1ELb1ELb1EEEvNS_16Flash_bwd_paramsE --------------------------
	.section	.text._ZN5flash44flash_bwd_dq_dk_dv_loop_seqk_parallel_kernelI23Flash_bwd_kernel_traitsILi96ELi64ELi128ELi8ELi2ELi4ELi4ELb1ELb0EN7cutlass10bfloat16_tE19Flash_kernel_traitsILi96ELi64ELi128ELi8ES3_EELb0ELb1ELb0ELb0ELb1ELb1ELb1EEEvNS_16Flash_bwd_paramsE,"ax",@progbits
	.sectioninfo	@"SHI_REGISTERS=255"
	.align	128
        .global         _ZN5flash44flash_bwd_dq_dk_dv_loop_seqk_parallel_kernelI23Flash_bwd_kernel_traitsILi96ELi64ELi128ELi8ELi2ELi4ELi4ELb1ELb0EN7cutlass10bfloat16_tE19Flash_kernel_traitsILi96ELi64ELi128ELi8ES3_EELb0ELb1ELb0ELb0ELb1ELb1ELb1EEEvNS_16Flash_bwd_paramsE
        .type           _ZN5flash44flash_bwd_dq_dk_dv_loop_seqk_parallel_kernelI23Flash_bwd_kernel_traitsILi96ELi64ELi128ELi8ELi2ELi4ELi4ELb1ELb0EN7cutlass10bfloat16_tE19Flash_kernel_traitsILi96ELi64ELi128ELi8ES3_EELb0ELb1ELb0ELb0ELb1ELb1ELb1EEEvNS_16Flash_bwd_paramsE,@function
        .size           _ZN5flash44flash_bwd_dq_dk_dv_loop_seqk_parallel_kernelI23Flash_bwd_kernel_traitsILi96ELi64ELi128ELi8ELi2ELi4ELi4ELb1ELb0EN7cutlass10bfloat16_tE19Flash_kernel_traitsILi96ELi64ELi128ELi8ES3_EELb0ELb1ELb0ELb0ELb1ELb1ELb1EEEvNS_16Flash_bwd_paramsE,(.L_x_672 - _ZN5flash44flash_bwd_dq_dk_dv_loop_seqk_parallel_kernelI23Flash_bwd_kernel_traitsILi96ELi64ELi128ELi8ELi2ELi4ELi4ELb1ELb0EN7cutlass10bfloat16_tE19Flash_kernel_traitsILi96ELi64ELi128ELi8ES3_EELb0ELb1ELb0ELb0ELb1ELb1ELb1EEEvNS_16Flash_bwd_paramsE)
        .other          _ZN5flash44flash_bwd_dq_dk_dv_loop_seqk_parallel_kernelI23Flash_bwd_kernel_traitsILi96ELi64ELi128ELi8ELi2ELi4ELi4ELb1ELb0EN7cutlass10bfloat16_tE19Flash_kernel_traitsILi96ELi64ELi128ELi8ES3_EELb0ELb1ELb0ELb0ELb1ELb1ELb1EEEvNS_16Flash_bwd_paramsE,@"STO_CUDA_ENTRY STV_DEFAULT"
_ZN5flash44flash_bwd_dq_dk_dv_loop_seqk_parallel_kernelI23Flash_bwd_kernel_traitsILi96ELi64ELi128ELi8ELi2ELi4ELi4ELb1ELb0EN7cutlass10bfloat16_tE19Flash_kernel_traitsILi96ELi64ELi128ELi8ES3_EELb0ELb1ELb0ELb0ELb1ELb1ELb1EEEvNS_16Flash_bwd_paramsE:
.text._ZN5flash44flash_bwd_dq_dk_dv_loop_seqk_parallel_kernelI23Flash_bwd_kernel_traitsILi96ELi64ELi128ELi8ELi2ELi4ELi4ELb1ELb0EN7cutlass10bfloat16_tE19Flash_kernel_traitsILi96ELi64ELi128ELi8ES3_EELb0ELb1ELb0ELb0ELb1ELb1ELb1EEEvNS_16Flash_bwd_paramsE:
        /* <DEDUP_REMOVED lines=211> */
.L_x_233:
        /* <DEDUP_REMOVED lines=105> */
.L_x_226:
[----:B------:R-:W-:-:S04]  /*13c0*/  UIMAD UR43, UR29, UR14, UR33 ;  /* 0x0000000e1d2b72a4 */ /* 0x000fc8000f8e0221 */
[----:B------:R-:W-:Y:S02]  /*13d0*/  UIMAD UR43, UR43, UR13, URZ ;  /* 0x0000000d2b2b72a4 */ /* 0x000fe4000f8e023f */
.L_x_227:
        /* <DEDUP_REMOVED lines=254> */
[----:B------:R-:W-:Y:S01]  /*23c0*/  IMAD.MOV.U32 R127, RZ, RZ, RZ ;  /* 0x000000ffff7f7224 */ /* 0x000fe200078e00ff */
[----:B------:R-:W-:Y:S01]  /*23d0*/  SEL R0, R0, R231, !P0 ;  /* 0x000000e700007207 */ /* 0x000fe20004000000 */
[----:B------:R2:W-:Y:S01]  /*23e0*/  STL [R1+0x4], R12 ;  /* 0x0000040c01007387 */ /* 0x0005e20000100800 */
[----:B------:R-:W-:Y:S01]  /*23f0*/  UIADD3 UR33, -UR37, 0x80, UR33 ;  /* 0x0000008025217890 */ /* 0x000fe2000fffe121 */
[----:B------:R-:W-:-:S02]  /*2400*/  IMAD.SHL.U32 R3, R3, 0x2, RZ ;  /* 0x0000000203037824 */ /* 0x000fc400078e00ff */
[----:B------:R2:W-:Y:S01]  /*2410*/  STL [R1], R8 ;  /* 0x0000000801007387 */ /* 0x0005e20000100800 */
[----:B------:R-:W-:-:S03]  /*2420*/  IMAD.SHL.U32 R220, R0, 0x2, RZ ;  /* 0x0000000200dc7824 */ /* 0x000fc600078e00ff */
        /* <DEDUP_REMOVED lines=26> */
.L_x_231:
[----:B------:R-:W0:Y:S01]  /*25d0*/  LDGDEPBAR ;  /* 0x00000000000079af */ /* 0x000e220000000000 */
[----:B--2---:R-:W-:Y:S01]  /*25e0*/  IADD3 R0, R230, R220, RZ ;  /* 0x000000dce6007210 */ /* 0x004fe20007ffe0ff */
[----:B------:R-:W-:Y:S02]  /*25f0*/  USHF.L.U32 UR29, UR4, 0x6, URZ ;  /* 0x00000006041d7899 */ /* 0x000fe4000800063f */
[----:B------:R-:W-:Y:S02]  /*2600*/  UISETP.GT.AND UP3, UPT, UR4, UR7, UPT ;  /* 0x000000070400728c */ /* 0x000fe4000bf64270 */
[----:B------:R-:W-:Y:S02]  /*2610*/  UISETP.GE.AND UP0, UPT, UR29, UR33, UPT ;  /* 0x000000211d00728c */ /* 0x000fe4000bf06270 */
[----:B------:R-:W2:Y:S04]  /*2620*/  LDL R244, [R1+0xc] ;  /* 0x00000c0001f47983 */ /* 0x000ea80000100800 */
[----:B------:R-:W2:Y:S01]  /*2630*/  LDL R246, [R1+0x3c] ;  /* 0x00003c0001f67983 */ /* 0x000ea20000100800 */
[----:B------:R-:W-:Y:S03]  /*2640*/  PLOP3.LUT P0, PT, PT, PT, UP0, 0x80, 0x0 ;  /* 0x000000000000781c */ /* 0x000fe60003f0f008 */
[----:B----4-:R-:W4:Y:S04]  /*2650*/  LDL R243, [R1+0x8] ;  /* 0x0000080001f37983 */ /* 0x010f280000100800 */
        /* <DEDUP_REMOVED lines=26> */
[----:B-1----:R-:W2:Y:S01]  /*2800*/  LDL R3, [R1] ;  /* 0x0000000001037983 */ /* 0x002ea20000100800 */
        /* <DEDUP_REMOVED lines=98> */
[----:B-1----:R-:W-:Y:S04]  /*2e30*/  MOV R8, UR29 ;  /* 0x0000001d00087c02 */ /* 0x002fe80008000f00 */
[----:B------:R-:W-:Y:S05]  /*2e40*/  @!P0 IADD3 R8, R8, UR37, R246 ;  /* 0x0000002508088c10 */ /* 0x000fea000fffe0f6 */
        /* <DEDUP_REMOVED lines=125> */
[CC--:B------:R-:W-:Y:S01]  /*3620*/  @!P0 ISETP.GE.AND P1, PT, R15.reuse, R13.reuse, PT ;  /* 0x0000000d0f00820c */ /* 0x0c0fe20003f26270 */
[----:B------:R-:W-:Y:S08]  /*3630*/  FFMA.FTZ R6, R6, c[0x0][0x23c], -R4 ;  /* 0x00008f0006067a23 */ /* 0x000ff00000010804 */
[----:B------:R1:W-:Y:S02]  /*3640*/  MUFU.EX2 R43, R6 ;  /* 0x00000006002b7308 */ /* 0x0003e40000000800 */
[----:B-1----:R-:W-:Y:S02]  /*3650*/  MOV R6, R154 ;  /* 0x0000009a00067202 */ /* 0x002fe40000000f00 */
[----:B------:R-:W-:Y:S02]  /*3660*/  @!P0 FSEL R6, R154, -INF , !P1 ;  /* 0xff8000009a068808 */ /* 0x000fe40004800000 */
[-C--:B------:R-:W-:Y:S03]  /*3670*/  @!P0 ISETP.GE.AND P1, PT, R14, R13.reuse, PT ;  /* 0x0000000d0e00820c */ /* 0x080fe60003f26270 */
[--C-:B------:R-:W-:Y:S01]  /*3680*/  FFMA.FTZ R7, R6, c[0x0][0x23c], -R11.reuse ;  /* 0x00008f0006077a23 */ /* 0x100fe2000001080b */
[----:B------:R-:W-:Y:S02]  /*3690*/  MOV R6, R150 ;  /* 0x0000009600067202 */ /* 0x000fe40000000f00 */
[----:B------:R-:W-:Y:S01]  /*36a0*/  @!P0 FSEL R6, R150, -INF , !P1 ;  /* 0xff80000096068808 */ /* 0x000fe20004800000 */
[----:B------:R1:W-:Y:S01]  /*36b0*/  MUFU.EX2 R159, R7 ;  /* 0x00000007009f7308 */ /* 0x0003e20000000800 */
[----:B------:R-:W-:Y:S03]  /*36c0*/  @!P0 ISETP.GE.AND P1, PT, R15, R12, PT ;  /* 0x0000000c0f00820c */ /* 0x000fe60003f26270 */
        /* <DEDUP_REMOVED lines=13> */
[----:B------:R-:W-:Y:S02]  /*37a0*/  @!P0 ISETP.GE.AND P1, PT, R7, R13, PT ;  /* 0x0000000d0700820c */ /* 0x000fe40003f26270 */
        /* <DEDUP_REMOVED lines=86> */
[----:B------:R4:W-:Y:S04]  /*3d10*/  MUFU.EX2 R3, R4 ;  /* 0x0000000400037308 */ /* 0x0009e80000000800 */
        /* <DEDUP_REMOVED lines=92> */
[----:B------:R-:W-:Y:S03]  /*42e0*/  FMUL.FTZ R4, R248, R4 ;  /* 0x00000004f8047220 */ /* 0x000fe60000410000 */
[----:B------:R-:W-:Y:S01]  /*42f0*/  MOV R248, c[0x0][0x1c0] ;  /* 0x0000700000f87a02 */ /* 0x000fe20000000f00 */
[----:B------:R-:W-:Y:S02]  /*4300*/  FMUL.FTZ R144, R4, R0 ;  /* 0x0000000004907220 */ /* 0x000fe40000410000 */
[----:B------:R1:W3:Y:S01]  /*4310*/  LDG.E R4, [R142.64+0x80] ;  /* 0x000080228e047981 */ /* 0x0002e2000c1e1900 */
[C---:B------:R-:W-:Y:S01]  /*4320*/  HMMA.16816.F32.BF16 R24, R136.reuse, R216, R24 ;  /* 0x000000d88818723c */ /* 0x040fe20000041818 */
[----:B------:R-:W-:Y:S02]  /*4330*/  IMAD R248, R248, c[0x0][0x22c], RZ ;  /* 0x00008b00f8f87a24 */ /* 0x000fe400078e02ff */
[----:B------:R1:W4:Y:S03]  /*4340*/  LDG.E R0, [R142.64+0xa0] ;  /* 0x0000a0228e007981 */ /* 0x000326000c1e1900 */
[----:B------:R-:W-:Y:S02]  /*4350*/  LEA R248, -R248, RZ, 0x6 ;  /* 0x000000fff8f87211 */ /* 0x000fe400078e31ff */
[C---:B------:R-:W-:Y:S01]  /*4360*/  FADD.FTZ R17, -R140.reuse, R17 ;  /* 0x000000118c117221 */ /* 0x040fe20000010100 */
[-C--:B------:R-:W-:Y:S03]  /*4370*/  HMMA.16816.F32.BF16 R28, R136, R218.reuse, R28 ;  /* 0x000000da881c723c */ /* 0x080fe6000004181c */
[----:B------:R-:W-:Y:S01]  /*4380*/  FADD.FTZ R16, -R140, R16 ;  /* 0x000000108c107221 */ /* 0x000fe20000010100 */
[----:B------:R-:W-:Y:S03]  /*4390*/  LEA R232, P0, R248, R232, 0x2 ;  /* 0x000000e8f8e87211 */ /* 0x000fe600078010ff */
[C---:B------:R-:W-:Y:S01]  /*43a0*/  FADD.FTZ R20, -R140.reuse, R20 ;  /* 0x000000148c147221 */ /* 0x040fe20000010100 */
[----:B------:R-:W-:Y:S01]  /*43b0*/  HMMA.16816.F32.BF16 R32, R132, R218, R32 ;  /* 0x000000da8420723c */ /* 0x000fe20000041820 */
[----:B------:R-:W-:Y:S03]  /*43c0*/  FADD.FTZ R21, -R140, R21 ;  /* 0x000000158c157221 */ /* 0x000fe60000010100 */
[----:B------:R-:W-:Y:S02]  /*43d0*/  LEA.HI.X.SX32 R233, R248, R233, 0x2, P0 ;  /* 0x000000e9f8e97211 */ /* 0x000fe400000f16ff */
[----:B------:R-:W-:Y:S01]  /*43e0*/  PLOP3.LUT P0, PT, PT, PT, UP3, 0x80, 0x0 ;  /* 0x000000000000781c */ /* 0x000fe20003f0f038 */
[----:B------:R-:W-:Y:S02]  /*43f0*/  FFMA.FTZ R132, -R155, R155, 1 ;  /* 0x3f8000009b847423 */ /* 0x000fe4000001019b */
[----:B------:R-:W-:Y:S03]  /*4400*/  FMUL.FTZ R133, R159, R16 ;  /* 0x000000109f857220 */ /* 0x000fe60000410000 */
[----:B------:R-:W-:Y:S02]  /*4410*/  FMUL.FTZ R132, R132, c[0x0][0x2ec] ;  /* 0x0000bb0084847a20 */ /* 0x000fe40000410000 */
[----:B------:R-:W-:Y:S02]  /*4420*/  FFMA.FTZ R16, -R150, R150, 1 ;  /* 0x3f80000096107423 */ /* 0x000fe40000010196 */
[----:B-1----:R-:W-:Y:S02]  /*4430*/  FMUL.FTZ R142, R141, R132 ;  /* 0x000000848d8e7220 */ /* 0x002fe40000410000 */
[----:B------:R-:W-:Y:S02]  /*4440*/  FMUL.FTZ R132, R158, R17 ;  /* 0x000000119e847220 */ /* 0x000fe40000410000 */
[----:B------:R-:W-:Y:S02]  /*4450*/  FFMA.FTZ R17, -R154, R154, 1 ;  /* 0x3f8000009a117423 */ /* 0x000fe4000001019a */
[----:B------:R-:W-:Y:S02]  /*4460*/  FMUL.FTZ R135, R157, R20 ;  /* 0x000000149d877220 */ /* 0x000fe40000410000 */
[----:B------:R-:W-:Y:S02]  /*4470*/  FMUL.FTZ R17, R17, c[0x0][0x2ec] ;  /* 0x0000bb0011117a20 */ /* 0x000fe40000410000 */
[----:B------:R-:W-:Y:S02]  /*4480*/  FMUL.FTZ R134, R156, R21 ;  /* 0x000000159c867220 */ /* 0x000fe40000410000 */
[----:B------:R-:W-:Y:S02]  /*4490*/  FMUL.FTZ R16, R16, c[0x0][0x2ec] ;  /* 0x0000bb0010107a20 */ /* 0x000fe40000410000 */
[----:B------:R-:W-:Y:S02]  /*44a0*/  FADD.FTZ R20, -R140, R32 ;  /* 0x000000208c147221 */ /* 0x000fe40000010100 */
[----:B------:R-:W-:Y:S02]  /*44b0*/  FMUL.FTZ R141, R133, R17 ;  /* 0x00000011858d7220 */ /* 0x000fe40000410000 */
[----:B------:R-:W-:Y:S02]  /*44c0*/  FFMA.FTZ R21, -R153, R153, 1 ;  /* 0x3f80000099157423 */ /* 0x000fe40000010199 */
[----:B------:R-:W-:Y:S02]  /*44d0*/  FFMA.FTZ R17, -R146, R146, 1 ;  /* 0x3f80000092117423 */ /* 0x000fe40000010192 */
[----:B------:R-:W-:Y:S02]  /*44e0*/  FADD.FTZ R32, -R140, R33 ;  /* 0x000000218c207221 */ /* 0x000fe40000010100 */
[----:B------:R-:W-:Y:S02]  /*44f0*/  FMUL.FTZ R140, R132, R16 ;  /* 0x00000010848c7220 */ /* 0x000fe40000410000 */
[----:B------:R-:W-:Y:S02]  /*4500*/  FMUL.FTZ R33, R151, R20 ;  /* 0x0000001497217220 */ /* 0x000fe40000410000 */
[----:B------:R-:W-:Y:S02]  /*4510*/  FFMA.FTZ R20, -R152, R152, 1 ;  /* 0x3f80000098147423 */ /* 0x000fe40000010198 */
[----:B------:R-:W-:Y:S02]  /*4520*/  FFMA.FTZ R16, -R145, R145, 1 ;  /* 0x3f80000091107423 */ /* 0x000fe40000010191 */
[----:B------:R-:W-:Y:S02]  /*4530*/  FMUL.FTZ R21, R21, c[0x0][0x2ec] ;  /* 0x0000bb0015157a20 */ /* 0x000fe40000410000 */
[----:B------:R-:W-:Y:S02]  /*4540*/  FMUL.FTZ R17, R17, c[0x0][0x2ec] ;  /* 0x0000bb0011117a20 */ /* 0x000fe40000410000 */
[----:B------:R-:W-:Y:S02]  /*4550*/  FFMA.FTZ R133, -R171, R171, 1 ;  /* 0x3f800000ab857423 */ /* 0x000fe400000101ab */
[----:B------:R-:W-:Y:S02]  /*4560*/  FMUL.FTZ R32, R149, R32 ;  /* 0x0000002095207220 */ /* 0x000fe40000410000 */
[----:B------:R-:W-:Y:S02]  /*4570*/  FMUL.FTZ R20, R20, c[0x0][0x2ec] ;  /* 0x0000bb0014147a20 */ /* 0x000fe40000410000 */
[----:B------:R-:W-:Y:S02]  /*4580*/  FMUL.FTZ R16, R16, c[0x0][0x2ec] ;  /* 0x0000bb0010107a20 */ /* 0x000fe40000410000 */
[----:B------:R-:W-:Y:S02]  /*4590*/  FMUL.FTZ R139, R135, R21 ;  /* 0x00000015878b7220 */ /* 0x000fe40000410000 */
[----:B------:R-:W-:Y:S02]  /*45a0*/  FMUL.FTZ R137, R33, R17 ;  /* 0x0000001121897220 */ /* 0x000fe40000410000 */
[----:B------:R-:W-:Y:S02]  /*45b0*/  FMUL.FTZ R133, R133, c[0x0][0x2ec] ;  /* 0x0000bb0085857a20 */ /* 0x000fe40000410000 */
[----:B------:R-:W-:Y:S02]  /*45c0*/  FFMA.FTZ R33, -R164, R164, 1 ;  /* 0x3f800000a4217423 */ /* 0x000fe400000101a4 */
[----:B------:R-:W-:Y:S02]  /*45d0*/  FFMA.FTZ R135, -R148, R148, 1 ;  /* 0x3f80000094877423 */ /* 0x000fe40000010194 */
[----:B------:R-:W-:Y:S02]  /*45e0*/  FMUL.FTZ R138, R134, R20 ;  /* 0x00000014868a7220 */ /* 0x000fe40000410000 */
[----:B------:R-:W-:Y:S02]  /*45f0*/  FMUL.FTZ R136, R32, R16 ;  /* 0x0000001020887220 */ /* 0x000fe40000410000 */
[----:B------:R-:W-:Y:S02]  /*4600*/  FMUL.FTZ R33, R33, c[0x0][0x2ec] ;  /* 0x0000bb0021217a20 */ /* 0x000fe40000410000 */
[----:B------:R-:W-:Y:S02]  /*4610*/  FFMA.FTZ R134, -R147, R147, 1 ;  /* 0x3f80000093867423 */ /* 0x000fe40000010193 */
[----:B------:R-:W-:Y:S02]  /*4620*/  FMUL.FTZ R135, R135, c[0x0][0x2ec] ;  /* 0x0000bb0087877a20 */ /* 0x000fe40000410000 */
[----:B------:R-:W-:Y:S02]  /*4630*/  FMUL.FTZ R134, R134, c[0x0][0x2ec] ;  /* 0x0000bb0086867a20 */ /* 0x000fe40000410000 */
[----:B------:R-:W-:Y:S02]  /*4640*/  FFMA.FTZ R132, -R170, R170, 1 ;  /* 0x3f800000aa847423 */ /* 0x000fe400000101aa */
[----:B------:R-:W-:Y:S02]  /*4650*/  FFMA.FTZ R32, -R162, R162, 1 ;  /* 0x3f800000a2207423 */ /* 0x000fe400000101a2 */
[----:B------:R-:W-:Y:S02]  /*4660*/  FMUL.FTZ R132, R132, c[0x0][0x2ec] ;  /* 0x0000bb0084847a20 */ /* 0x000fe40000410000 */
[----:B------:R-:W-:Y:S02]  /*4670*/  FMUL.FTZ R32, R32, c[0x0][0x2ec] ;  /* 0x0000bb0020207a20 */ /* 0x000fe40000410000 */
[----:B------:R-:W-:Y:S02]  /*4680*/  FFMA.FTZ R21, -R250, R250, 1 ;  /* 0x3f800000fa157423 */ /* 0x000fe400000101fa */
[----:B------:R-:W-:Y:S02]  /*4690*/  FFMA.FTZ R20, -R244, R244, 1 ;  /* 0x3f800000f4147423 */ /* 0x000fe400000101f4 */
[----:B------:R-:W-:Y:S02]  /*46a0*/  FMUL.FTZ R21, R21, c[0x0][0x2ec] ;  /* 0x0000bb0015157a20 */ /* 0x000fe40000410000 */
[----:B------:R-:W-:Y:S02]  /*46b0*/  FMUL.FTZ R20, R20, c[0x0][0x2ec] ;  /* 0x0000bb0014147a20 */ /* 0x000fe40000410000 */
[C---:B--2---:R-:W-:Y:S02]  /*46c0*/  FADD.FTZ R6, -R5.reuse, R6 ;  /* 0x0000000605067221 */ /* 0x044fe40000010100 */
[C---:B------:R-:W-:Y:S02]  /*46d0*/  FADD.FTZ R18, -R5.reuse, R18 ;  /* 0x0000001205127221 */ /* 0x040fe40000010100 */
[----:B------:R-:W-:Y:S02]  /*46e0*/  FMUL.FTZ R6, R58, R6 ;  /* 0x000000063a067220 */ /* 0x000fe40000410000 */
[C---:B------:R-:W-:Y:S01]  /*46f0*/  FADD.FTZ R34, -R5.reuse, R34 ;  /* 0x0000002205227221 */ /* 0x040fe20000010100 */
[----:B------:R1:W5:Y:S01]  /*4700*/  LDL.LU R58, [R1+0xb4] ;  /* 0x0000b400013a7983 */ /* 0x0003620000300800 */
[C---:B------:R-:W-:Y:S02]  /*4710*/  FADD.FTZ R7, -R5.reuse, R7 ;  /* 0x0000000705077221 */ /* 0x040fe40000010100 */
[----:B------:R-:W-:Y:S02]  /*4720*/  FADD.FTZ R19, -R5, R19 ;  /* 0x0000001305137221 */ /* 0x000fe40000010100 */
[----:B------:R-:W-:Y:S02]  /*4730*/  FMUL.FTZ R133, R6, R133 ;  /* 0x0000008506857220 */ /* 0x000fe40000410000 */
[----:B------:R-:W-:Y:S02]  /*4740*/  FMUL.FTZ R6, R249, R18 ;  /* 0x00000012f9067220 */ /* 0x000fe40000410000 */
[C---:B------:R-:W-:Y:S02]  /*4750*/  FADD.FTZ R16, -R5.reuse, R22 ;  /* 0x0000001605107221 */ /* 0x040fe40000010100 */
[C---:B------:R-:W-:Y:S02]  /*4760*/  FADD.FTZ R17, -R5.reuse, R23 ;  /* 0x0000001705117221 */ /* 0x040fe40000010100 */
[----:B------:R-:W-:Y:S02]  /*4770*/  FADD.FTZ R35, -R5, R35 ;  /* 0x0000002305237221 */ /* 0x000fe40000010100 */
[----:B------:R-:W-:Y:S02]  /*4780*/  FMUL.FTZ R5, R167, R34 ;  /* 0x00000022a7057220 */ /* 0x000fe40000410000 */
[----:B------:R-:W-:Y:S02]  /*4790*/  FMUL.FTZ R7, R57, R7 ;  /* 0x0000000739077220 */ /* 0x000fe40000410000 */
[----:B------:R-:W-:Y:S01]  /*47a0*/  FMUL.FTZ R33, R6, R33 ;  /* 0x0000002106217220 */ /* 0x000fe20000410000 */
[----:B------:R1:W5:Y:S01]  /*47b0*/  LDL.LU R57, [R1+0xb0] ;  /* 0x0000b00001397983 */ /* 0x0003620000300800 */
[----:B------:R-:W-:Y:S02]  /*47c0*/  FMUL.FTZ R6, R166, R35 ;  /* 0x00000023a6067220 */ /* 0x000fe40000410000 */
[----:B------:R-:W-:Y:S02]  /*47d0*/  FMUL.FTZ R135, R5, R135 ;  /* 0x0000008705877220 */ /* 0x000fe40000410000 */
[----:B---3--:R-:W-:Y:S02]  /*47e0*/  FADD.FTZ R5, -R4, R8 ;  /* 0x0000000804057221 */ /* 0x008fe40000010100 */
[----:B------:R-:W-:Y:S02]  /*47f0*/  FMUL.FTZ R134, R6, R134 ;  /* 0x0000008606867220 */ /* 0x000fe40000410000 */
[----:B------:R-:W-:Y:S02]  /*4800*/  FADD.FTZ R6, -R4, R9 ;  /* 0x0000000904067221 */ /* 0x000fe40000010100 */
[----:B------:R-:W-:Y:S02]  /*4810*/  FMUL.FTZ R5, R56, R5 ;  /* 0x0000000538057220 */ /* 0x000fe40000410000 */
[C---:B------:R-:W-:Y:S01]  /*4820*/  FADD.FTZ R9, -R4.reuse, R12 ;  /* 0x0000000c04097221 */ /* 0x040fe20000010100 */
[----:B------:R1:W5:Y:S01]  /*4830*/  LDL.LU R56, [R1+0xac] ;  /* 0x0000ac0001387983 */ /* 0x0003620000300800 */
[----:B------:R-:W-:Y:S02]  /*4840*/  FMUL.FTZ R6, R55, R6 ;  /* 0x0000000637067220 */ /* 0x000fe40000410000 */
[----:B------:R-:W-:Y:S01]  /*4850*/  FADD.FTZ R12, -R4, R13 ;  /* 0x0000000d040c7221 */ /* 0x000fe20000010100 */
[----:B------:R1:W5:Y:S01]  /*4860*/  LDL.LU R55, [R1+0xa8] ;  /* 0x0000a80001377983 */ /* 0x0003620000300800 */
[----:B------:R-:W-:Y:S02]  /*4870*/  FMUL.FTZ R9, R54, R9 ;  /* 0x0000000936097220 */ /* 0x000fe40000410000 */
[----:B------:R-:W-:Y:S01]  /*4880*/  FMUL.FTZ R132, R7, R132 ;  /* 0x0000008407847220 */ /* 0x000fe20000410000 */
[----:B------:R1:W5:Y:S01]  /*4890*/  LDL.LU R54, [R1+0xa4] ;  /* 0x0000a40001367983 */ /* 0x0003620000300800 */
[----:B------:R-:W-:Y:S02]  /*48a0*/  FMUL.FTZ R7, R247, R19 ;  /* 0x00000013f7077220 */ /* 0x000fe40000410000 */
[----:B------:R-:W-:Y:S02]  /*48b0*/  FMUL.FTZ R12, R53, R12 ;  /* 0x0000000c350c7220 */ /* 0x000fe40000410000 */
[----:B------:R-:W-:Y:S01]  /*48c0*/  FMUL.FTZ R32, R7, R32 ;  /* 0x0000002007207220 */ /* 0x000fe20000410000 */
[----:B------:R1:W5:Y:S01]  /*48d0*/  LDL.LU R53, [R1+0xa0] ;  /* 0x0000a00001357983 */ /* 0x0003620000300800 */
[----:B------:R-:W-:Y:S02]  /*48e0*/  FFMA.FTZ R8, -R52, R52, 1 ;  /* 0x3f80000034087423 */ /* 0x000fe40000010134 */
[----:B------:R-:W-:Y:S01]  /*48f0*/  FFMA.FTZ R7, -R51, R51, 1 ;  /* 0x3f80000033077423 */ /* 0x000fe20000010133 */
[----:B------:R1:W5:Y:S01]  /*4900*/  LDL.LU R52, [R1+0x9c] ;  /* 0x00009c0001347983 */ /* 0x0003620000300800 */
[----:B------:R-:W-:Y:S02]  /*4910*/  FFMA.FTZ R22, -R251, R251, 1 ;  /* 0x3f800000fb167423 */ /* 0x000fe400000101fb */
[----:B------:R-:W-:Y:S01]  /*4920*/  FMUL.FTZ R8, R8, c[0x0][0x2ec] ;  /* 0x0000bb0008087a20 */ /* 0x000fe20000410000 */
[----:B------:R1:W5:Y:S01]  /*4930*/  LDL.LU R51, [R1+0x98] ;  /* 0x0000980001337983 */ /* 0x0003620000300800 */
[----:B------:R-:W-:Y:S02]  /*4940*/  FMUL.FTZ R7, R7, c[0x0][0x2ec] ;  /* 0x0000bb0007077a20 */ /* 0x000fe40000410000 */
        /* <DEDUP_REMOVED lines=14> */
[----:B------:R-:W-:Y:S02]  /*4a30*/  FMUL.FTZ R24, R24, c[0x0][0x2ec] ;  /* 0x0000bb0018187a20 */ /* 0x000fe40000410000 */
[----:B------:R-:W-:Y:S01]  /*4a40*/  FMUL.FTZ R9, R47, R9 ;  /* 0x000000092f097220 */ /* 0x000fe20000410000 */
[----:B------:R1:W5:Y:S01]  /*4a50*/  LDL.LU R48, [R1+0x8c] ;  /* 0x00008c0001307983 */ /* 0x0003620000300800 */
[----:B------:R-:W-:Y:S02]  /*4a60*/  FMUL.FTZ R24, R4, R24 ;  /* 0x0000001804187220 */ /* 0x000fe40000410000 */
[C---:B----4-:R-:W-:Y:S01]  /*4a70*/  FADD.FTZ R4, -R0.reuse, R10 ;  /* 0x0000000a00047221 */ /* 0x050fe20000010100 */
[----:B------:R1:W5:Y:S01]  /*4a80*/  LDL.LU R47, [R1+0x88] ;  /* 0x00008800012f7983 */ /* 0x0003620000300800 */
[----:B------:R-:W-:Y:S02]  /*4a90*/  FADD.FTZ R10, -R0, R11 ;  /* 0x0000000b000a7221 */ /* 0x000fe40000010100 */
[----:B------:R-:W-:Y:S02]  /*4aa0*/  FMUL.FTZ R4, R46, R4 ;  /* 0x000000042e047220 */ /* 0x000fe40000410000 */
[----:B------:R-:W-:Y:S01]  /*4ab0*/  FADD.FTZ R11, -R0, R14 ;  /* 0x0000000e000b7221 */ /* 0x000fe20000010100 */
[----:B------:R1:W5:Y:S01]  /*4ac0*/  LDL.LU R46, [R1+0x84] ;  /* 0x00008400012e7983 */ /* 0x0003620000300800 */
[----:B------:R-:W-:Y:S02]  /*4ad0*/  FMUL.FTZ R10, R45, R10 ;  /* 0x0000000a2d0a7220 */ /* 0x000fe40000410000 */
[----:B------:R-:W-:Y:S01]  /*4ae0*/  FMUL.FTZ R21, R12, R21 ;  /* 0x000000150c157220 */ /* 0x000fe20000410000 */
[----:B------:R1:W5:Y:S01]  /*4af0*/  LDL.LU R45, [R1+0x80] ;  /* 0x00008000012d7983 */ /* 0x0003620000300800 */
[----:B------:R-:W-:Y:S02]  /*4b00*/  FFMA.FTZ R23, -R168, R168, 1 ;  /* 0x3f800000a8177423 */ /* 0x000fe400000101a8 */
[----:B------:R-:W-:Y:S02]  /*4b10*/  FADD.FTZ R12, -R0, R15 ;  /* 0x0000000f000c7221 */ /* 0x000fe40000010100 */
[----:B------:R-:W-:Y:S02]  /*4b20*/  FMUL.FTZ R11, R44, R11 ;  /* 0x0000000b2c0b7220 */ /* 0x000fe40000410000 */
[----:B------:R-:W-:Y:S01]  /*4b30*/  FMUL.FTZ R23, R23, c[0x0][0x2ec] ;  /* 0x0000bb0017177a20 */ /* 0x000fe20000410000 */
[----:B------:R1:W5:Y:S01]  /*4b40*/  LDL.LU R44, [R1+0x7c] ;  /* 0x00007c00012c7983 */ /* 0x0003620000300800 */
[----:B------:R-:W-:Y:S02]  /*4b50*/  FMUL.FTZ R12, R43, R12 ;  /* 0x0000000c2b0c7220 */ /* 0x000fe40000410000 */
[----:B------:R-:W-:Y:S01]  /*4b60*/  FFMA.FTZ R28, -R161, R161, 1 ;  /* 0x3f800000a11c7423 */ /* 0x000fe200000101a1 */
[----:B------:R1:W5:Y:S01]  /*4b70*/  LDL.LU R43, [R1+0x78] ;  /* 0x00007800012b7983 */ /* 0x0003620000300800 */
[----:B------:R-:W-:Y:S02]  /*4b80*/  FMUL.FTZ R23, R5, R23 ;  /* 0x0000001705177220 */ /* 0x000fe40000410000 */
[----:B------:R-:W-:Y:S02]  /*4b90*/  FFMA.FTZ R5, -R42, R42, 1 ;  /* 0x3f8000002a057423 */ /* 0x000fe4000001012a */
[----:B------:R-:W-:Y:S01]  /*4ba0*/  FFMA.FTZ R25, -R160, R160, 1 ;  /* 0x3f800000a0197423 */ /* 0x000fe200000101a0 */
[----:B------:R1:W5:Y:S01]  /*4bb0*/  LDL.LU R42, [R1+0x74] ;  /* 0x00007400012a7983 */ /* 0x0003620000300800 */
[----:B------:R-:W-:Y:S02]  /*4bc0*/  FMUL.FTZ R28, R28, c[0x0][0x2ec] ;  /* 0x0000bb001c1c7a20 */ /* 0x000fe40000410000 */
[----:B------:R-:W-:Y:S02]  /*4bd0*/  FFMA.FTZ R13, -R41, R41, 1 ;  /* 0x3f800000290d7423 */ /* 0x000fe40000010129 */
[----:B------:R-:W-:Y:S01]  /*4be0*/  FMUL.FTZ R25, R25, c[0x0][0x2ec] ;  /* 0x0000bb0019197a20 */ /* 0x000fe20000410000 */
[----:B------:R1:W5:Y:S01]  /*4bf0*/  LDL.LU R41, [R1+0x70] ;  /* 0x0000700001297983 */ /* 0x0003620000300800 */
[----:B------:R-:W-:Y:S02]  /*4c00*/  FMUL.FTZ R28, R6, R28 ;  /* 0x0000001c061c7220 */ /* 0x000fe40000410000 */
[----:B------:R-:W-:Y:S02]  /*4c10*/  FFMA.FTZ R6, -R40, R40, 1 ;  /* 0x3f80000028067423 */ /* 0x000fe40000010128 */
[----:B------:R-:W-:Y:S01]  /*4c20*/  FMUL.FTZ R25, R9, R25 ;  /* 0x0000001909197220 */ /* 0x000fe20000410000 */
        /* <DEDUP_REMOVED lines=16> */
[----:B------:R-:W-:Y:S02]  /*4d30*/  FMUL.FTZ R10, R36, R10 ;  /* 0x0000000a240a7220 */ /* 0x000fe40000410000 */
[----:B------:R-:W-:Y:S01]  /*4d40*/  FMUL.FTZ R11, R3, R11 ;  /* 0x0000000b030b7220 */ /* 0x000fe20000410000 */
[----:B------:R1:W5:Y:S01]  /*4d50*/  LDL.LU R37, [R1+0x60] ;  /* 0x0000600001257983 */ /* 0x0003620000300800 */
[----:B------:R-:W-:Y:S02]  /*4d60*/  FFMA.FTZ R18, -R2, R2, 1 ;  /* 0x3f80000002127423 */ /* 0x000fe40000010102 */
[----:B------:R-:W-:Y:S01]  /*4d70*/  FFMA.FTZ R34, -R163, R163, 1 ;  /* 0x3f800000a3227423 */ /* 0x000fe200000101a3 */
[----:B------:R1:W5:Y:S01]  /*4d80*/  LDL.LU R36, [R1+0x5c] ;  /* 0x00005c0001247983 */ /* 0x0003620000300800 */
[----:B------:R-:W-:Y:S02]  /*4d90*/  FMUL.FTZ R17, R245, R17 ;  /* 0x00000011f5117220 */ /* 0x000fe40000410000 */
[----:B------:R-:W-:Y:S01]  /*4da0*/  FMUL.FTZ R34, R34, c[0x0][0x2ec] ;  /* 0x0000bb0022227a20 */ /* 0x000fe20000410000 */
[----:B------:R1:W5:Y:S01]  /*4db0*/  LDL.LU R3, [R1+0x58] ;  /* 0x0000580001037983 */ /* 0x0003620000300800 */
[----:B------:R-:W-:Y:S02]  /*4dc0*/  FFMA.FTZ R35, -R165, R165, 1 ;  /* 0x3f800000a5237423 */ /* 0x000fe400000101a5 */
[----:B------:R-:W-:Y:S01]  /*4dd0*/  FMUL.FTZ R34, R17, R34 ;  /* 0x0000002211227220 */ /* 0x000fe20000410000 */
[----:B------:R1:W5:Y:S01]  /*4de0*/  LDL.LU R2, [R1+0x54] ;  /* 0x0000540001027983 */ /* 0x0003620000300800 */
[----:B------:R-:W-:Y:S02]  /*4df0*/  FFMA.FTZ R17, -R252, R252, 1 ;  /* 0x3f800000fc117423 */ /* 0x000fe400000101fc */
[----:B------:R-:W-:Y:S02]  /*4e00*/  FFMA.FTZ R19, -R243, R243, 1 ;  /* 0x3f800000f3137423 */ /* 0x000fe400000101f3 */
[----:B------:R-:W-:Y:S02]  /*4e10*/  FMUL.FTZ R16, R246, R16 ;  /* 0x00000010f6107220 */ /* 0x000fe40000410000 */
[----:B------:R-:W-:Y:S02]  /*4e20*/  FMUL.FTZ R35, R35, c[0x0][0x2ec] ;  /* 0x0000bb0023237a20 */ /* 0x000fe40000410000 */
[----:B------:R-:W-:Y:S02]  /*4e30*/  FMUL.FTZ R9, R9, c[0x0][0x2ec] ;  /* 0x0000bb0009097a20 */ /* 0x000fe40000410000 */
[----:B------:R-:W-:Y:S02]  /*4e40*/  FMUL.FTZ R18, R18, c[0x0][0x2ec] ;  /* 0x0000bb0012127a20 */ /* 0x000fe40000410000 */
[----:B------:R-:W-:Y:S02]  /*4e50*/  FMUL.FTZ R17, R17, c[0x0][0x2ec] ;  /* 0x0000bb0011117a20 */ /* 0x000fe40000410000 */
[----:B------:R-:W-:Y:S02]  /*4e60*/  FMUL.FTZ R19, R19, c[0x0][0x2ec] ;  /* 0x0000bb0013137a20 */ /* 0x000fe40000410000 */
[----:B------:R-:W-:Y:S02]  /*4e70*/  FMUL.FTZ R35, R16, R35 ;  /* 0x0000002310237220 */ /* 0x000fe40000410000 */
[----:B------:R-:W-:Y:S02]  /*4e80*/  FMUL.FTZ R9, R12, R9 ;  /* 0x000000090c097220 */ /* 0x000fe40000410000 */
[----:B------:R-:W-:Y:S02]  /*4e90*/  FMUL.FTZ R18, R0, R18 ;  /* 0x0000001200127220 */ /* 0x000fe40000410000 */
[----:B------:R-:W-:Y:S02]  /*4ea0*/  FMUL.FTZ R17, R4, R17 ;  /* 0x0000001104117220 */ /* 0x000fe40000410000 */
[----:B------:R-:W-:Y:S02]  /*4eb0*/  FMUL.FTZ R20, R10, R20 ;  /* 0x000000140a147220 */ /* 0x000fe40000410000 */
[----:B------:R-:W-:Y:S01]  /*4ec0*/  FMUL.FTZ R19, R11, R19 ;  /* 0x000000130b137220 */ /* 0x000fe20000410000 */
[----:B------:R-:W-:-:S05]  /*4ed0*/  @!P0 BRA `(.L_x_229) ;  /* 0x0000012000008947 */ /* 0x000fca0003800000 */
[----:B-1----:R-:W-:Y:S01]  /*4ee0*/  IMAD.MOV.U32 R0, RZ, RZ, c[0x0][0x190] ;  /* 0x00006400ff007624 */ /* 0x002fe200078e00ff */
        /* <DEDUP_REMOVED lines=17> */
.L_x_229:
[----:B-1----:R-:W-:Y:S02]  /*5000*/  F2FP.BF16.PACK_AB R16, R142, R144 ;  /* 0x000000908e10723e */ /* 0x002fe400000010ff */
        /* <DEDUP_REMOVED lines=32> */
[----:B-1----:R-:W-:Y:S05]  /*5210*/  IMAD.SHL.U32 R0, R229, 0x2, RZ ;  /* 0x00000002e5007824 */ /* 0x002fea00078e00ff */
[----:B-----5:R-:W-:Y:S04]  /*5220*/  LDSM.16.MT88.4 R4, [R2+0x13000] ;  /* 0x013000000204783b */ /* 0x020fe80000004200 */
[----:B------:R-:W1:Y:S04]  /*5230*/  LDSM.16.MT88.4 R8, [R0+0x6000] ;  /* 0x006000000008783b */ /* 0x000e680000004200 */
[----:B------:R-:W2:Y:S04]  /*5240*/  LDSM.16.MT88.4 R12, [R2+0x15000] ;  /* 0x01500000020c783b */ /* 0x000ea80000004200 */
[----:B------:R-:W3:Y:S04]  /*5250*/  LDSM.16.MT88.4 R16, [R0+0x7000] ;  /* 0x007000000010783b */ /* 0x000ee80000004200 */
[----:B------:R-:W4:Y:S04]  /*5260*/  LDSM.16.MT88.4 R20, [R0+0x8000] ;  /* 0x008000000014783b */ /* 0x000f280000004200 */
[----:B------:R-:W-:Y:S04]  /*5270*/  LDSM.16.MT88.4 R24, [R2+0x13800] ;  /* 0x013800000218783b */ /* 0x000fe80000004200 */
[----:B------:R-:W3:Y:S04]  /*5280*/  LDSM.16.MT88.4 R28, [R0+0x6400] ;  /* 0x00640000001c783b */ /* 0x000ee80000004200 */
[----:B------:R-:W3:Y:S04]  /*5290*/  LDSM.16.MT88.4 R32, [R2+0x15800] ;  /* 0x015800000220783b */ /* 0x000ee80000004200 */
[----:B------:R-:W3:Y:S04]  /*52a0*/  LDSM.16.MT88.4 R132, [R0+0x7400] ;  /* 0x007400000084783b */ /* 0x000ee80000004200 */
[----:B------:R-:W-:Y:S01]  /*52b0*/  LDSM.16.MT88.4 R136, [R2+0x16800] ;  /* 0x016800000288783b */ /* 0x000fe20000004200 */
[-C--:B-1----:R-:W-:Y:S08]  /*52c0*/  HMMA.16816.F32.BF16 R36, R4, R8.reuse, R36 ;  /* 0x000000080424723c */ /* 0x082ff00000041824 */
[C---:B--2---:R-:W-:Y:S08]  /*52d0*/  HMMA.16816.F32.BF16 R40, R12.reuse, R8, R40 ;  /* 0x000000080c28723c */ /* 0x044ff00000041828 */
[-C--:B------:R-:W-:Y:S08]  /*52e0*/  HMMA.16816.F32.BF16 R44, R12, R10.reuse, R44 ;  /* 0x0000000a0c2c723c */ /* 0x080ff0000004182c */
[C---:B------:R-:W-:Y:S01]  /*52f0*/  HMMA.16816.F32.BF16 R48, R4.reuse, R10, R48 ;  /* 0x0000000a0430723c */ /* 0x040fe20000041830 */
[----:B------:R-:W1:Y:S07]  /*5300*/  LDSM.16.MT88.4 R8, [R0+0x8400] ;  /* 0x008400000008783b */ /* 0x000e6e0000004200 */
[-C--:B---3--:R-:W-:Y:S08]  /*5310*/  HMMA.16816.F32.BF16 R52, R4, R16.reuse, R52 ;  /* 0x000000100434723c */ /* 0x088ff00000041834 */
[C---:B------:R-:W-:Y:S08]  /*5320*/  HMMA.16816.F32.BF16 R56, R12.reuse, R16, R56 ;  /* 0x000000100c38723c */ /* 0x040ff00000041838 */
[-C--:B------:R-:W-:Y:S08]  /*5330*/  HMMA.16816.F32.BF16 R60, R12, R18.reuse, R60 ;  /* 0x000000120c3c723c */ /* 0x080ff0000004183c */
[C---:B------:R-:W-:Y:S01]  /*5340*/  HMMA.16816.F32.BF16 R64, R4.reuse, R18, R64 ;  /* 0x000000120440723c */ /* 0x040fe20000041840 */
[----:B------:R-:W-:Y:S07]  /*5350*/  LDSM.16.MT88.4 R16, [R2+0x16000] ;  /* 0x016000000210783b */ /* 0x000fee0000004200 */
[-C--:B----4-:R-:W-:Y:S08]  /*5360*/  HMMA.16816.F32.BF16 R68, R4, R20.reuse, R68 ;  /* 0x000000140444723c */ /* 0x090ff00000041844 */
[C---:B------:R-:W-:Y:S08]  /*5370*/  HMMA.16816.F32.BF16 R72, R12.reuse, R20, R72 ;  /* 0x000000140c48723c */ /* 0x040ff00000041848 */
[-C--:B------:R-:W-:Y:S01]  /*5380*/  HMMA.16816.F32.BF16 R76, R12, R22.reuse, R76 ;  /* 0x000000160c4c723c */ /* 0x080fe2000004184c */
[----:B------:R-:W-:Y:S07]  /*5390*/  LDSM.16.MT88.4 R12, [R0+0x6800] ;  /* 0x00680000000c783b */ /* 0x000fee0000004200 */
[----:B------:R-:W-:Y:S01]  /*53a0*/  HMMA.16816.F32.BF16 R80, R4, R22, R80 ;  /* 0x000000160450723c */ /* 0x000fe20000041850 */
[----:B------:R-:W2:Y:S04]  /*53b0*/  LDSM.16.MT88.4 R4, [R2+0x14000] ;  /* 0x014000000204783b */ /* 0x000ea80000004200 */
        /* <DEDUP_REMOVED lines=16> */
[----:B------:R-:W1:Y:S04]  /*54c0*/  LDSM.16.MT88.4 R8, [R0+0x7c00] ;  /* 0x007c00000008783b */ /* 0x000e680000004200 */
[----:B------:R-:W1:Y:S03]  /*54d0*/  LDSM.16.MT88.4 R24, [R0+0x8c00] ;  /* 0x008c00000018783b */ /* 0x000e660000004200 */
[-C--:B--2---:R-:W-:Y:S01]  /*54e0*/  HMMA.16816.F32.BF16 R36, R4, R12.reuse, R36 ;  /* 0x0000000c0424723c */ /* 0x084fe20000041824 */
        /* <DEDUP_REMOVED lines=40> */
.L_x_230:
        /* <DEDUP_REMOVED lines=9> */
[----:B------:R-:W4:Y:S01]  /*5800*/  LDSM.16.MT88.4 R28, [R0+0xd000] ;  /* 0x00d00000001c783b */ /* 0x000f220000004200 */
[----:B------:R-:W-:Y:S03]  /*5810*/  UIADD3 UR4, UR4, -0x1, URZ ;  /* 0xffffffff04047890 */ /* 0x000fe6000fffe03f */
[----:B------:R-:W5:Y:S04]  /*5820*/  LDL R150, [R1+0x34] ;  /* 0x0000340001967983 */ /* 0x000f680000100800 */
[----:B------:R-:W-:Y:S04]  /*5830*/  LDSM.16.M88.4 R32, [R226] ;  /* 0x00000000e220783b */ /* 0x000fe80000000200 */
[----:B------:R-:W5:Y:S04]  /*5840*/  LDL R149, [R1+0x38] ;  /* 0x0000380001957983 */ /* 0x000f680000100800 */
[----:B------:R-:W1:Y:S04]  /*5850*/  LDSM.16.MT88.4 R132, [R0+0x9400] ;  /* 0x009400000084783b */ /* 0x000e680000004200 */
[----:B------:R1:W5:Y:S04]  /*5860*/  LDL R145, [R1+0xc] ;  /* 0x00000c0001917983 */ /* 0x0003680000100800 */
[----:B------:R-:W1:Y:S04]  /*5870*/  LDSM.16.MT88.4 R136, [R0+0xb400] ;  /* 0x00b400000088783b */ /* 0x000e680000004200 */
[----:B------:R1:W5:Y:S02]  /*5880*/  LDL R146, [R1] ;  /* 0x0000000001927983 */ /* 0x0003640000100800 */
[C---:B-12---:R-:W-:Y:S02]  /*5890*/  HMMA.16816.F32.BF16 R4, R24.reuse, R8, RZ ;  /* 0x000000081804723c */ /* 0x046fe400000418ff */
[----:B------:R-:W1:Y:S04]  /*58a0*/  LDSM.16.MT88.4 R140, [R0+0xd400] ;  /* 0x00d40000008c783b */ /* 0x000e680000004200 */
[----:B------:R2:W2:Y:S02]  /*58b0*/  LDL R147, [R1+0x4] ;  /* 0x0000040001937983 */ /* 0x0004a40000100800 */
[C---:B------:R-:W-:Y:S02]  /*58c0*/  HMMA.16816.F32.BF16 R8, R24.reuse, R10, RZ ;  /* 0x0000000a1808723c */ /* 0x040fe400000418ff */
[----:B------:R1:W2:Y:S06]  /*58d0*/  LDL R148, [R1+0x8] ;  /* 0x0000080001947983 */ /* 0x0002ac0000100800 */
[C---:B---3--:R-:W-:Y:S08]  /*58e0*/  HMMA.16816.F32.BF16 R12, R24.reuse, R16, RZ ;  /* 0x00000010180c723c */ /* 0x048ff000000418ff */
[C---:B------:R-:W-:Y:S08]  /*58f0*/  HMMA.16816.F32.BF16 R16, R24.reuse, R18, RZ ;  /* 0x000000121810723c */ /* 0x040ff000000418ff */
[C---:B----4-:R-:W-:Y:S08]  /*5900*/  HMMA.16816.F32.BF16 R20, R24.reuse, R28, RZ ;  /* 0x0000001c1814723c */ /* 0x050ff000000418ff */
[----:B------:R-:W-:Y:S01]  /*5910*/  HMMA.16816.F32.BF16 R24, R24, R30, RZ ;  /* 0x0000001e1818723c */ /* 0x000fe200000418ff */
[----:B------:R-:W-:Y:S07]  /*5920*/  LDSM.16.M88.4 R28, [R228] ;  /* 0x00000000e41c783b */ /* 0x000fee0000000200 */
[C---:B------:R-:W-:Y:S08]  /*5930*/  HMMA.16816.F32.BF16 R4, R32.reuse, R132, R4 ;  /* 0x000000842004723c */ /* 0x040ff00000041804 */
[C---:B------:R-:W-:Y:S01]  /*5940*/  HMMA.16816.F32.BF16 R8, R32.reuse, R134, R8 ;  /* 0x000000862008723c */ /* 0x040fe20000041808 */
[----:B------:R-:W3:Y:S07]  /*5950*/  LDSM.16.MT88.4 R132, [R0+0x9800] ;  /* 0x009800000084783b */ /* 0x000eee0000004200 */
[C---:B------:R-:W-:Y:S08]  /*5960*/  HMMA.16816.F32.BF16 R12, R32.reuse, R136, R12 ;  /* 0x00000088200c723c */ /* 0x040ff0000004180c */
[C---:B------:R-:W-:Y:S01]  /*5970*/  HMMA.16816.F32.BF16 R16, R32.reuse, R138, R16 ;  /* 0x0000008a2010723c */ /* 0x040fe20000041810 */
[----:B------:R-:W4:Y:S07]  /*5980*/  LDSM.16.MT88.4 R136, [R0+0xb800] ;  /* 0x00b800000088783b */ /* 0x000f2e0000004200 */
[C---:B-1----:R-:W-:Y:S08]  /*5990*/  HMMA.16816.F32.BF16 R20, R32.reuse, R140, R20 ;  /* 0x0000008c2014723c */ /* 0x042ff00000041814 */
[----:B------:R-:W-:Y:S01]  /*59a0*/  HMMA.16816.F32.BF16 R24, R32, R142, R24 ;  /* 0x0000008e2018723c */ /* 0x000fe20000041818 */
[----:B------:R-:W1:Y:S04]  /*59b0*/  LDSM.16.MT88.4 R32, [R0+0xd800] ;  /* 0x00d800000020783b */ /* 0x000e680000004200 */
[----:B------:R-:W-:Y:S03]  /*59c0*/  LDSM.16.MT88.4 R140, [R0+0xbc00] ;  /* 0x00bc0000008c783b */ /* 0x000fe60000004200 */
[C---:B---3--:R-:W-:Y:S08]  /*59d0*/  HMMA.16816.F32.BF16 R4, R28.reuse, R132, R4 ;  /* 0x000000841c04723c */ /* 0x048ff00000041804 */
[C---:B------:R-:W-:Y:S01]  /*59e0*/  HMMA.16816.F32.BF16 R8, R28.reuse, R134, R8 ;  /* 0x000000861c08723c */ /* 0x040fe20000041808 */
[----:B------:R-:W-:Y:S07]  /*59f0*/  LDSM.16.M88.4 R132, [R227] ;  /* 0x00000000e384783b */ /* 0x000fee0000000200 */
[C---:B----4-:R-:W-:Y:S08]  /*5a00*/  HMMA.16816.F32.BF16 R12, R28.reuse, R136, R12 ;  /* 0x000000881c0c723c */ /* 0x050ff0000004180c */
        /* <DEDUP_REMOVED lines=15> */
[----:B------:R-:W-:Y:S03]  /*5b00*/  LDSM.16.M88.4 R132, [R226+0x2000] ;  /* 0x00200000e284783b */ /* 0x000fe60000000200 */
[C---:B---3--:R-:W-:Y:S08]  /*5b10*/  HMMA.16816.F32.BF16 R4, R32.reuse, R136, R4 ;  /* 0x000000882004723c */ /* 0x048ff00000041804 */
[C---:B------:R-:W-:Y:S01]  /*5b20*/  HMMA.16816.F32.BF16 R8, R32.reuse, R138, R8 ;  /* 0x0000008a2008723c */ /* 0x040fe20000041808 */
[----:B------:R-:W3:Y:S07]  /*5b30*/  LDSM.16.MT88.4 R136, [R0+0xa400] ;  /* 0x00a400000088783b */ /* 0x000eee0000004200 */
[C---:B----4-:R-:W-:Y:S08]  /*5b40*/  HMMA.16816.F32.BF16 R12, R32.reuse, R140, R12 ;  /* 0x0000008c200c723c */ /* 0x050ff0000004180c */
        /* <DEDUP_REMOVED lines=24> */
[----:B------:R-:W1:Y:S06]  /*5cd0*/  LDSM.16.MT88.4 R28, [R0+0xec00] ;  /* 0x00ec0000001c783b */ /* 0x000e6c0000004200 */
[----:B-----5:R-:W-:Y:S01]  /*5ce0*/  @P0 IADD3 R32, P1, R150, UR6, RZ ;  /* 0x0000000696200c10 */ /* 0x020fe2000ff3e0ff */
[----:B------:R-:W-:Y:S01]  /*5cf0*/  @UP3 UIADD3 UR6, UP1, UR6, -0x100, URZ ;  /* 0xffffff0006063890 */ /* 0x000fe2000ff3e03f */
[C---:B---3--:R-:W-:Y:S05]  /*5d00*/  HMMA.16816.F32.BF16 R4, R132.reuse, R136, R4 ;  /* 0x000000888404723c */ /* 0x048fea0000041804 */
[----:B------:R-:W-:Y:S01]  /*5d10*/  @P0 IADD3.X R33, R149, UR5, RZ, P1, !PT ;  /* 0x0000000595210c10 */ /* 0x000fe20008ffe4ff */
[----:B------:R-:W-:Y:S01]  /*5d20*/  IMAD.MOV.U32 R149, RZ, RZ, c[0x0][0x1c0] ;  /* 0x00007000ff957624 */ /* 0x000fe200078e00ff */
[CC--:B------:R-:W-:Y:S01]  /*5d30*/  LEA R34, P1, R144.reuse, R232.reuse, 0x2 ;  /* 0x000000e890227211 */ /* 0x0c0fe200078210ff */
[C---:B------:R-:W-:Y:S01]  /*5d40*/  HMMA.16816.F32.BF16 R8, R132.reuse, R138, R8 ;  /* 0x0000008a8408723c */ /* 0x040fe20000041808 */
[----:B------:R-:W-:Y:S01]  /*5d50*/  @UP3 UIADD3.X UR5, UR5, -0x1, URZ, UP1, !UPT ;  /* 0xffffffff05053890 */ /* 0x000fe20008ffe43f */
[----:B------:R-:W3:Y:S02]  /*5d60*/  @P0 LDG.E R145, [R32.64] ;  /* 0x0000002220910981 */ /* 0x000ee4000c1e1900 */
[-C--:B------:R-:W-:Y:S01]  /*5d70*/  LEA.HI.X.SX32 R35, R144, R233.reuse, 0x2, P1 ;  /* 0x000000e990237211 */ /* 0x080fe200008f16ff */
[----:B------:R-:W-:Y:S01]  /*5d80*/  IMAD R149, R149, c[0x0][0x22c], RZ ;  /* 0x00008b0095957a24 */ /* 0x000fe200078e02ff */
[----:B------:R-:W5:Y:S02]  /*5d90*/  @P0 LDG.E R146, [R32.64+0xa0] ;  /* 0x0000a02220920981 */ /* 0x000f64000c1e1900 */
[C---:B----4-:R-:W-:Y:S02]  /*5da0*/  HMMA.16816.F32.BF16 R12, R132.reuse, R140, R12 ;  /* 0x0000008c840c723c */ /* 0x050fe4000004180c */
[----:B--2---:R-:W2:Y:S02]  /*5db0*/  @P0 LDG.E R147, [R32.64+0x80] ;  /* 0x0000802220930981 */ /* 0x004ea4000c1e1900 */
[----:B------:R-:W-:Y:S02]  /*5dc0*/  IMAD.SHL.U32 R149, R149, 0x20, RZ ;  /* 0x0000002095957824 */ /* 0x000fe400078e00ff */
[----:B------:R-:W4:Y:S02]  /*5dd0*/  @P0 LDG.E R148, [R32.64+0x20] ;  /* 0x0000202220940981 */ /* 0x000f24000c1e1900 */
        /* <DEDUP_REMOVED lines=9> */
[----:B-----5:R5:W-:Y:S04]  /*5e70*/  @P0 STL [R1], R146 ;  /* 0x0000009201000387 */ /* 0x020be80000100800 */
[----:B--2---:R2:W-:Y:S04]  /*5e80*/  @P0 STL [R1+0x4], R147 ;  /* 0x0000049301000387 */ /* 0x0045e80000100800 */
[----:B----4-:R4:W-:Y:S04]  /*5e90*/  @P0 STL [R1+0x8], R148 ;  /* 0x0000089401000387 */ /* 0x0109e80000100800 */
[----:B------:R-:W3:Y:S01]  /*5ea0*/  LDL R0, [R1+0x18] ;  /* 0x0000180001007983 */ /* 0x000ee20000100800 */
[----:B-1----:R-:W-:Y:S04]  /*5eb0*/  IMAD.MOV.U32 R145, RZ, RZ, c[0x0][0x1c0] ;  /* 0x00007000ff917624 */ /* 0x002fe800078e00ff */
[----:B------:R-:W-:Y:S04]  /*5ec0*/  IMAD R145, R145, c[0x0][0x22c], RZ ;  /* 0x00008b0091917a24 */ /* 0x000fe800078e02ff */
[----:B------:R-:W-:Y:S02]  /*5ed0*/  IMAD.SHL.U32 R145, R145, 0x10, RZ ;  /* 0x0000001091917824 */ /* 0x000fe400078e00ff */
[----:B-----5:R-:W-:Y:S03]  /*5ee0*/  IMAD.MOV.U32 R146, RZ, RZ, c[0x0][0x1c0] ;  /* 0x00007000ff927624 */ /* 0x020fe600078e00ff */
        /* <DEDUP_REMOVED lines=9> */
[----:B----4-:R-:W-:Y:S01]  /*5f80*/  IMAD.MOV.U32 R148, RZ, RZ, c[0x0][0x1c0] ;  /* 0x00007000ff947624 */ /* 0x010fe200078e00ff */
[-C--:B------:R-:W-:Y:S01]  /*5f90*/  LEA R4, P1, R146, R232.reuse, 0x2 ;  /* 0x000000e892047211 */ /* 0x080fe200078210ff */
[----:B------:R-:W-:Y:S02]  /*5fa0*/  IMAD R147, R147, c[0x0][0x22c], RZ ;  /* 0x00008b0093937a24 */ /* 0x000fe400078e02ff */
[----:B------:R-:W-:Y:S01]  /*5fb0*/  IMAD R148, R148, c[0x0][0x22c], RZ ;  /* 0x00008b0094947a24 */ /* 0x000fe200078e02ff */
[-C--:B------:R-:W-:Y:S01]  /*5fc0*/  LEA.HI.X.SX32 R5, R146, R233.reuse, 0x2, P1 ;  /* 0x000000e992057211 */ /* 0x080fe200008f16ff */
[----:B------:R-:W-:Y:S02]  /*5fd0*/  IMAD R147, R147, 0x30, RZ ;  /* 0x0000003093937824 */ /* 0x000fe400078e02ff */
[----:B------:R-:W-:Y:S02]  /*5fe0*/  IMAD R148, R148, 0x28, RZ ;  /* 0x0000002894947824 */ /* 0x000fe400078e02ff */
[----:B------:R2:W-:Y:S01]  /*5ff0*/  RED.E.ADD.F32.FTZ.RN.STRONG.GPU [R4.64], R7 ;  /* 0x000000070400798e */ /* 0x0005e2000c10e7a2 */
[----:B------:R-:W-:Y:S02]  /*6000*/  IMAD.MOV.U32 R146, RZ, RZ, c[0x0][0x1c0] ;  /* 0x00007000ff927624 */ /* 0x000fe400078e00ff */
[----:B------:R-:W-:Y:S01]  /*6010*/  IMAD.IADD R33, R144, 0x1, R33 ;  /* 0x0000000190217824 */ /* 0x000fe200078e0221 */
[----:B------:R4:W-:Y:S01]  /*6020*/  RED.E.ADD.F32.FTZ.RN.STRONG.GPU [R30.64], R8 ;  /* 0x000000081e00798e */ /* 0x0009e2000c10e7a2 */
[----:B------:R-:W-:Y:S04]  /*6030*/  IMAD R146, R146, c[0x0][0x22c], RZ ;  /* 0x00008b0092927a24 */ /* 0x000fe800078e02ff */
        /* <DEDUP_REMOVED lines=41> */
[-C--:B-----5:R-:W-:Y:S01]  /*62d0*/  LEA R4, P0, R139, R232.reuse, 0x2 ;  /* 0x000000e88b047211 */ /* 0x0a0fe200078010ff */
        /* <DEDUP_REMOVED lines=27> */
[CC--:B-----5:R-:W-:Y:S01]  /*6490*/  LEA R10, P3, R32.reuse, R232.reuse, 0x2 ;  /* 0x000000e8200a7211 */ /* 0x0e0fe200078610ff */
        /* <DEDUP_REMOVED lines=63> */
[----:B-----5:R-:W-:Y:S04]  /*6890*/  IMAD.MOV.U32 R3, RZ, RZ, R0 ;  /* 0x000000ffff037224 */ /* 0x020fe800078e0000 */
[C---:B------:R-:W-:Y:S08]  /*68a0*/  HMMA.16816.F32.BF16 R96, R4.reuse, R14, R96 ;  /* 0x0000000e0460723c */ /* 0x040ff00000041860 */
[-C--:B----4-:R-:W-:Y:S08]  /*68b0*/  HMMA.16816.F32.BF16 R100, R4, R20.reuse, R100 ;  /* 0x000000140464723c */ /* 0x090ff00000041864 */
        /* <DEDUP_REMOVED lines=20> */
.L_x_228:
        /* <DEDUP_REMOVED lines=235> */
.L_x_225:
        /* <DEDUP_REMOVED lines=11> */
.L_x_232:
[----:B------:R-:W-:Y:S05]  /*7960*/  EXIT ;  /* 0x000000000000794d */ /* 0x000fea0003800000 */
.L_x_234:
        /* <DEDUP_REMOVED lines=9> */
.L_x_672:


//--------------------- .text._ZN5flash44flash_bwd_dq_dk_dv_loop_seqk_parallel_kernelI23Flash_bwd_kernel_traitsILi96ELi64ELi128ELi8ELi2ELi4ELi4ELb1ELb0EN7cutlass10bfloat16_tE19Flash_kernel_traitsILi96ELi64ELi128ELi8ES3_EELb1ELb1ELb0ELb0ELb0ELb1ELb0EEEvNS_16Flash_bwd_paramsE --------------------------
	.section	.text._ZN5flash44flash_bwd_dq_dk_dv_loop_seqk_parallel_kernelI23Flash_bwd_kernel_traitsILi96ELi64ELi128ELi8ELi2ELi4ELi4ELb1ELb0EN7cutlass10bfloat16_tE19Flash_kernel_traitsILi96ELi64ELi128ELi8ES3_EELb1ELb1ELb0ELb0ELb0ELb1ELb0EEEvNS_16Flash_bwd_paramsE,"ax",@progbits
	.sectioninfo	@"SHI_REGISTERS=255"
	.align	128
        .global         _ZN5flash44flash_bwd_dq_dk_dv_loop_seqk_parallel_kernelI23Flash_bwd_kernel_traitsILi96ELi64ELi128ELi8ELi2ELi4ELi4ELb1ELb0EN7cutlass10bfloat16_tE19Flash_kernel_traitsILi96ELi64ELi128ELi8ES3_EELb1ELb1ELb0ELb0ELb0ELb1ELb0EEEvNS_16Flash_bwd_paramsE
        .type           _ZN5flash44flash_bwd_dq_dk_dv_loop_seqk_parallel_kernelI23Flash_bwd_kernel_traitsILi96ELi64ELi128ELi8ELi2ELi4ELi4ELb1ELb0EN7cutlass10bfloat16_tE19Flash_kernel_traitsILi96ELi64ELi128ELi8ES3_EELb1ELb1ELb0ELb0ELb0ELb1ELb0EEEvNS_16Flash_bwd_paramsE,@function
        .size           _ZN5flash44flash_bwd_dq_dk_dv_loop_seqk_parallel_kernelI23Flash_bwd_kernel_traitsILi96ELi64ELi128ELi8ELi2ELi4ELi4ELb1ELb0EN7cutlass10bfloat16_tE19Flash_kernel_traitsILi96ELi64ELi128ELi8ES3_EELb1ELb1ELb0ELb0ELb0ELb1ELb0EEEvNS_16Flash_bwd_paramsE,(.L_x_673 - _ZN5flash44flash_bwd_dq_dk_dv_loop_seqk_parallel_kernelI23Flash_bwd_kernel_traitsILi96ELi64ELi128ELi8ELi2ELi4ELi4ELb1ELb0EN7cutlass10bfloat16_tE19Flash_kernel_traitsILi96ELi64ELi128ELi8ES3_EELb1ELb1ELb0ELb0ELb0ELb1ELb0EEEvNS_16Flash_bwd_paramsE)
        .other          _ZN5flash44flash_bwd_dq_dk_dv_loop_seqk_parallel_kernelI23Flash_bwd_kernel_traitsILi96ELi64ELi128ELi8ELi2ELi4ELi4ELb1ELb0EN7cutlass10bfloat16_tE19Flash_kernel_traitsILi96ELi64ELi128ELi8ES3_EELb1ELb1ELb0ELb0ELb0ELb1ELb0EEEvNS_16Flash_bwd_paramsE,@"STO_CUDA_ENTRY STV_DEFAULT"
_ZN5flash44flash_bwd_dq_dk_dv_loop_seqk_parallel_kernelI23Flash_bwd_kernel_traitsILi96ELi64ELi128ELi8ELi2ELi4ELi4ELb1ELb0EN7cutlass10bfloat16_tE19Flash_kernel_traitsILi96ELi64ELi128ELi8ES3_EELb1ELb1ELb0ELb0ELb0ELb1ELb0EEEvNS_16Flash_bwd_paramsE:
.text._ZN5flash44flash_bwd_dq_dk_dv_loop_seqk_parallel_kernelI23Flash_bwd_kernel_traitsILi96ELi64ELi128ELi8ELi2ELi4ELi4ELb1ELb0EN7cutlass10bfloat16_tE19Flash_kernel_traitsILi96ELi64ELi128ELi8ES3_EELb1ELb1ELb0ELb0ELb0ELb1ELb0EEEvNS_16Flash_bwd_paramsE:
        /* <DEDUP_REMOVED lines=49> */
[----:B------:R-:W-:Y:S01]  /*0310*/  LOP3.LUT R8, R4, 0xffffffe0, RZ, 0xc0, !PT ;  /* 0xffffffe004087812 */ /* 0x000fe200078ec0ff */
        /* <DEDUP_REMOVED lines=23> */
[--C-:B------:R-:W-:Y:S01]  /*0490*/  SHF.R.S32.HI R0, RZ, 0x5, R4.reuse ;  /* 0x00000005ff007819 */ /* 0x100fe20000011404 */
[----:B------:R-:W-:Y:S01]  /*04a0*/  ULDC UR58, c[0x0][0x1c8] ;  /* 0x00007200003a7ab9 */ /* 0x000fe20000000800 */
[----:B------:R-:W-:Y:S01]  /*04b0*/  SHF.R.S32.HI R2, RZ, 0x1f, R4 ;  /* 0x0000001fff027819 */ /* 0x000fe20000011404 */
[----:B------:R-:W-:Y:S01]  /*04c0*/  ULDC.U8 UR8, c[0x0][0x3d0] ;  /* 0x0000f40000087ab9 */ /* 0x000fe20000000000 */
[----:B------:R-:W-:Y:S01]  /*04d0*/  LEA.HI R247, R3, R8, RZ, 0x2 ;  /* 0x0000000803f77211 */ /* 0x000fe200078f10ff */
[----:B------:R-:W-:Y:S01]  /*04e0*/  IMAD R5, R0, 0x8, R5 ;  /* 0x0000000800057824 */ /* 0x000fe200078e0205 */
[-C--:B------:R-:W-:Y:S01]  /*04f0*/  LEA.HI R4, R4, R0.reuse, RZ, 0x1 ;  /* 0x0000000004047211 */ /* 0x080fe200078f08ff */
[----:B------:R-:W-:Y:S01]  /*0500*/  ULDC UR52, c[0x0][0x224] ;  /* 0x0000890000347ab9 */ /* 0x000fe20000000800 */
[----:B------:R-:W-:Y:S01]  /*0510*/  LEA.HI R2, R2, R0, RZ, 0x2 ;  /* 0x0000000002027211 */ /* 0x000fe200078f10ff */
[----:B------:R-:W-:Y:S01]  /*0520*/  @UP5 UIMAD UR56, UR30, UR51, URZ ;  /* 0x000000331e3852a4 */ /* 0x000fe2000f8e023f */
[----:B------:R-:W-:Y:S01]  /*0530*/  SHF.R.S32.HI R3, RZ, 0x3, R12 ;  /* 0x00000003ff037819 */ /* 0x000fe2000001140c */
[----:B------:R-:W-:Y:S01]  /*0540*/  ULDC.64 UR12, c[0x0][0x118] ;  /* 0x00004600000c7ab9 */ /* 0x000fe20000000a00 */
[----:B------:R-:W-:Y:S01]  /*0550*/  LOP3.LUT R4, R4, 0xfffffffe, RZ, 0xc0, !PT ;  /* 0xfffffffe04047812 */ /* 0x000fe200078ec0ff */
[----:B------:R-:W-:Y:S01]  /*0560*/  ULOP3.LUT UR58, UR35, UR58, URZ, 0x3c, !UPT ;  /* 0x0000003a233a7292 */ /* 0x000fe2000f8e3c3f */
[----:B------:R-:W-:Y:S01]  /*0570*/  LOP3.LUT R2, R2, 0xfffffffc, RZ, 0xc0, !PT ;  /* 0xfffffffc02027812 */ /* 0x000fe200078ec0ff */
[----:B------:R-:W-:Y:S01]  /*0580*/  IMAD.SHL.U32 R3, R3, 0x40, RZ ;  /* 0x0000004003037824 */ /* 0x000fe200078e00ff */
[----:B------:R-:W-:Y:S01]  /*0590*/  LEA.HI R6, R11, R11, RZ, 0x1 ;  /* 0x0000000b0b067211 */ /* 0x000fe200078f08ff */
[C---:B------:R-:W-:Y:S01]  /*05a0*/  IMAD.IADD R19, R0.reuse, 0x1, -R4 ;  /* 0x0000000100137824 */ /* 0x040fe200078e0a04 */
[----:B------:R-:W-:Y:S01]  /*05b0*/  SHF.R.S32.HI R8, RZ, 0x1f, R9 ;  /* 0x0000001fff087819 */ /* 0x000fe20000011409 */
[----:B------:R-:W-:Y:S01]  /*05c0*/  IMAD.IADD R10, R0, 0x1, -R2 ;  /* 0x00000001000a7824 */ /* 0x000fe200078e0a02 */
[----:B------:R-:W-:Y:S01]  /*05d0*/  LOP3.LUT R0, R3, 0xc0, RZ, 0xc0, !PT ;  /* 0x000000c003007812 */ /* 0x000fe200078ec0ff */
[----:B------:R-:W-:Y:S01]  /*05e0*/  USHF.R.S32.HI UR59, URZ, 0x1f, UR35 ;  /* 0x0000001f3f3b7899 */ /* 0x000fe20008011423 */
[----:B------:R-:W-:Y:S01]  /*05f0*/  LOP3.LUT R2, R6, 0x7fffffe, RZ, 0xc0, !PT ;  /* 0x07fffffe06027812 */ /* 0x000fe200078ec0ff */
[----:B------:R-:W-:Y:S01]  /*0600*/  STL [R1+0x2c], R19 ;  /* 0x00002c1301007387 */ /* 0x000fe20000100800 */
[----:B------:R-:W-:Y:S01]  /*0610*/  SHF.R.U32.HI R4, RZ, 0x3, R0 ;  /* 0x00000003ff047819 */ /* 0x000fe20000011600 */
[----:B------:R-:W-:Y:S01]  /*0620*/  UISETP.NE.AND UP6, UPT, UR8, URZ, UPT ;  /* 0x0000003f0800728c */ /* 0x000fe2000bfc5270 */
[----:B------:R-:W-:Y:S01]  /*0630*/  LOP3.LUT R3, R0, 0x18, R22, 0xf8, !PT ;  /* 0x0000001800037812 */ /* 0x000fe200078ef816 */
[----:B------:R-:W-:Y:S01]  /*0640*/  IMAD.IADD R2, R11, 0x1, -R2 ;  /* 0x000000010b027824 */ /* 0x000fe200078e0a02 */
[-C--:B------:R-:W-:Y:S01]  /*0650*/  LEA.HI R8, R8, R9.reuse, RZ, 0x3 ;  /* 0x0000000908087211 */ /* 0x080fe200078f18ff */
[----:B------:R-:W-:Y:S01]  /*0660*/  IMAD R0, R20, 0x4, R13 ;  /* 0x0000000414007824 */ /* 0x000fe200078e020d */
[----:B------:R-:W-:Y:S01]  /*0670*/  LOP3.LUT R3, R3, R4, RZ, 0x3c, !PT ;  /* 0x0000000403037212 */ /* 0x000fe200078e3cff */
[----:B------:R-:W-:Y:S01]  /*0680*/  STL [R1+0x30], R22 ;  /* 0x0000301601007387 */ /* 0x000fe20000100800 */
[----:B------:R-:W-:Y:S01]  /*0690*/  LOP3.LUT P4, RZ, R7, 0x2, RZ, 0xc0, !PT ;  /* 0x0000000207ff7812 */ /* 0x000fe2000788c0ff */
[----:B------:R-:W-:Y:S01]  /*06a0*/  IMAD R17, R0, 0x8, R2 ;  /* 0x0000000800117824 */ /* 0x000fe200078e0202 */
[----:B------:R-:W-:Y:S01]  /*06b0*/  LEA.HI R0, R9, R9, RZ, 0x1 ;  /* 0x0000000909007211 */ /* 0x000fe200078f08ff */
[----:B------:R-:W-:Y:S01]  /*06c0*/  IMAD.U32 R3, R5, 0x20, R3 ;  /* 0x0000002005037824 */ /* 0x000fe200078e0003 */
[----:B------:R-:W-:Y:S01]  /*06d0*/  LOP3.LUT R2, R8, 0xfffffff8, RZ, 0xc0, !PT ;  /* 0xfffffff808027812 */ /* 0x000fe200078ec0ff */
[----:B------:R-:W-:Y:S01]  /*06e0*/  STL [R1+0x28], R20 ;  /* 0x0000281401007387 */ /* 0x000fe20000100800 */
[----:B------:R-:W-:Y:S01]  /*06f0*/  LOP3.LUT R4, R0, 0x7fffffe, RZ, 0xc0, !PT ;  /* 0x07fffffe00047812 */ /* 0x000fe200078ec0ff */
[----:B------:R-:W-:Y:S01]  /*0700*/  USHF.R.S32.HI UR61, URZ, 0x1f, UR30 ;  /* 0x0000001f3f3d7899 */ /* 0x000fe2000801141e */
[----:B------:R-:W-:Y:S01]  /*0710*/  SHF.R.S32.HI R247, RZ, 0x2, R247 ;  /* 0x00000002fff77819 */ /* 0x000fe200000114f7 */
[----:B------:R1:W-:Y:S01]  /*0720*/  STL [R1+0x20], R3 ;  /* 0x0000200301007387 */ /* 0x0003e20000100800 */
[C---:B------:R-:W-:Y:S01]  /*0730*/  IMAD.IADD R14, R9.reuse, 0x1, -R2 ;  /* 0x00000001090e7824 */ /* 0x040fe200078e0a02 */
[----:B------:R-:W-:Y:S01]  /*0740*/  USHF.R.S32.HI UR60, URZ, 0x1f, UR35 ;  /* 0x0000001f3f3c7899 */ /* 0x000fe20008011423 */
[----:B------:R-:W-:Y:S01]  /*0750*/  IMAD.IADD R15, R9, 0x1, -R4 ;  /* 0x00000001090f7824 */ /* 0x000fe200078e0a04 */
[--C-:B------:R-:W-:Y:S01]  /*0760*/  SHF.R.S32.HI R4, RZ, 0x1, R0.reuse ;  /* 0x00000001ff047819 */ /* 0x100fe20000011400 */
[----:B------:R-:W-:Y:S01]  /*0770*/  IMAD R247, R19, 0x10, R247 ;  /* 0x0000001013f77824 */ /* 0x000fe200078e02f7 */
[----:B------:R-:W-:Y:S01]  /*0780*/  SHF.R.S32.HI R0, RZ, 0x1f, R0 ;  /* 0x0000001fff007819 */ /* 0x000fe20000011400 */
[----:B------:R-:W-:-:S02]  /*0790*/  UIMAD.WIDE.U32 UR42, UR36, UR44, URZ ;  /* 0x0000002c242a72a5 */ /* 0x000fc4000f8e003f */
[----:B------:R-:W-:Y:S01]  /*07a0*/  UIMAD UR53, UR37, UR44, URZ ;  /* 0x0000002c253572a4 */ /* 0x000fe2000f8e023f */
[----:B------:R-:W-:Y:S01]  /*07b0*/  LEA.HI R2, R0, R4, RZ, 0x2 ;  /* 0x0000000400027211 */ /* 0x000fe200078f10ff */
[----:B------:R-:W-:Y:S01]  /*07c0*/  USHF.R.S32.HI UR55, URZ, 0x1f, UR48 ;  /* 0x0000001f3f377899 */ /* 0x000fe20008011430 */
[----:B------:R-:W-:Y:S01]  /*07d0*/  SHF.R.S32.HI R0, RZ, 0x1, R6 ;  /* 0x00000001ff007819 */ /* 0x000fe20000011406 */
[----:B------:R-:W-:Y:S01]  /*07e0*/  UIMAD UR52, UR5, UR52, URZ ;  /* 0x00000034053472a4 */ /* 0x000fe2000f8e023f */
[C---:B------:R-:W-:Y:S01]  /*07f0*/  LEA.HI R6, R7.reuse, R7, RZ, 0x1 ;  /* 0x0000000707067211 */ /* 0x040fe200078f08ff */
[----:B------:R-:W-:Y:S01]  /*0800*/  @!UP5 UIMAD UR51, UR6, UR51, URZ ;  /* 0x000000330633d2a4 */ /* 0x000fe2000f8e023f */
[C---:B------:R-:W-:Y:S01]  /*0810*/  LOP3.LUT P6, RZ, R0.reuse, 0x2, RZ, 0xc0, !PT ;  /* 0x0000000200ff7812 */ /* 0x040fe200078cc0ff */
[----:B------:R-:W-:Y:S01]  /*0820*/  IMAD.SHL.U32 R0, R0, 0x40, RZ ;  /* 0x0000004000007824 */ /* 0x000fe200078e00ff */
[----:B------:R-:W-:Y:S02]  /*0830*/  USHF.R.S32.HI UR50, URZ, 0x1f, UR46 ;  /* 0x0000001f3f327899 */ /* 0x000fe4000801142e */
[----:B------:R-:W-:Y:S01]  /*0840*/  SEL R222, R230, 0xffffffe0, !P6 ;  /* 0xffffffe0e6de7807 */ /* 0x000fe20007000000 */
[----:B------:R-:W-:Y:S01]  /*0850*/  USHF.R.S32.HI UR49, URZ, 0x1f, UR41 ;  /* 0x0000001f3f317899 */ /* 0x000fe20008011429 */
[----:B------:R-:W-:Y:S01]  /*0860*/  LOP3.LUT R0, R0, 0xc0, RZ, 0xc0, !PT ;  /* 0x000000c000007812 */ /* 0x000fe200078ec0ff */
[----:B------:R-:W-:Y:S01]  /*0870*/  UMOV UR40, 0xffffd000 ;  /* 0xffffd00000287882 */ /* 0x000fe20000000000 */
[----:B-1----:R-:W-:-:S04]  /*0880*/  LOP3.LUT R3, R7, 0x1, RZ, 0xc0, !PT ;  /* 0x0000000107037812 */ /* 0x002fc800078ec0ff */
[----:B------:R-:W-:Y:S01]  /*0890*/  ISETP.NE.U32.AND P5, PT, R3, 0x1, PT ;  /* 0x000000010300780c */ /* 0x000fe20003fa5070 */
[----:B------:R-:W-:-:S03]  /*08a0*/  IMAD.SHL.U32 R3, R11, 0x40, RZ ;  /* 0x000000400b037824 */ /* 0x000fc600078e00ff */
[----:B------:R-:W-:Y:S02]  /*08b0*/  SEL R236, R236, 0x10, !P5 ;  /* 0x00000010ecec7807 */ /* 0x000fe40006800000 */
[----:B------:R-:W-:Y:S02]  /*08c0*/  LOP3.LUT R5, R3, 0x1c0, RZ, 0xc0, !PT ;  /* 0x000001c003057812 */ /* 0x000fe400078ec0ff */
[----:B------:R-:W-:Y:S01]  /*08d0*/  LOP3.LUT R3, R2, 0xfffffffc, RZ, 0xc0, !PT ;  /* 0xfffffffc02037812 */ /* 0x000fe200078ec0ff */
[----:B------:R-:W-:-:S04]  /*08e0*/  IMAD.SHL.U32 R2, R10, 0x10, RZ ;  /* 0x000000100a027824 */ /* 0x000fc800078e00ff */
[----:B------:R-:W-:Y:S01]  /*08f0*/  IMAD.IADD R9, R4, 0x1, -R3 ;  /* 0x0000000104097824 */ /* 0x000fe200078e0a03 */
[----:B------:R-:W-:Y:S02]  /*0900*/  LOP3.LUT R3, R0, 0x8, R12, 0xf8, !PT ;  /* 0x0000000800037812 */ /* 0x000fe400078ef80c */
[----:B------:R-:W-:Y:S02]  /*0910*/  SHF.R.U32.HI R0, RZ, 0x3, R0 ;  /* 0x00000003ff007819 */ /* 0x000fe40000011600 */
[----:B------:R-:W-:Y:S02]  /*0920*/  LOP3.LUT R2, R5, 0x30, R2, 0xf8, !PT ;  /* 0x0000003005027812 */ /* 0x000fe400078ef802 */
[----:B------:R-:W-:Y:S01]  /*0930*/  LOP3.LUT R221, R3, R0, RZ, 0x3c, !PT ;  /* 0x0000000003dd7212 */ /* 0x000fe200078e3cff */
[----:B------:R-:W-:Y:S01]  /*0940*/  IMAD.SHL.U32 R3, R20, 0x20, RZ ;  /* 0x0000002014037824 */ /* 0x000fe200078e00ff */
[----:B------:R-:W-:Y:S02]  /*0950*/  LOP3.LUT R0, R6, 0x3fffffe, RZ, 0xc0, !PT ;  /* 0x03fffffe06007812 */ /* 0x000fe400078ec0ff */
[----:B------:R-:W-:Y:S01]  /*0960*/  LOP3.LUT R4, R2, 0x8, R12, 0xf8, !PT ;  /* 0x0000000802047812 */ /* 0x000fe200078ef80c */
[----:B------:R-:W-:Y:S01]  /*0970*/  IMAD.U32 R221, R17, 0x20, R221 ;  /* 0x0000002011dd7824 */ /* 0x000fe200078e00dd */
[----:B------:R-:W-:Y:S01]  /*0980*/  SHF.R.U32.HI R2, RZ, 0x3, R5 ;  /* 0x00000003ff027819 */ /* 0x000fe20000011605 */
[----:B------:R-:W-:-:S02]  /*0990*/  IMAD.IADD R5, R7, 0x1, -R0 ;  /* 0x0000000107057824 */ /* 0x000fc400078e0a00 */
[----:B------:R-:W-:Y:S01]  /*09a0*/  IMAD.SHL.U32 R0, R7, 0x40, RZ ;  /* 0x0000004007007824 */ /* 0x000fe200078e00ff */
[----:B------:R-:W-:Y:S01]  /*09b0*/  LOP3.LUT R11, R4, R2, RZ, 0x3c, !PT ;  /* 0x00000002040b7212 */ /* 0x000fe200078e3cff */
[----:B------:R-:W-:Y:S01]  /*09c0*/  IMAD.SHL.U32 R4, R16, 0x2, RZ ;  /* 0x0000000210047824 */ /* 0x000fe200078e00ff */
[----:B------:R-:W-:Y:S01]  /*09d0*/  SHF.R.S32.HI R2, RZ, 0x3, R8 ;  /* 0x00000003ff027819 */ /* 0x000fe20000011408 */
[----:B------:R-:W-:Y:S01]  /*09e0*/  IMAD.SHL.U32 R221, R221, 0x2, RZ ;  /* 0x00000002dddd7824 */ /* 0x000fe200078e00ff */
[----:B------:R-:W-:-:S03]  /*09f0*/  LOP3.LUT R0, R0, 0x1c0, RZ, 0xc0, !PT ;  /* 0x000001c000007812 */ /* 0x000fc600078ec0ff */
        /* <DEDUP_REMOVED lines=8> */
[----:B------:R-:W-:Y:S01]  /*0a80*/  SHF.R.S32.HI R0, RZ, 0x1, R6 ;  /* 0x00000001ff007819 */ /* 0x000fe20000011406 */
[----:B------:R-:W-:Y:S01]  /*0a90*/  IMAD.U32 R3, RZ, RZ, UR15 ;  /* 0x0000000fff037e24 */ /* 0x000fe2000f8e00ff */
[----:B------:R-:W-:-:S02]  /*0aa0*/  SHF.R.S32.HI R2, RZ, 0x7, R18 ;  /* 0x00000007ff027819 */ /* 0x000fc40000011412 */
[C---:B------:R-:W-:Y:S01]  /*0ab0*/  LOP3.LUT P3, RZ, R0.reuse, 0x2, RZ, 0xc0, !PT ;  /* 0x0000000200ff7812 */ /* 0x040fe2000786c0ff */
[----:B------:R-:W-:Y:S02]  /*0ac0*/  IMAD.SHL.U32 R0, R0, 0x40, RZ ;  /* 0x0000004000007824 */ /* 0x000fe400078e00ff */
[----:B------:R-:W-:Y:S01]  /*0ad0*/  IMAD R3, R2, 0x1000, R4 ;  /* 0x0000100002037824 */ /* 0x000fe200078e0204 */
        /* <DEDUP_REMOVED lines=47> */
.L_x_263:
[----:B------:R-:W-:Y:S02]  /*0dd0*/  ULDC.64 UR4, c[0x0][0x240] ;  /* 0x0000900000047ab9 */ /* 0x000fe40000000a00 */
[----:B------:R-:W-:Y:S02]  /*0de0*/  UISETP.NE.U32.AND UP1, UPT, URZ, UR4, UPT ;  /* 0x000000043f00728c */ /* 0x000fe4000bf25070 */
[----:B------:R-:W-:Y:S02]  /*0df0*/  USHF.L.U32 UR14, UR30, 0x2, URZ ;  /* 0x000000021e0e7899 */ /* 0x000fe4000800063f */
[----:B------:R-:W-:Y:S02]  /*0e00*/  USHF.R.S32.HI UR39, URZ, 0x1f, UR30 ;  /* 0x0000001f3f277899 */ /* 0x000fe4000801141e */
[----:B------:R-:W-:-:S02]  /*0e10*/  UISETP.NE.AND.EX UP1, UPT, URZ, UR5, UPT, UP1 ;  /* 0x000000053f00728c */ /* 0x000fc4000bf25310 */
[----:B------:R-:W-:Y:S02]  /*0e20*/  ULDC.64 UR8, c[0x0][0x250] ;  /* 0x0000940000087ab9 */ /* 0x000fe40000000a00 */
[----:B------:R-:W-:Y:S02]  /*0e30*/  UISETP.NE.U32.AND UP3, UPT, URZ, UR8, UPT ;  /* 0x000000083f00728c */ /* 0x000fe4000bf65070 */
[----:B------:R-:W-:Y:S01]  /*0e40*/  USHF.L.U64.HI UR10, UR30, 0x2, UR39 ;  /* 0x000000021e0a7899 */ /* 0x000fe20008010227 */
[----:B------:R-:W-:Y:S01]  /*0e50*/  PLOP3.LUT P2, PT, PT, PT, UP1, 0x80, 0x0 ;  /* 0x000000000000781c */ /* 0x000fe20003f4f018 */
[----:B------:R-:W-:Y:S02]  /*0e60*/  UIADD3 UR4, UP0, UR14, UR4, URZ ;  /* 0x000000040e047290 */ /* 0x000fe4000ff1e03f */
[----:B------:R-:W-:Y:S02]  /*0e70*/  UISETP.NE.AND.EX UP3, UPT, URZ, UR9, UPT, UP3 ;  /* 0x000000093f00728c */ /* 0x000fe4000bf65330 */
[----:B------:R-:W-:-:S02]  /*0e80*/  UIADD3.X UR5, UR10, UR5, URZ, UP0, !UPT ;  /* 0x000000050a057290 */ /* 0x000fc400087fe43f */
[----:B-1----:R-:W-:Y:S01]  /*0e90*/  IMAD.U32 R4, RZ, RZ, UR4 ;  /* 0x00000004ff047e24 */ /* 0x002fe2000f8e00ff */
[----:B------:R-:W-:Y:S01]  /*0ea0*/  ULDC.U8 UR11, c[0x0][0x312] ;  /* 0x0000c480000b7ab9 */ /* 0x000fe20000000000 */
[----:B------:R-:W-:Y:S01]  /*0eb0*/  PLOP3.LUT P0, PT, PT, PT, UP3, 0x80, 0x0 ;  /* 0x000000000000781c */ /* 0x000fe20003f0f038 */
[----:B------:R-:W-:Y:S01]  /*0ec0*/  ULDC.64 UR6, c[0x0][0x248] ;  /* 0x0000920000067ab9 */ /* 0x000fe20000000a00 */
[----:B------:R-:W-:Y:S01]  /*0ed0*/  IMAD.U32 R5, RZ, RZ, UR5 ;  /* 0x00000005ff057e24 */ /* 0x000fe2000f8e00ff */
[----:B------:R-:W-:Y:S02]  /*0ee0*/  UISETP.NE.AND UP4, UPT, UR11, URZ, UPT ;  /* 0x0000003f0b00728c */ /* 0x000fe4000bf85270 */
[----:B------:R-:W-:Y:S02]  /*0ef0*/  @UP3 UIADD3 UR4, UP0, UR14, UR8, URZ ;  /* 0x000000080e043290 */ /* 0x000fe4000ff1e03f */
[----:B------:R1:W2:Y:S01]  /*0f00*/  @P2 LDG.E R8, [R4.64] ;  /* 0x0000000c04082981 */ /* 0x0002a2000c1e1900 */
[----:B------:R-:W-:-:S02]  /*0f10*/  UISETP.EQ.U32.AND UP2, UPT, URZ, UR6, UPT ;  /* 0x000000063f00728c */ /* 0x000fc4000bf42070 */
        /* <DEDUP_REMOVED lines=32> */
.L_x_235:
        /* <DEDUP_REMOVED lines=59> */
.L_x_237:
        /* <DEDUP_REMOVED lines=8> */
[----:B------:R-:W-:-:S04]  /*1550*/  UIMAD UR6, UR6, UR4, URZ ;  /* 0x00000004060672a4 */ /* 0x000fc8000f8e023f */
[----:B------:R-:W-:-:S03]  /*1560*/  UIMAD UR8, UR21, UR5, UR6 ;  /* 0x00000005150872a4 */ /* 0x000fc6000f8e0206 */
[----:B------:R-:W-:Y:S02]  /*1570*/  ULDC.64 UR6, c[0x0][0x188] ;  /* 0x0000620000067ab9 */ /* 0x000fe40000000a00 */
[----:B------:R-:W-:-:S04]  /*1580*/  UIMAD UR5, UR39, UR6, URZ ;  /* 0x00000006270572a4 */ /* 0x000fc8000f8e023f */
[----:B------:R-:W-:Y:S02]  /*1590*/  UIMAD UR7, UR30, UR7, UR5 ;  /* 0x000000071e0772a4 */ /* 0x000fe4000f8e0205 */
[----:B------:R-:W-:-:S04]  /*15a0*/  UIMAD.WIDE.U32 UR4, UR21, UR4, URZ ;  /* 0x00000004150472a5 */ /* 0x000fc8000f8e003f */
[----:B------:R-:W-:-:S04]  /*15b0*/  UIADD3 UR5, UR5, UR8, URZ ;  /* 0x0000000805057290 */ /* 0x000fc8000fffe03f */
[----:B------:R-:W-:-:S04]  /*15c0*/  UIMAD.WIDE.U32 UR4, UR30, UR6, UR4 ;  /* 0x000000061e0472a5 */ /* 0x000fc8000f8e0004 */
[----:B------:R-:W-:-:S03]  /*15d0*/  UIADD3 UR29, UR5, UR7, URZ ;  /* 0x00000007051d7290 */ /* 0x000fc6000fffe03f */
[----:B------:R-:W-:Y:S02]  /*15e0*/  UMOV UR28, UR4 ;  /* 0x00000004001c7c82 */ /* 0x000fe40008000000 */
.L_x_238:
[----:B------:R-:W-:Y:S01]  /*15f0*/  IABS R6, c[0x0][0x1c8] ;  /* 0x0000720000067a13 */ /* 0x000fe20000000000 */
[----:B------:R-:W-:Y:S01]  /*1600*/  ULDC.64 UR6, c[0x0][0x370] ;  /* 0x0000dc0000067ab9 */ /* 0x000fe20000000a00 */
[----:B------:R-:W-:Y:S01]  /*1610*/  ISETP.NE.AND P2, PT, RZ, c[0x0][0x1c8], PT ;  /* 0x00007200ff007a0c */ /* 0x000fe20003f45270 */
[----:B------:R-:W-:Y:S01]  /*1620*/  @UP2 UIMAD.WIDE.U32 UR4, UR11, UR6, URZ ;  /* 0x000000060b0422a5 */ /* 0x000fe2000f8e003f */
[----:B------:R-:W1:Y:S01]  /*1630*/  I2F.RP R4, R6 ;  /* 0x0000000600047306 */ /* 0x000e620000209400 */
[----:B------:R-:W-:Y:S02]  /*1640*/  ULDC UR8, c[0x0][0x224] ;  /* 0x0000890000087ab9 */ /* 0x000fe40000000800 */
        /* <DEDUP_REMOVED lines=26> */
[----:B------:R-:W-:Y:S01]  /*17f0*/  IABS R0, UR35 ;  /* 0x0000002300007c13 */ /* 0x000fe20008000000 */
[----:B------:R-:W-:-:S02]  /*1800*/  USEL UR15, UR4, URZ, UP6 ;  /* 0x0000003f040f7287 */ /* 0x000fc4000b000000 */
[----:B------:R-:W-:Y:S01]  /*1810*/  IMAD.HI.U32 R3, R5, R3, R4 ;  /* 0x0000000305037227 */ /* 0x000fe200078e0004 */
[----:B------:R-:W-:Y:S02]  /*1820*/  UIMAD UR7, UR8, UR7, UR5 ;  /* 0x00000007080772a4 */ /* 0x000fe4000f8e0205 */
[----:B------:R-:W-:Y:S02]  /*1830*/  USHF.L.U64.HI UR4, UR30, 0x7, UR39 ;  /* 0x000000071e047899 */ /* 0x000fe40008010227 */
[----:B------:R-:W-:Y:S01]  /*1840*/  USHF.L.U32 UR8, UR30, 0x7, URZ ;  /* 0x000000071e087899 */ /* 0x000fe2000800063f */
[----:B------:R-:W-:Y:S01]  /*1850*/  IMAD.HI.U32 R3, R3, R0, RZ ;  /* 0x0000000003037227 */ /* 0x000fe200078e00ff */
[----:B------:R-:W-:Y:S02]  /*1860*/  USEL UR5, UR4, URZ, UP1 ;  /* 0x0000003f04057287 */ /* 0x000fe40008800000 */
[----:B------:R-:W-:Y:S01]  /*1870*/  USEL UR4, UR8, URZ, UP1 ;  /* 0x0000003f08047287 */ /* 0x000fe20008800000 */
[----:B------:R-:W-:-:S02]  /*1880*/  IMAD.MOV R4, RZ, RZ, -R3 ;  /* 0x000000ffff047224 */ /* 0x000fc400078e0a03 */
[----:B------:R-:W-:Y:S02]  /*1890*/  ULDC UR8, c[0x0][0x234] ;  /* 0x00008d0000087ab9 */ /* 0x000fe40000000800 */
[----:B------:R-:W-:Y:S01]  /*18a0*/  IMAD R0, R6, R4, R0 ;  /* 0x0000000406007224 */ /* 0x000fe200078e0200 */
[----:B------:R-:W-:-:S04]  /*18b0*/  UIADD3 UR4, UP1, UR14, UR4, URZ ;  /* 0x000000040e047290 */ /* 0x000fc8000ff3e03f */
[----:B------:R-:W-:Y:S01]  /*18c0*/  ISETP.GT.U32.AND P0, PT, R6, R0, PT ;  /* 0x000000000600720c */ /* 0x000fe20003f04070 */
[----:B------:R-:W-:Y:S02]  /*18d0*/  UIADD3.X UR6, UR27, UR5, URZ, UP1, !UPT ;  /* 0x000000051b067290 */ /* 0x000fe40008ffe43f */
[----:B------:R-:W-:-:S04]  /*18e0*/  UIMAD UR5, UR37, UR4, URZ ;  /* 0x00000004250572a4 */ /* 0x000fc8000f8e023f */
[----:B------:R-:W-:Y:S02]  /*18f0*/  UIMAD UR6, UR36, UR6, UR5 ;  /* 0x00000006240672a4 */ /* 0x000fe4000f8e0205 */
[----:B------:R-:W-:-:S04]  /*1900*/  @UP5 USEL UR5, UR56, UR11, !UP2 ;  /* 0x0000000b38055287 */ /* 0x000fc8000d000000 */
[----:B------:R-:W-:Y:S01]  /*1910*/  @!P0 IMAD.IADD R0, R0, 0x1, -R6 ;  /* 0x0000000100008824 */ /* 0x000fe200078e0a06 */
[----:B------:R-:W-:Y:S01]  /*1920*/  @!P0 IADD3 R3, R3, 0x1, RZ ;  /* 0x0000000103038810 */ /* 0x000fe20007ffe0ff */
[----:B------:R-:W-:Y:S01]  /*1930*/  @UP5 UIMAD UR10, UR35, UR8, UR5 ;  /* 0x00000008230a52a4 */ /* 0x000fe2000f8e0205 */
[----:B------:R-:W-:Y:S01]  /*1940*/  ISETP.LE.AND P0, PT, RZ, UR58, PT ;  /* 0x0000003aff007c0c */ /* 0x000fe2000bf03270 */
[----:B------:R-:W-:Y:S01]  /*1950*/  UIMAD.WIDE.U32 UR4, UR36, UR4, URZ ;  /* 0x00000004240472a5 */ /* 0x000fe2000f8e003f */
[----:B------:R-:W-:Y:S01]  /*1960*/  ISETP.GE.U32.AND P3, PT, R0, R6, PT ;  /* 0x000000060000720c */ /* 0x000fe20003f66070 */
[----:B------:R-:W-:Y:S02]  /*1970*/  USEL UR8, UR7, URZ, UP6 ;  /* 0x0000003f07087287 */ /* 0x000fe4000b000000 */
[----:B------:R-:W-:Y:S02]  /*1980*/  UIADD3 UR7, UR5, UR6, URZ ;  /* 0x0000000605077290 */ /* 0x000fe4000fffe03f */
[----:B------:R-:W-:-:S08]  /*1990*/  @!UP5 UMOV UR10, UR51 ;  /* 0x00000033000adc82 */ /* 0x000fd00008000000 */
        /* <DEDUP_REMOVED lines=11> */
.L_x_239:
[----:B------:R-:W-:Y:S02]  /*1a50*/  UMOV UR6, UR52 ;  /* 0x0000003400067c82 */ /* 0x000fe40008000000 */
.L_x_240:
[----:B------:R-:W2:Y:S04]  /*1a60*/  LDL.64 R4, [R1+0x30] ;  /* 0x0000300001047983 */ /* 0x000ea80000100a00 */
[----:B------:R1:W2:Y:S01]  /*1a70*/  LDL.64 R14, [R1+0x30] ;  /* 0x00003000010e7983 */ /* 0x0002a20000100a00 */
[----:B------:R-:W-:Y:S01]  /*1a80*/  UIADD3 UR4, UP4, UP3, UR4, UR46, UR48 ;  /* 0x0000002e04047290 */ /* 0x000fe2000fb9e030 */
[----:B------:R-:W-:Y:S01]  /*1a90*/  BSSY B1, `(.L_x_236) ;  /* 0x000077f000017945 */ /* 0x000fe20003800000 */
[----:B------:R-:W-:Y:S01]  /*1aa0*/  UIADD3 UR10, UR14, UR10, URZ ;  /* 0x0000000a0e0a7290 */ /* 0x000fe2000fffe03f */
[----:B------:R-:W3:Y:S01]  /*1ab0*/  S2R R22, SR_TID.X ;  /* 0x0000000000167919 */ /* 0x000ee20000002100 */
        /* <DEDUP_REMOVED lines=9> */
[----:B---3--:R-:W-:-:S03]  /*1b50*/  SHF.R.S32.HI R10, RZ, 0x1f, R22 ;  /* 0x0000001fff0a7819 */ /* 0x008fc60000011416 */
[----:B------:R-:W-:Y:S01]  /*1b60*/  UIMAD UR8, UR35, UR5, UR4 ;  /* 0x00000005230872a4 */ /* 0x000fe2000f8e0204 */
[----:B------:R-:W-:Y:S02]  /*1b70*/  LEA.HI R0, R10, R22, RZ, 0x2 ;  /* 0x000000160a007211 */ /* 0x000fe400078f10ff */
[----:B------:R-:W-:Y:S02]  /*1b80*/  ULDC.64 UR4, c[0x0][0x370] ;  /* 0x0000dc0000047ab9 */ /* 0x000fe40000000a00 */
[----:B------:R-:W-:Y:S01]  /*1b90*/  UIMAD UR4, UR27, UR4, URZ ;  /* 0x000000041b0472a4 */ /* 0x000fe2000f8e023f */
[----:B------:R-:W-:-:S03]  /*1ba0*/  SHF.R.S32.HI R0, RZ, 0x2, R0 ;  /* 0x00000002ff007819 */ /* 0x000fc60000011400 */
[----:B------:R-:W-:Y:S01]  /*1bb0*/  UIMAD UR7, UR14, UR5, UR4 ;  /* 0x000000050e0772a4 */ /* 0x000fe2000f8e0204 */
[----:B------:R-:W-:Y:S01]  /*1bc0*/  SHF.R.S32.HI R13, RZ, 0x1f, R0 ;  /* 0x0000001fff0d7819 */ /* 0x000fe20000011400 */
[----:B------:R-:W-:Y:S01]  /*1bd0*/  UIADD3 UR4, UR14, UR6, URZ ;  /* 0x000000060e047290 */ /* 0x000fe2000fffe03f */
[----:B------:R-:W-:-:S04]  /*1be0*/  IADD3 R6, P0, R0, UR14, RZ ;  /* 0x0000000e00067c10 */ /* 0x000fc8000ff1e0ff */
[----:B------:R-:W-:Y:S01]  /*1bf0*/  IADD3.X R7, R13, UR27, RZ, P0, !PT ;  /* 0x0000001b0d077c10 */ /* 0x000fe200087fe4ff */
[----:B------:R-:W-:-:S04]  /*1c00*/  UMOV UR27, 0x4 ;  /* 0x00000004001b7882 */ /* 0x000fc80000000000 */
[----:B------:R-:W-:Y:S02]  /*1c10*/  IMAD R7, R7, c[0x0][0x190], RZ ;  /* 0x0000640007077a24 */ /* 0x000fe400078e02ff */
[----:B--2---:R-:W-:-:S05]  /*1c20*/  IMAD.MOV.U32 R14, RZ, RZ, R4 ;  /* 0x000000ffff0e7224 */ /* 0x004fca00078e0004 */
[----:B------:R-:W-:-:S05]  /*1c30*/  SHF.R.S32.HI R15, RZ, 0x1f, R14 ;  /* 0x0000001fff0f7819 */ /* 0x000fca000001140e */
[C---:B------:R-:W-:Y:S01]  /*1c40*/  IMAD.WIDE.U32 R4, R6.reuse, c[0x0][0x190], R14 ;  /* 0x0000640006047a25 */ /* 0x040fe200078e000e */
[----:B------:R1:W-:Y:S03]  /*1c50*/  STL [R1+0x34], R15 ;  /* 0x0000340f01007387 */ /* 0x0003e60000100800 */
[----:B------:R-:W-:Y:S01]  /*1c60*/  IMAD R6, R6, c[0x0][0x194], R7 ;  /* 0x0000650006067a24 */ /* 0x000fe200078e0207 */
[----:B------:R-:W-:-:S04]  /*1c70*/  IADD3 R8, P0, R4, UR38, RZ ;  /* 0x0000002604087c10 */ /* 0x000fc8000ff1e0ff */
[----:B------:R-:W-:Y:S01]  /*1c80*/  IADD3.X R9, R5, UR32, R6, P0, !PT ;  /* 0x0000002005097c10 */ /* 0x000fe200087fe406 */
[----:B------:R-:W-:Y:S01]  /*1c90*/  IMAD.U32 R6, RZ, RZ, UR14 ;  /* 0x0000000eff067e24 */ /* 0x000fe2000f8e00ff */
[----:B------:R-:W-:Y:S01]  /*1ca0*/  ULDC.64 UR14, c[0x0][0x3c8] ;  /* 0x0000f200000e7ab9 */ /* 0x000fe20000000a00 */
[----:B------:R-:W-:Y:S01]  /*1cb0*/  IADD3 R4, P0, R14, UR25, RZ ;  /* 0x000000190e047c10 */ /* 0x000fe2000ff1e0ff */
[----:B------:R-:W-:-:S03]  /*1cc0*/  UIMAD.WIDE UR4, UR4, UR27, UR14 ;  /* 0x0000001b040472a5 */ /* 0x000fc6000f8e020e */
[----:B------:R-:W-:-:S04]  /*1cd0*/  IADD3.X R5, R15, UR26, RZ, P0, !PT ;  /* 0x0000001a0f057c10 */ /* 0x000fc800087fe4ff */
[----:B------:R-:W-:Y:S01]  /*1ce0*/  UMOV UR15, UR4 ;  /* 0x00000004000f7c82 */ /* 0x000fe20008000000 */
[----:B------:R-:W-:Y:S01]  /*1cf0*/  IMAD.WIDE.U32 R4, R6, c[0x0][0x370], R4 ;  /* 0x0000dc0006047a25 */ /* 0x000fe200078e0004 */
[----:B------:R-:W-:Y:S01]  /*1d00*/  UIADD3 UR4, -UR16, UR20, UR18 ;  /* 0x0000001410047290 */ /* 0x000fe2000fffe112 */
[----:B------:R-:W-:Y:S01]  /*1d10*/  LEA.HI R6, R10, R22, RZ, 0x5 ;  /* 0x000000160a067211 */ /* 0x000fe200078f28ff */
[----:B------:R-:W-:Y:S02]  /*1d20*/  UMOV UR14, UR5 ;  /* 0x00000005000e7c82 */ /* 0x000fe40008000000 */
[----:B------:R-:W-:Y:S01]  /*1d30*/  UIADD3 UR4, UR4, -UR17, URZ ;  /* 0x8000001104047290 */ /* 0x000fe2000fffe03f */
[----:B------:R-:W-:Y:S02]  /*1d40*/  LOP3.LUT R7, R6, 0xffffffe0, RZ, 0xc0, !PT ;  /* 0xffffffe006077812 */ /* 0x000fe400078ec0ff */
[----:B------:R-:W-:Y:S01]  /*1d50*/  IADD3 R5, R5, UR7, RZ ;  /* 0x0000000705057c10 */ /* 0x000fe2000fffe0ff */
[----:B------:R-:W-:Y:S01]  /*1d60*/  USHF.R.S32.HI UR17, URZ, 0x1f, UR4 ;  /* 0x0000001f3f117899 */ /* 0x000fe20008011404 */
[----:B------:R-:W-:Y:S01]  /*1d70*/  SHF.R.S32.HI R10, RZ, 0x5, R6 ;  /* 0x00000005ff0a7819 */ /* 0x000fe20000011406 */
[----:B------:R-:W-:Y:S01]  /*1d80*/  IMAD.U32 R6, RZ, RZ, UR35 ;  /* 0x00000023ff067e24 */ /* 0x000fe2000f8e00ff */
[----:B------:R-:W-:Y:S01]  /*1d90*/  UIADD3 UR7, UR33, -0x1, URZ ;  /* 0xffffffff21077890 */ /* 0x000fe2000fffe03f */
[----:B------:R-:W-:Y:S01]  /*1da0*/  IMAD.IADD R22, R22, 0x1, -R7 ;  /* 0x0000000116167824 */ /* 0x000fe200078e0a07 */
[----:B------:R-:W-:Y:S01]  /*1db0*/  ULEA.HI UR17, UR17, UR4, URZ, 0x6 ;  /* 0x0000000411117291 */ /* 0x000fe2000f8f303f */
[----:B------:R-:W-:-:S02]  /*1dc0*/  IMAD.WIDE.U32 R4, R6, c[0x0][0x378], R4 ;  /* 0x0000de0006047a25 */ /* 0x000fc400078e0004 */
[----:B------:R-:W-:Y:S02]  /*1dd0*/  ULDC.64 UR4, c[0x0][0x200] ;  /* 0x0000800000047ab9 */ /* 0x000fe40000000a00 */
[----:B------:R-:W-:Y:S01]  /*1de0*/  USHF.R.S32.HI UR17, URZ, 0x6, UR17 ;  /* 0x000000063f117899 */ /* 0x000fe20008011411 */
[----:B------:R-:W-:Y:S01]  /*1df0*/  IMAD.WIDE.U32 R6, R6, c[0x0][0x1a8], R8 ;  /* 0x00006a0006067a25 */ /* 0x000fe200078e0008 */
[----:B------:R-:W-:Y:S02]  /*1e00*/  IADD3 R5, R5, UR8, RZ ;  /* 0x0000000805057c10 */ /* 0x000fe4000fffe0ff */
[----:B------:R-:W-:Y:S01]  /*1e10*/  UISETP.LT.AND UP1, UPT, URZ, UR17, UPT ;  /* 0x000000113f00728c */ /* 0x000fe2000bf21270 */
[----:B------:R-:W-:Y:S01]  /*1e20*/  IMAD R10, R10, UR47, R22 ;  /* 0x0000002f0a0a7c24 */ /* 0x000fe2000f8e0216 */
[----:B------:R-:W-:Y:S01]  /*1e30*/  IADD3 R9, R7, UR9, RZ ;  /* 0x0000000907097c10 */ /* 0x000fe2000fffe0ff */
[----:B------:R-:W-:Y:S01]  /*1e40*/  IMAD R7, R13, c[0x0][0x370], RZ ;  /* 0x0000dc000d077a24 */ /* 0x000fe200078e02ff */
[----:B------:R-:W-:Y:S01]  /*1e50*/  USEL UR17, URZ, UR17, !UP1 ;  /* 0x000000113f117287 */ /* 0x000fe2000c800000 */
[----:B------:R-:W-:Y:S01]  /*1e60*/  IMAD.WIDE.U32 R4, R0, c[0x0][0x370], R4 ;  /* 0x0000dc0000047a25 */ /* 0x000fe200078e0004 */
[----:B------:R-:W-:-:S02]  /*1e70*/  IADD3 R11, P0, R10, UR23, RZ ;  /* 0x000000170a0b7c10 */ /* 0x000fc4000ff1e0ff */
[----:B------:R-:W-:Y:S01]  /*1e80*/  UISETP.GT.AND UP1, UPT, UR33, UR17, UPT ;  /* 0x000000112100728c */ /* 0x000fe2000bf24270 */
[----:B------:R-:W-:Y:S01]  /*1e90*/  IMAD R8, R0, c[0x0][0x374], R7 ;  /* 0x0000dd0000087a24 */ /* 0x000fe200078e0207 */
[----:B------:R-:W-:Y:S01]  /*1ea0*/  LEA.HI.X.SX32 R7, R10, UR11, 0x1, P0 ;  /* 0x0000000b0a077c11 */ /* 0x000fe200080f0eff */
[----:B------:R-:W-:Y:S01]  /*1eb0*/  UIMAD.WIDE UR10, UR10, UR27, UR4 ;  /* 0x0000001b0a0a72a5 */ /* 0x000fe2000f8e0204 */
[----:B------:R-:W-:Y:S01]  /*1ec0*/  LEA R246, P2, R11, c[0x0][0x350], 0x2 ;  /* 0x0000d4000bf67a11 */ /* 0x000fe200078410ff */
[----:B------:R-:W-:Y:S01]  /*1ed0*/  IMAD.IADD R5, R5, 0x1, R8 ;  /* 0x0000000105057824 */ /* 0x000fe200078e0208 */
[----:B------:R-:W-:Y:S02]  /*1ee0*/  PLOP3.LUT P0, PT, PT, PT, UP1, 0x80, 0x0 ;  /* 0x000000000000781c */ /* 0x000fe40003f0f018 */
[----:B------:R-:W-:Y:S02]  /*1ef0*/  LEA R240, P3, R4, c[0x0][0x330], 0x1 ;  /* 0x0000cc0004f07a11 */ /* 0x000fe400078608ff */
[----:B------:R-:W-:-:S02]  /*1f00*/  LEA R242, P4, R6, c[0x0][0x160], 0x1 ;  /* 0x0000580006f27a11 */ /* 0x000fc400078808ff */
[----:B------:R-:W-:Y:S02]  /*1f10*/  LEA.HI.X R241, R4, c[0x0][0x334], R5, 0x1, P3 ;  /* 0x0000cd0004f17a11 */ /* 0x000fe400018f0c05 */
[----:B------:R-:W-:Y:S02]  /*1f20*/  LEA.HI.X R243, R6, c[0x0][0x164], R9, 0x1, P4 ;  /* 0x0000590006f37a11 */ /* 0x000fe400020f0c09 */
[----:B------:R-:W-:-:S03]  /*1f30*/  LEA.HI.X R245, R11, c[0x0][0x354], R7, 0x2, P2 ;  /* 0x0000d5000bf57a11 */ /* 0x000fc600010f1407 */
        /* <DEDUP_REMOVED lines=19> */
.L_x_242:
        /* <DEDUP_REMOVED lines=18> */
.L_x_243:
        /* <DEDUP_REMOVED lines=29> */
.L_x_245:
[----:B------:R-:W-:Y:S05]  /*2360*/  BSYNC B0 ;  /* 0x0000000000007941 */ /* 0x000fea0003800000 */
.L_x_244:
        /* <DEDUP_REMOVED lines=16> */
.L_x_247:
[----:B------:R-:W-:Y:S05]  /*2470*/  BSYNC B0 ;  /* 0x0000000000007941 */ /* 0x000fea0003800000 */
.L_x_246:
        /* <DEDUP_REMOVED lines=26> */
.L_x_249:
[----:B------:R-:W-:Y:S05]  /*2620*/  BSYNC B0 ;  /* 0x0000000000007941 */ /* 0x000fea0003800000 */
.L_x_248:
        /* <DEDUP_REMOVED lines=14> */
.L_x_241:
[----:B-1----:R-:W2:Y:S01]  /*2710*/  LDL R23, [R1+0x20] ;  /* 0x0000200001177983 */ /* 0x002ea20000100800 */
[----:B------:R-:W-:Y:S01]  /*2720*/  ULDC.64 UR4, c[0x0][0x1a0] ;  /* 0x0000680000047ab9 */ /* 0x000fe20000000a00 */
[----:B------:R-:W-:Y:S01]  /*2730*/  IMAD.U32 R4, RZ, RZ, UR18 ;  /* 0x00000012ff047e24 */ /* 0x000fe2000f8e00ff */
[----:B------:R-:W-:Y:S01]  /*2740*/  UIMAD UR4, UR22, UR4, URZ ;  /* 0x00000004160472a4 */ /* 0x000fe2000f8e023f */
[----:B------:R-:W-:-:S02]  /*2750*/  IADD3 R8, R0, 0x40, RZ ;  /* 0x0000004000087810 */ /* 0x000fc40007ffe0ff */
[----:B------:R-:W-:Y:S01]  /*2760*/  IMAD.WIDE.U32 R6, R4, c[0x0][0x1a0], R14 ;  /* 0x0000680004067a25 */ /* 0x000fe200078e000e */
[----:B------:R-:W-:-:S03]  /*2770*/  UIMAD UR4, UR18, UR5, UR4 ;  /* 0x00000005120472a4 */ /* 0x000fc6000f8e0204 */
[----:B------:R-:W-:Y:S01]  /*2780*/  IMAD.WIDE.U32 R4, R4, c[0x0][0x198], R14 ;  /* 0x0000660004047a25 */ /* 0x000fe200078e000e */
[----:B------:R-:W-:-:S03]  /*2790*/  IADD3 R6, P1, R6, UR28, RZ ;  /* 0x0000001c06067c10 */ /* 0x000fc6000ff3e0ff */
[----:B------:R-:W-:Y:S01]  /*27a0*/  IMAD.U32 R11, RZ, RZ, UR4 ;  /* 0x00000004ff0b7e24 */ /* 0x000fe2000f8e00ff */
[----:B------:R-:W-:Y:S02]  /*27b0*/  ULDC.64 UR4, c[0x0][0x198] ;  /* 0x0000660000047ab9 */ /* 0x000fe40000000a00 */
[----:B------:R-:W-:Y:S02]  /*27c0*/  UIMAD UR6, UR22, UR4, URZ ;  /* 0x00000004160672a4 */ /* 0x000fe4000f8e023f */
[----:B------:R-:W-:Y:S02]  /*27d0*/  UIMAD UR4, UR19, -0x80, UR16 ;  /* 0xffffff80130478a4 */ /* 0x000fe4000f8e0210 */
[----:B------:R-:W-:-:S04]  /*27e0*/  UIMAD UR5, UR18, UR5, UR6 ;  /* 0x00000005120572a4 */ /* 0x000fc8000f8e0206 */
[----:B------:R-:W-:Y:S02]  /*27f0*/  ISETP.GE.AND P2, PT, R8, UR4, PT ;  /* 0x0000000408007c0c */ /* 0x000fe4000bf46270 */
[----:B------:R-:W-:Y:S01]  /*2800*/  IMAD.U32 R10, RZ, RZ, UR5 ;  /* 0x00000005ff0a7e24 */ /* 0x000fe2000f8e00ff */
[----:B------:R-:W-:Y:S02]  /*2810*/  IADD3 R4, P0, R4, UR31, RZ ;  /* 0x0000001f04047c10 */ /* 0x000fe4000ff1e0ff */
[----:B------:R-:W-:Y:S01]  /*2820*/  ISETP.GE.AND P3, PT, R0, UR4, PT ;  /* 0x0000000400007c0c */ /* 0x000fe2000bf66270 */
[C---:B------:R-:W-:Y:S01]  /*2830*/  IMAD R9, R12.reuse, c[0x0][0x1b8], RZ ;  /* 0x00006e000c097a24 */ /* 0x040fe200078e02ff */
[----:B------:R-:W-:Y:S01]  /*2840*/  IADD3.X R7, R7, UR29, R11, P1, !PT ;  /* 0x0000001d07077c10 */ /* 0x000fe20008ffe40b */
[----:B------:R-:W-:Y:S01]  /*2850*/  IMAD R8, R12, c[0x0][0x1b0], RZ ;  /* 0x00006c000c087a24 */ /* 0x000fe200078e02ff */
[----:B------:R-:W-:-:S04]  /*2860*/  IADD3.X R5, R5, UR34, R10, P0, !PT ;  /* 0x0000002205057c10 */ /* 0x000fc800087fe40a */
[----:B------:R-:W-:Y:S01]  /*2870*/  @!P2 IADD3 R16, P0, R0, 0x40, RZ ;  /* 0x000000400010a810 */ /* 0x000fe20007f1e0ff */
[C---:B------:R-:W-:Y:S02]  /*2880*/  IMAD R9, R3.reuse, c[0x0][0x1bc], R9 ;  /* 0x00006f0003097a24 */ /* 0x040fe400078e0209 */
[C---:B------:R-:W-:Y:S02]  /*2890*/  IMAD R8, R3.reuse, c[0x0][0x1b4], R8 ;  /* 0x00006d0003087a24 */ /* 0x040fe400078e0208 */
[----:B------:R-:W-:-:S04]  /*28a0*/  IMAD.WIDE.U32 R6, R3, c[0x0][0x1b8], R6 ;  /* 0x00006e0003067a25 */ /* 0x000fc800078e0006 */
[----:B------:R-:W-:-:S04]  /*28b0*/  IMAD.WIDE.U32 R4, R3, c[0x0][0x1b0], R4 ;  /* 0x00006c0003047a25 */ /* 0x000fc800078e0004 */
[--C-:B------:R-:W-:Y:S01]  /*28c0*/  @!P2 IMAD.X R3, RZ, RZ, R13.reuse, P0 ;  /* 0x000000ffff03a224 */ /* 0x100fe200000e060d */
[----:B------:R-:W-:Y:S02]  /*28d0*/  @!P2 IADD3 R14, P0, R0, 0x40, RZ ;  /* 0x00000040000ea810 */ /* 0x000fe40007f1e0ff */
[----:B------:R-:W-:Y:S01]  /*28e0*/  IADD3 R7, R7, R9, RZ ;  /* 0x0000000907077210 */ /* 0x000fe20007ffe0ff */
[----:B------:R-:W-:Y:S02]  /*28f0*/  @!P2 IMAD R3, R3, c[0x0][0x1a0], RZ ;  /* 0x000068000303aa24 */ /* 0x000fe400078e02ff */
[----:B------:R-:W-:Y:S02]  /*2900*/  @!P3 IMAD R11, R13, c[0x0][0x1a0], RZ ;  /* 0x000068000d0bba24 */ /* 0x000fe400078e02ff */
[----:B------:R-:W-:Y:S02]  /*2910*/  @!P2 IMAD.X R10, RZ, RZ, R13, P0 ;  /* 0x000000ffff0aa224 */ /* 0x000fe400000e060d */
[----:B------:R-:W-:Y:S01]  /*2920*/  IMAD.IADD R5, R5, 0x1, R8 ;  /* 0x0000000105057824 */ /* 0x000fe200078e0208 */
[----:B------:R-:W-:Y:S01]  /*2930*/  @!P2 MOV R8, R6 ;  /* 0x000000060008a202 */ /* 0x000fe20000000f00 */
[----:B------:R-:W-:-:S02]  /*2940*/  @!P2 IMAD R21, R16, c[0x0][0x1a4], R3 ;  /* 0x000069001015aa24 */ /* 0x000fc400078e0203 */
[----:B------:R-:W-:Y:S02]  /*2950*/  @!P2 IMAD.MOV.U32 R9, RZ, RZ, R7 ;  /* 0x000000ffff09a224 */ /* 0x000fe400078e0007 */
[----:B------:R-:W-:Y:S02]  /*2960*/  @!P3 IMAD R3, R13, c[0x0][0x198], RZ ;  /* 0x000066000d03ba24 */ /* 0x000fe400078e02ff */
[----:B------:R-:W-:Y:S02]  /*2970*/  @!P3 IMAD R11, R0, c[0x0][0x1a4], R11 ;  /* 0x00006900000bba24 */ /* 0x000fe400078e020b */
[----:B------:R-:W-:Y:S02]  /*2980*/  @!P2 IMAD R10, R10, c[0x0][0x198], RZ ;  /* 0x000066000a0aaa24 */ /* 0x000fe400078e02ff */
[----:B------:R-:W-:-:S04]  /*2990*/  @!P3 IMAD.WIDE.U32 R6, R0, c[0x0][0x1a0], R6 ;  /* 0x000068000006ba25 */ /* 0x000fc800078e0006 */
[--C-:B------:R-:W-:Y:S02]  /*29a0*/  @!P2 IMAD.MOV.U32 R18, RZ, RZ, R4.reuse ;  /* 0x000000ffff12a224 */ /* 0x100fe400078e0004 */
[C---:B------:R-:W-:Y:S02]  /*29b0*/  @!P3 IMAD R20, R0.reuse, c[0x0][0x19c], R3 ;  /* 0x000067000014ba24 */ /* 0x040fe400078e0203 */
[----:B------:R-:W-:-:S04]  /*29c0*/  @!P3 IMAD.WIDE.U32 R12, R0, c[0x0][0x198], R4 ;  /* 0x00006600000cba25 */ /* 0x000fc800078e0004 */
[----:B------:R-:W-:Y:S01]  /*29d0*/  @!P2 IMAD R4, R14, c[0x0][0x19c], R10 ;  /* 0x000067000e04aa24 */ /* 0x000fe200078e020a */
[----:B------:R-:W-:Y:S01]  /*29e0*/  @!P3 LEA R10, P0, R6, c[0x0][0x170], 0x1 ;  /* 0x00005c00060aba11 */ /* 0x000fe200078008ff */
[----:B------:R-:W-:-:S05]  /*29f0*/  @!P3 IMAD.IADD R3, R7, 0x1, R11 ;  /* 0x000000010703b824 */ /* 0x000fca00078e020b */
[----:B------:R-:W-:Y:S02]  /*2a00*/  @!P3 LEA.HI.X R11, R6, c[0x0][0x174], R3, 0x1, P0 ;  /* 0x00005d00060bba11 */ /* 0x000fe400000f0c03 */
[----:B------:R-:W-:Y:S01]  /*2a10*/  PLOP3.LUT P0, PT, PT, PT, UP6, 0x80, 0x0 ;  /* 0x000000000000781c */ /* 0x000fe20003f0f068 */
[----:B------:R-:W-:Y:S01]  /*2a20*/  UIMAD UR4, UR7, -0x40, UR20 ;  /* 0xffffffc0070478a4 */ /* 0x000fe2000f8e0214 */
[----:B------:R-:W-:Y:S01]  /*2a30*/  @!P2 IMAD.WIDE.U32 R16, R16, c[0x0][0x1a0], R8 ;  /* 0x000068001010aa25 */ /* 0x000fe200078e0008 */
[----:B------:R-:W-:Y:S01]  /*2a40*/  ULEA.HI UR5, UR7, UR7, URZ, 0x1 ;  /* 0x0000000707057291 */ /* 0x000fe2000f8f083f */
[----:B------:R-:W-:-:S03]  /*2a50*/  @!P2 MOV R19, R5 ;  /* 0x000000050013a202 */ /* 0x000fc60000000f00 */
[----:B------:R-:W-:Y:S01]  /*2a60*/  ISETP.GE.AND P1, PT, R0, UR4, PT ;  /* 0x0000000400007c0c */ /* 0x000fe2000bf26270 */
[----:B------:R-:W-:Y:S01]  /*2a70*/  ULOP3.LUT UR5, UR5, 0xfffffffe, URZ, 0xc0, !UPT ;  /* 0xfffffffe05057892 */ /* 0x000fe2000f8ec03f */
[----:B------:R-:W-:Y:S02]  /*2a80*/  @!P2 IADD3 R0, R17, R21, RZ ;  /* 0x000000151100a210 */ /* 0x000fe40007ffe0ff */
[----:B------:R-:W-:Y:S01]  /*2a90*/  @!P2 LEA R8, P4, R16, c[0x0][0x170], 0x1 ;  /* 0x00005c001008aa11 */ /* 0x000fe200078808ff */
[----:B------:R-:W-:Y:S01]  /*2aa0*/  @!P2 IMAD.WIDE.U32 R14, R14, c[0x0][0x198], R18 ;  /* 0x000066000e0eaa25 */ /* 0x000fe200078e0012 */
[----:B------:R-:W-:Y:S02]  /*2ab0*/  UIADD3 UR5, UR7, -UR5, URZ ;  /* 0x8000000507057290 */ /* 0x000fe4000fffe03f */
[----:B------:R-:W-:Y:S01]  /*2ac0*/  @!P2 LEA.HI.X R9, R16, c[0x0][0x174], R0, 0x1, P4 ;  /* 0x00005d001009aa11 */ /* 0x000fe200020f0c00 */
[----:B------:R-:W-:Y:S01]  /*2ad0*/  @!P3 IMAD.IADD R0, R13, 0x1, R20 ;  /* 0x000000010d00b824 */ /* 0x000fe200078e0214 */
[----:B------:R-:W-:Y:S01]  /*2ae0*/  @!P3 LEA R6, P5, R12, c[0x0][0x168], 0x1 ;  /* 0x00005a000c06ba11 */ /* 0x000fe200078a08ff */
[----:B------:R-:W-:Y:S01]  /*2af0*/  @!P2 IMAD.IADD R3, R15, 0x1, R4 ;  /* 0x000000010f03a824 */ /* 0x000fe200078e0204 */
[----:B------:R-:W-:Y:S01]  /*2b00*/  UISETP.NE.AND UP0, UPT, UR5, 0x1, UPT ;  /* 0x000000010500788c */ /* 0x000fe2000bf05270 */
[----:B------:R-:W-:Y:S01]  /*2b10*/  @P0 BAR.SYNC.DEFER_BLOCKING 0x0 ;  /* 0x0000000000000b1d */ /* 0x000fe20000010000 */
[----:B------:R-:W-:-:S02]  /*2b20*/  @!P2 LEA R4, P4, R14, c[0x0][0x168], 0x1 ;  /* 0x00005a000e04aa11 */ /* 0x000fc400078808ff */
[----:B------:R-:W-:Y:S02]  /*2b30*/  @!P3 LEA.HI.X R7, R12, c[0x0][0x16c], R0, 0x1, P5 ;  /* 0x00005b000c07ba11 */ /* 0x000fe400028f0c00 */
[----:B------:R-:W-:Y:S02]  /*2b40*/  @!P2 LEA.HI.X R5, R14, c[0x0][0x16c], R3, 0x1, P4 ;  /* 0x00005b000e05aa11 */ /* 0x000fe400020f0c03 */
[----:B------:R-:W-:Y:S02]  /*2b50*/  PLOP3.LUT P0, PT, PT, PT, UP0, 0x80, 0x0 ;  /* 0x000000000000781c */ /* 0x000fe40003f0f008 */
[----:B------:R-:W-:Y:S01]  /*2b60*/  ISETP.GE.AND P4, PT, R247, UR4, PT ;  /* 0x00000004f7007c0c */ /* 0x000fe2000bf86270 */
[----:B------:R-:W-:Y:S01]  /*2b70*/  IMAD.MOV.U32 R251, RZ, RZ, 0x7f800000 ;  /* 0x7f800000fffb7424 */ /* 0x000fe200078e00ff */
[----:B------:R-:W-:Y:S01]  /*2b80*/  MOV R250, 0x7f800000 ;  /* 0x7f80000000fa7802 */ /* 0x000fe20000000f00 */
[----:B------:R-:W-:Y:S01]  /*2b90*/  IMAD.MOV.U32 R249, RZ, RZ, 0x7f800000 ;  /* 0x7f800000fff97424 */ /* 0x000fe200078e00ff */
[----:B------:R-:W-:-:S02]  /*2ba0*/  MOV R248, 0x7f800000 ;  /* 0x7f80000000f87802 */ /* 0x000fc40000000f00 */
[C---:B--2---:R-:W-:Y:S02]  /*2bb0*/  SHF.L.U32 R0, R23.reuse, 0x1, RZ ;  /* 0x0000000117007819 */ /* 0x044fe400000006ff */
[----:B------:R-:W-:-:S03]  /*2bc0*/  IADD3 R3, R23, 0x1800, RZ ;  /* 0x0000180017037810 */ /* 0x000fc60007ffe0ff */
[----:B------:R-:W-:Y:S01]  /*2bd0*/  @P3 STS [R0+0xf000], RZ ;  /* 0x00f000ff00003388 */ /* 0x000fe20000000800 */
[----:B------:R-:W-:-:S03]  /*2be0*/  SEL R3, R3, R23, !P0 ;  /* 0x0000001703037207 */ /* 0x000fc60004000000 */
        /* <DEDUP_REMOVED lines=12> */
[----:B------:R-:W-:Y:S01]  /*2cb0*/  @P2 STS.128 [R0+0x14000], RZ ;  /* 0x014000ff00002388 */ /* 0x000fe20000000c00 */
[----:B------:R-:W-:-:S03]  /*2cc0*/  IMAD.SHL.U32 R244, R3, 0x2, RZ ;  /* 0x0000000203f47824 */ /* 0x000fc600078e00ff */
[----:B------:R-:W-:Y:S01]  /*2cd0*/  @!PT LDS RZ, [RZ] ;  /* 0x00000000fffff984 */ /* 0x000fe20000000800 */
[----:B------:R-:W-:Y:S01]  /*2ce0*/  @!PT LDS RZ, [RZ] ;  /* 0x00000000fffff984 */ /* 0x000fe20000000800 */
[----:B------:R-:W-:Y:S01]  /*2cf0*/  @!PT LDS RZ, [RZ] ;  /* 0x00000000fffff984 */ /* 0x000fe20000000800 */
[----:B------:R2:W-:Y:S04]  /*2d00*/  @!P2 LDGSTS.E.BYPASS.LTC128B.128 [R0+0x10000], [R8.64] ;  /* 0x100000000800afae */ /* 0x0005e8000b901d4c */
[----:B------:R2:W-:Y:S04]  /*2d10*/  @!P2 LDGSTS.E.BYPASS.LTC128B.128 [R0+0x12000], [R8.64+0x40] ;  /* 0x120000400800afae */ /* 0x0005e8000b901d4c */
[----:B------:R2:W-:Y:S04]  /*2d20*/  @!P2 LDGSTS.E.BYPASS.LTC128B.128 [R0+0x14000], [R8.64+0x80] ;  /* 0x140000800800afae */ /* 0x0005e8000b901d4c */
[----:B------:R-:W0:Y:S04]  /*2d30*/  LDGDEPBAR ;  /* 0x00000000000079af */ /* 0x000e280000000000 */
        /* <DEDUP_REMOVED lines=47> */
[----:B------:R1:W-:Y:S01]  /*3030*/  @!P2 LDGSTS.E.BYPASS.LTC128B.128 [R0+0xc000], [R4.64+0x40] ;  /* 0x0c0000400400afae */ /* 0x0003e2000b901d4c */
[----:B------:R-:W-:-:S03]  /*3040*/  IADD3 R3, R247, 0x28, RZ ;  /* 0x00000028f7037810 */ /* 0x000fc60007ffe0ff */
[----:B------:R1:W-:Y:S04]  /*3050*/  @!P2 LDGSTS.E.BYPASS.LTC128B.128 [R0+0xe000], [R4.64+0x80] ;  /* 0x0e0000800400afae */ /* 0x0003e8000b901d4c */
[----:B------:R-:W0:Y:S01]  /*3060*/  LDGDEPBAR ;  /* 0x00000000000079af */ /* 0x000e220000000000 */
[----:B------:R-:W-:Y:S02]  /*3070*/  ISETP.GE.AND P1, PT, R3, UR4, PT ;  /* 0x0000000403007c0c */ /* 0x000fe4000bf26270 */
[C---:B--2---:R-:W-:Y:S02]  /*3080*/  IADD3 R9, R247.reuse, 0x8, RZ ;  /* 0x00000008f7097810 */ /* 0x044fe40007ffe0ff */
[----:B------:R-:W-:Y:S02]  /*3090*/  IADD3 R8, R247, 0x20, RZ ;  /* 0x00000020f7087810 */ /* 0x000fe40007ffe0ff */
[----:B------:R-:W-:-:S02]  /*30a0*/  ISETP.GE.AND P3, PT, R9, UR4, PT ;  /* 0x0000000409007c0c */ /* 0x000fc4000bf66270 */
[----:B------:R-:W-:Y:S01]  /*30b0*/  ISETP.GE.AND P2, PT, R8, UR4, PT ;  /* 0x0000000408007c0c */ /* 0x000fe2000bf46270 */
[----:B----4-:R-:W-:-:S04]  /*30c0*/  IMAD.MOV.U32 R6, RZ, RZ, 0x4 ;  /* 0x00000004ff067424 */ /* 0x010fc800078e00ff */
[----:B------:R-:W-:-:S05]  /*30d0*/  @!P1 IMAD.WIDE R6, R3, R6, UR10 ;  /* 0x0000000a03069e25 */ /* 0x000fca000f8e0206 */
[----:B------:R2:W5:Y:S01]  /*30e0*/  @!P1 LDG.E R249, [R6.64] ;  /* 0x0000000c06f99981 */ /* 0x000562000c1e1900 */
[----:B-1----:R-:W-:Y:S01]  /*30f0*/  IMAD.MOV.U32 R4, RZ, RZ, 0x4 ;  /* 0x00000004ff047424 */ /* 0x002fe200078e00ff */
[----:B------:R-:W-:-:S04]  /*3100*/  DEPBAR.LE SB0, 0x1 ;  /* 0x000080400000791a */ /* 0x000fc80000000000 */
[----:B------:R-:W-:-:S05]  /*3110*/  IMAD.WIDE R4, R247, R4, UR10 ;  /* 0x0000000af7047e25 */ /* 0x000fca000f8e0204 */
[----:B------:R1:W5:Y:S04]  /*3120*/  @!P4 LDG.E R250, [R4.64] ;  /* 0x0000000c04fac981 */ /* 0x000368000c1e1900 */
[----:B------:R1:W5:Y:S04]  /*3130*/  @!P3 LDG.E R251, [R4.64+0x20] ;  /* 0x0000200c04fbb981 */ /* 0x000368000c1e1900 */
[----:B------:R1:W5:Y:S04]  /*3140*/  @!P2 LDG.E R248, [R4.64+0x80] ;  /* 0x0000800c04f8a981 */ /* 0x000368000c1e1900 */
[----:B------:R-:W-:Y:S01]  /*3150*/  BAR.SYNC.DEFER_BLOCKING 0x0 ;  /* 0x0000000000007b1d */ /* 0x000fe20000010000 */
[----:B--2---:R-:W-:Y:S01]  /*3160*/  IMAD.MOV.U32 R6, RZ, RZ, c[0x0][0x308] ;  /* 0x0000c200ff067624 */ /* 0x004fe200078e00ff */
[----:B------:R-:W-:-:S05]  /*3170*/  MOV R7, c[0x0][0x30c] ;  /* 0x0000c30000077a02 */ /* 0x000fca0000000f00 */
[----:B-1----:R1:W2:Y:S01]  /*3180*/  LDG.E.64 R4, [R6.64+0x8] ;  /* 0x0000080c06047981 */ /* 0x0022a2000c1e1b00 */
[----:B------:R-:W-:-:S03]  /*3190*/  SHF.R.S32.HI R0, RZ, 0x1f, R22 ;  /* 0x0000001fff007819 */ /* 0x000fc60000011416 */
[----:B------:R-:W4:Y:S01]  /*31a0*/  S2R R8, SR_TID.X ;  /* 0x0000000000087919 */ /* 0x000f220000002100 */
[----:B------:R-:W-:-:S03]  /*31b0*/  IADD3 R3, R231, 0x1800, RZ ;  /* 0x00001800e7037810 */ /* 0x000fc60007ffe0ff */
[----:B------:R-:W2:Y:S04]  /*31c0*/  LDSM.16.M88.4 R172, [R221+0xf000] ;  /* 0x00f00000ddac783b */ /* 0x000ea80000000200 */
[----:B------:R-:W2:Y:S04]  /*31d0*/  LDSM.16.M88.4 R176, [R221+0xf400] ;  /* 0x00f40000ddb0783b */ /* 0x000ea80000000200 */
[----:B------:R-:W2:Y:S04]  /*31e0*/  LDSM.16.M88.4 R180, [R222+0xf000] ;  /* 0x00f00000deb4783b */ /* 0x000ea80000000200 */
[----:B------:R-:W2:Y:S04]  /*31f0*/  LDSM.16.M88.4 R184, [R222+0xf400] ;  /* 0x00f40000deb8783b */ /* 0x000ea80000000200 */
[----:B------:R-:W2:Y:S04]  /*3200*/  LDSM.16.M88.4 R188, [R221+0x11000] ;  /* 0x01100000ddbc783b */ /* 0x000ea80000000200 */
[----:B-1----:R-:W3:Y:S01]  /*3210*/  LDG.E.64 R6, [R6.64] ;  /* 0x0000000c06067981 */ /* 0x002ee2000c1e1b00 */
[----:B------:R-:W-:-:S03]  /*3220*/  SEL R3, R3, R231, !P0 ;  /* 0x000000e703037207 */ /* 0x000fc60004000000 */
[----:B------:R-:W1:Y:S02]  /*3230*/  LDSM.16.M88.4 R192, [R221+0x11400] ;  /* 0x01140000ddc0783b */ /* 0x000e640000000200 */
[----:B------:R-:W-:Y:S02]  /*3240*/  IMAD.SHL.U32 R220, R3, 0x2, RZ ;  /* 0x0000000203dc7824 */ /* 0x000fe400078e00ff */
[----:B------:R-:W1:Y:S04]  /*3250*/  LDSM.16.M88.4 R196, [R222+0x11000] ;  /* 0x01100000dec4783b */ /* 0x000e680000000200 */
[----:B------:R-:W1:Y:S04]  /*3260*/  LDSM.16.M88.4 R200, [R222+0x11400] ;  /* 0x01140000dec8783b */ /* 0x000e680000000200 */
[----:B------:R-:W1:Y:S04]  /*3270*/  LDSM.16.M88.4 R204, [R221+0x13000] ;  /* 0x01300000ddcc783b */ /* 0x000e680000000200 */
[----:B------:R-:W1:Y:S04]  /*3280*/  LDSM.16.M88.4 R208, [R221+0x13400] ;  /* 0x01340000ddd0783b */ /* 0x000e680000000200 */
[----:B------:R-:W1:Y:S04]  /*3290*/  LDSM.16.M88.4 R212, [R222+0x13000] ;  /* 0x01300000ded4783b */ /* 0x000e680000000200 */
[----:B------:R-:W1:Y:S01]  /*32a0*/  LDSM.16.M88.4 R216, [R222+0x13400] ;  /* 0x01340000ded8783b */ /* 0x000e620000000200 */
[----:B------:R-:W-:Y:S01]  /*32b0*/  IMAD.SHL.U32 R223, R231, 0x2, RZ ;  /* 0x00000002e7df7824 */ /* 0x000fe200078e00ff */
        /* <DEDUP_REMOVED lines=49> */
[----:B------:R-:W-:Y:S01]  /*35d0*/  IMAD.IADD R224, R223, 0x1, R230 ;  /* 0x00000001dfe07824 */ /* 0x000fe200078e02e6 */
[----:B------:R-:W-:Y:S01]  /*35e0*/  UIADD3 UR18, UR18, -UR16, URZ ;  /* 0x8000001012127290 */ /* 0x000fe2000fffe03f */
[----:B--2---:R-:W-:-:S04]  /*35f0*/  IADD3 R22, P2, P1, R4, UR41, R22 ;  /* 0x0000002904167c10 */ /* 0x004fc8000f95e016 */
[----:B------:R-:W-:-:S05]  /*3600*/  IADD3.X R0, R5, UR49, R0, P2, P1 ;  /* 0x0000003105007c10 */ /* 0x000fca00097e2400 */
[----:B------:R2:W-:Y:S01]  /*3610*/  STL [R1+0x24], R0 ;  /* 0x0000240001007387 */ /* 0x0005e20000100800 */
[----:B---3--:R3:W1:Y:S01]  /*3620*/  R2UR UR8, R7 ;  /* 0x00000000070873c2 */ /* 0x00866200000e0000 */
[----:B--2---:R-:W-:Y:S02]  /*3630*/  IADD3 R0, R229, 0x1800, RZ ;  /* 0x00001800e5007810 */ /* 0x004fe40007ffe0ff */
[----:B---3--:R-:W2:Y:S02]  /*3640*/  S2R R7, SR_TID.X ;  /* 0x0000000000077919 */ /* 0x008ea40000002100 */
[----:B------:R-:W-:-:S05]  /*3650*/  SEL R0, R0, R229, !P0 ;  /* 0x000000e500007207 */ /* 0x000fca0004000000 */
[----:B------:R-:W-:Y:S01]  /*3660*/  IMAD.SHL.U32 R3, R0, 0x2, RZ ;  /* 0x0000000200037824 */ /* 0x000fe200078e00ff */
[----:B------:R-:W-:Y:S01]  /*3670*/  MOV R0, c[0x0][0x22c] ;  /* 0x00008b0000007a02 */ /* 0x000fe20000000f00 */
[----:B------:R3:W1:Y:S04]  /*3680*/  R2UR UR9, R6 ;  /* 0x00000000060973c2 */ /* 0x00066800000e0000 */
[----:B------:R-:W-:Y:S01]  /*3690*/  IMAD R0, R0, c[0x0][0x1c0], RZ ;  /* 0x0000700000007a24 */ /* 0x000fe200078e02ff */
[----:B--2---:R-:W-:-:S04]  /*36a0*/  SHF.R.S32.HI R7, RZ, 0x1f, R7 ;  /* 0x0000001fff077819 */ /* 0x004fc80000011407 */
[----:B----4-:R-:W-:Y:S01]  /*36b0*/  LEA.HI R7, R7, R8, RZ, 0x6 ;  /* 0x0000000807077211 */ /* 0x010fe200078f30ff */
[----:B---3--:R-:W-:-:S03]  /*36c0*/  IMAD.SHL.U32 R6, R0, 0x10, RZ ;  /* 0x0000001000067824 */ /* 0x008fc600078e00ff */
[----:B------:R-:W-:Y:S02]  /*36d0*/  SHF.R.S32.HI R7, RZ, 0x6, R7 ;  /* 0x00000006ff077819 */ /* 0x000fe40000011407 */
[----:B------:R-:W-:Y:S02]  /*36e0*/  SHF.L.U32 R252, R0, 0x3, RZ ;  /* 0x0000000300fc7819 */ /* 0x000fe400000006ff */
[C---:B------:R-:W-:Y:S01]  /*36f0*/  IADD3 R4, R6.reuse, 0x20, RZ ;  /* 0x0000002006047810 */ /* 0x040fe20007ffe0ff */
[----:B------:R-:W-:Y:S01]  /*3700*/  IMAD.SHL.U32 R5, R7, 0x20, RZ ;  /* 0x0000002007057824 */ /* 0x000fe200078e00ff */
[----:B------:R-:W-:-:S03]  /*3710*/  IADD3 R0, R6, 0x40, RZ ;  /* 0x0000004006007810 */ /* 0x000fc60007ffe0ff */
[C---:B------:R-:W-:Y:S01]  /*3720*/  IMAD.IADD R4, R252.reuse, 0x1, R4 ;  /* 0x00000001fc047824 */ /* 0x040fe200078e0204 */
[----:B------:R-:W-:Y:S01]  /*3730*/  IADD3 R0, R252, R0, RZ ;  /* 0x00000000fc007210 */ /* 0x000fe20007ffe0ff */
[----:B------:R2:W-:Y:S01]  /*3740*/  STL [R1+0x38], R5 ;  /* 0x0000380501007387 */ /* 0x0005e20000100800 */
[----:B------:R-:W-:-:S05]  /*3750*/  IMAD.WIDE.U32 R6, R22, -0x2daee0ad, RZ ;  /* 0xd2511f5316067825 */ /* 0x000fca00078e00ff */
[----:B------:R-:W-:Y:S01]  /*3760*/  STL.64 [R1+0x8], R6 ;  /* 0x0000080601007387 */ /* 0x000fe20000100a00 */
[C---:B--2---:R-:W-:Y:S01]  /*3770*/  IMAD.IADD R5, R252.reuse, 0x1, R4 ;  /* 0x00000001fc057824 */ /* 0x044fe200078e0204 */
[----:B------:R-:W-:-:S03]  /*3780*/  IADD3 R4, R252, R0, RZ ;  /* 0x00000000fc047210 */ /* 0x000fc60007ffe0ff */
[C---:B------:R-:W-:Y:S02]  /*3790*/  IMAD.IADD R5, R252.reuse, 0x1, R5 ;  /* 0x00000001fc057824 */ /* 0x040fe400078e0205 */
[----:B------:R-:W-:-:S03]  /*37a0*/  IMAD.IADD R4, R252, 0x1, R4 ;  /* 0x00000001fc047824 */ /* 0x000fc600078e0204 */
[C---:B------:R-:W-:Y:S01]  /*37b0*/  IADD3 R5, R252.reuse, R5, RZ ;  /* 0x00000005fc057210 */ /* 0x040fe20007ffe0ff */
[----:B------:R-:W-:-:S04]  /*37c0*/  IMAD.IADD R4, R252, 0x1, R4 ;  /* 0x00000001fc047824 */ /* 0x000fc800078e0204 */
[----:B------:R2:W-:Y:S01]  /*37d0*/  STL [R1+0x4], R5 ;  /* 0x0000040501007387 */ /* 0x0005e20000100800 */
[----:B------:R-:W-:-:S03]  /*37e0*/  IADD3 R0, R252, R4, RZ ;  /* 0x00000004fc007210 */ /* 0x000fc60007ffe0ff */
[----:B------:R3:W-:Y:S01]  /*37f0*/  STL [R1], R4 ;  /* 0x0000000401007387 */ /* 0x0007e20000100800 */
[----:B--2---:R-:W-:-:S05]  /*3800*/  IMAD.IADD R5, R252, 0x1, R5 ;  /* 0x00000001fc057824 */ /* 0x004fca00078e0205 */
[----:B------:R3:W-:Y:S04]  /*3810*/  STL [R1+0x14], R5 ;  /* 0x0000140501007387 */ /* 0x0007e80000100800 */
[----:B-1----:R3:W-:Y:S02]  /*3820*/  STL [R1+0x10], R0 ;  /* 0x0000100001007387 */ /* 0x0027e40000100800 */
.L_x_253:
[----:B------:R-:W0:Y:S01]  /*3830*/  LDGDEPBAR ;  /* 0x00000000000079af */ /* 0x000e220000000000 */
[----:B---3--:R-:W-:Y:S01]  /*3840*/  IMAD.IADD R0, R230, 0x1, R220 ;  /* 0x00000001e6007824 */ /* 0x008fe200078e02dc */
[----:B------:R-:W-:Y:S01]  /*3850*/  USHF.L.U32 UR4, UR19, 0x7, URZ ;  /* 0x0000000713047899 */ /* 0x000fe2000800063f */
[----:B-----5:R-:W-:Y:S01]  /*3860*/  FSETP.NEU.FTZ.AND P2, PT, R250, -INF , PT ;  /* 0xff800000fa00780b */ /* 0x020fe20003f5d000 */
[----:B------:R-:W-:Y:S01]  /*3870*/  USHF.L.U32 UR5, UR7, 0x6, URZ ;  /* 0x0000000607057899 */ /* 0x000fe2000800063f */
[----:B------:R-:W-:Y:S01]  /*3880*/  FSETP.NEU.FTZ.AND P1, PT, R251, -INF , PT ;  /* 0xff800000fb00780b */ /* 0x000fe20003f3d000 */
        /* <DEDUP_REMOVED lines=57> */
[----:B------:R-:W3:Y:S07]  /*3c20*/  LDSM.16.M88.4 R132, [R221+0xd400] ;  /* 0x00d40000dd84783b */ /* 0x000eee0000000200 */
[-C--:B------:R-:W-:Y:S08]  /*3c30*/  HMMA.16816.F32.BF16 R4, R164, R168.reuse, R4 ;  /* 0x000000a8a404723c */ /* 0x080ff00000041804 */
        /* <DEDUP_REMOVED lines=23> */
[----:B------:R4:W1:Y:S03]  /*3db0*/  LDSM.16.M88.4 R132, [R0+0x2800] ;  /* 0x002800000084783b */ /* 0x0008660000000200 */
[----:B------:R-:W-:Y:S06]  /*3dc0*/  LOP3.LUT R144, R233, UR8, R149, 0x96, !PT ;  /* 0x00000008e9907c12 */ /* 0x000fec000f8e9695 */
[----:B------:R-:W-:Y:S04]  /*3dd0*/  IMAD.WIDE.U32 R144, R144, -0x326172a9, RZ ;  /* 0xcd9e8d5790907825 */ /* 0x000fe800078e00ff */
[----:B----4-:R-:W-:Y:S04]  /*3de0*/  IMAD R0, R148, 0x4, R163 ;  /* 0x0000000494007824 */ /* 0x010fe800078e02a3 */
        /* <DEDUP_REMOVED lines=11> */
[C---:B-1----:R-:W-:Y:S01]  /*3ea0*/  HMMA.16816.F32.BF16 R8, R132.reuse, R140, R8 ;  /* 0x0000008c8408723c */ /* 0x042fe20000041808 */
        /* <DEDUP_REMOVED lines=47> */
[C---:B------:R-:W-:Y:S01]  /*41a0*/  FMUL.FTZ R145, R248.reuse, 1.4426950216293334961 ;  /* 0x3fb8aa3bf8917820 */ /* 0x040fe20000410000 */
        /* <DEDUP_REMOVED lines=15> */
[CC--:B------:R-:W-:Y:S02]  /*42a0*/  @!P0 ISETP.GE.AND P5, PT, R142.reuse, R140.reuse, PT ;  /* 0x0000008c8e00820c */ /* 0x0c0fe40003fa6270 */
[----:B------:R-:W-:Y:S01]  /*42b0*/  @!P0 ISETP.GE.AND P4, PT, R149, R140, PT ;  /* 0x0000008c9500820c */ /* 0x000fe20003f86270 */
[C---:B------:R-:W-:Y:S01]  /*42c0*/  FMUL.FTZ R149, R249.reuse, 1.4426950216293334961 ;  /* 0x3fb8aa3bf9957820 */ /* 0x040fe20000410000 */
        /* <DEDUP_REMOVED lines=295> */
[----:B------:R-:W-:Y:S02]  /*5540*/  LEA R142, P0, R247, R140, 0x2 ;  /* 0x0000008cf78e7211 */ /* 0x000fe400078010ff */
        /* <DEDUP_REMOVED lines=85> */
[----:B------:R-:W-:Y:S01]  /*5aa0*/  FSETP.GE.FTZ.AND P0, PT, R148, RZ, PT ;  /* 0x000000ff9400720b */ /* 0x000fe20003f16000 */
[----:B------:R-:W-:Y:S01]  /*5ab0*/  FMUL.FTZ R165, R165, R4 ;  /* 0x00000004a5a57220 */ /* 0x000fe20000410000 */
[----:B------:R-:W-:Y:S01]  /*5ac0*/  FSETP.GE.FTZ.AND P1, PT, R149, RZ, PT ;  /* 0x000000ff9500720b */ /* 0x000fe20003f36000 */
[----:B------:R-:W-:Y:S01]  /*5ad0*/  FMUL.FTZ R164, R164, R0 ;  /* 0x00000000a4a47220 */ /* 0x000fe20000410000 */
[----:B------:R-:W-:Y:S01]  /*5ae0*/  FSETP.GE.FTZ.AND P2, PT, R158, RZ, PT ;  /* 0x000000ff9e00720b */ /* 0x000fe20003f56000 */
[----:B------:R-:W2:Y:S04]  /*5af0*/  LDG.E R4, [R142.64+0x80] ;  /* 0x0000800c8e047981 */ /* 0x000ea8000c1e1900 */
        /* <DEDUP_REMOVED lines=135> */
.L_x_251:
        /* <DEDUP_REMOVED lines=119> */
.L_x_252:
        /* <DEDUP_REMOVED lines=11> */
[----:B------:R-:W-:Y:S01]  /*6b90*/  IMAD.U32 R145, R145, -0x40, RZ ;  /* 0xffffffc091917824 */ /* 0x000fe200078e00ff */
[----:B------:R-:W-:Y:S01]  /*6ba0*/  UIADD3 UR6, UR7, -0x1, URZ ;  /* 0xffffffff07067890 */ /* 0x000fe2000fffe03f */
[----:B------:R-:W-:Y:S01]  /*6bb0*/  IMAD R149, R149, c[0x0][0x1c0], RZ ;  /* 0x0000700095957a24 */ /* 0x000fe200078e02ff */
[----:B------:R-:W-:Y:S01]  /*6bc0*/  @UP3 UIADD3.X UR4, UR11, -0x1, URZ, UP1, !UPT ;  /* 0xffffffff0b043890 */ /* 0x000fe20008ffe43f */
[----:B------:R-:W4:Y:S01]  /*6bd0*/  LDSM.16.MT88.4 R28, [R0+0xd000] ;  /* 0x00d00000001c783b */ /* 0x000f220000004200 */
[----:B------:R-:W-:Y:S01]  /*6be0*/  LEA R246, P1, R145, R150, 0x2 ;  /* 0x0000009691f67211 */ /* 0x000fe200078210ff */
[----:B------:R-:W-:Y:S02]  /*6bf0*/  IMAD.SHL.U32 R149, R149, 0x20, RZ ;  /* 0x0000002095957824 */ /* 0x000fe400078e00ff */
[----:B------:R-:W-:Y:S01]  /*6c00*/  IMAD.MOV.U32 R147, RZ, RZ, c[0x0][0x22c] ;  /* 0x00008b00ff937624 */ /* 0x000fe200078e00ff */
[----:B------:R-:W-:Y:S01]  /*6c10*/  LDSM.16.M88.4 R32, [R226] ;  /* 0x00000000e220783b */ /* 0x000fe20000000200 */
[----:B------:R-:W-:Y:S01]  /*6c20*/  LEA.HI.X.SX32 R245, R145, R151, 0x2, P1 ;  /* 0x0000009791f57211 */ /* 0x000fe200008f16ff */
[----:B------:R-:W-:Y:S01]  /*6c30*/  IMAD.MOV.U32 R145, RZ, RZ, c[0x0][0x22c] ;  /* 0x00008b00ff917624 */ /* 0x000fe200078e00ff */
[----:B------:R-:W-:Y:S01]  /*6c40*/  UMOV UR7, UR6 ;  /* 0x0000000600077c82 */ /* 0x000fe20008000000 */
[----:B------:R-:W-:Y:S01]  /*6c50*/  IMAD R147, R147, c[0x0][0x1c0], RZ ;  /* 0x0000700093937a24 */ /* 0x000fe200078e02ff */
[----:B------:R-:W1:Y:S01]  /*6c60*/  LDSM.16.MT88.4 R132, [R0+0x9400] ;  /* 0x009400000084783b */ /* 0x000e620000004200 */
[----:B------:R-:W-:Y:S02]  /*6c70*/  IMAD R145, R145, c[0x0][0x1c0], RZ ;  /* 0x0000700091917a24 */ /* 0x000fe400078e02ff */
[----:B------:R-:W-:Y:S02]  /*6c80*/  IMAD R147, R147, 0x28, RZ ;  /* 0x0000002893937824 */ /* 0x000fe400078e02ff */
[----:B------:R-:W1:Y:S01]  /*6c90*/  LDSM.16.MT88.4 R136, [R0+0xb400] ;  /* 0x00b400000088783b */ /* 0x000e620000004200 */
[----:B------:R-:W-:Y:S02]  /*6ca0*/  IMAD.SHL.U32 R145, R145, 0x10, RZ ;  /* 0x0000001091917824 */ /* 0x000fe400078e00ff */
[----:B------:R-:W-:Y:S02]  /*6cb0*/  IMAD.MOV.U32 R148, RZ, RZ, c[0x0][0x22c] ;  /* 0x00008b00ff947624 */ /* 0x000fe400078e00ff */
[----:B------:R-:W1:Y:S02]  /*6cc0*/  LDSM.16.MT88.4 R140, [R0+0xd400] ;  /* 0x00d40000008c783b */ /* 0x000e640000004200 */
        /* <DEDUP_REMOVED lines=8> */
[----:B------:R-:W-:Y:S07]  /*6d50*/  LDSM.16.M88.4 R28, [R228] ;  /* 0x00000000e41c783b */ /* 0x000fee0000000200 */
[C---:B------:R-:W-:Y:S08]  /*6d60*/  HMMA.16816.F32.BF16 R4, R32.reuse, R132, R4 ;  /* 0x000000842004723c */ /* 0x040ff00000041804 */
[C---:B------:R-:W-:Y:S01]  /*6d70*/  HMMA.16816.F32.BF16 R8, R32.reuse, R134, R8 ;  /* 0x000000862008723c */ /* 0x040fe20000041808 */
[----:B------:R-:W1:Y:S07]  /*6d80*/  LDSM.16.MT88.4 R132, [R0+0x9800] ;  /* 0x009800000084783b */ /* 0x000e6e0000004200 */
[C---:B------:R-:W-:Y:S08]  /*6d90*/  HMMA.16816.F32.BF16 R12, R32.reuse, R136, R12 ;  /* 0x00000088200c723c */ /* 0x040ff0000004180c */
[C---:B------:R-:W-:Y:S01]  /*6da0*/  HMMA.16816.F32.BF16 R16, R32.reuse, R138, R16 ;  /* 0x0000008a2010723c */ /* 0x040fe20000041810 */
[----:B------:R-:W2:Y:S07]  /*6db0*/  LDSM.16.MT88.4 R136, [R0+0xb800] ;  /* 0x00b800000088783b */ /* 0x000eae0000004200 */
[C---:B------:R-:W-:Y:S08]  /*6dc0*/  HMMA.16816.F32.BF16 R20, R32.reuse, R140, R20 ;  /* 0x0000008c2014723c */ /* 0x040ff00000041814 */
[----:B------:R-:W-:Y:S01]  /*6dd0*/  HMMA.16816.F32.BF16 R24, R32, R142, R24 ;  /* 0x0000008e2018723c */ /* 0x000fe20000041818 */
[----:B------:R-:W3:Y:S05]  /*6de0*/  LDSM.16.MT88.4 R32, [R0+0xd800] ;  /* 0x00d800000020783b */ /* 0x000eea0000004200 */
[----:B------:R-:W-:Y:S02]  /*6df0*/  LDSM.16.MT88.4 R140, [R0+0xbc00] ;  /* 0x00bc0000008c783b */ /* 0x000fe40000004200 */
[C---:B-1----:R-:W-:Y:S08]  /*6e00*/  HMMA.16816.F32.BF16 R4, R28.reuse, R132, R4 ;  /* 0x000000841c04723c */ /* 0x042ff00000041804 */
[C---:B------:R-:W-:Y:S01]  /*6e10*/  HMMA.16816.F32.BF16 R8, R28.reuse, R134, R8 ;  /* 0x000000861c08723c */ /* 0x040fe20000041808 */
[----:B------:R-:W-:Y:S07]  /*6e20*/  LDSM.16.M88.4 R132, [R227] ;  /* 0x00000000e384783b */ /* 0x000fee0000000200 */
[C---:B--2---:R-:W-:Y:S08]  /*6e30*/  HMMA.16816.F32.BF16 R12, R28.reuse, R136, R12 ;  /* 0x000000881c0c723c */ /* 0x044ff0000004180c */
[C---:B------:R-:W-:Y:S01]  /*6e40*/  HMMA.16816.F32.BF16 R16, R28.reuse, R138, R16 ;  /* 0x0000008a1c10723c */ /* 0x040fe20000041810 */
[----:B------:R-:W1:Y:S07]  /*6e50*/  LDSM.16.MT88.4 R136, [R0+0x9c00] ;  /* 0x009c00000088783b */ /* 0x000e6e0000004200 */
[C---:B---3--:R-:W-:Y:S08]  /*6e60*/  HMMA.16816.F32.BF16 R20, R28.reuse, R32, R20 ;  /* 0x000000201c14723c */ /* 0x048ff00000041814 */
[----:B------:R-:W-:Y:S01]  /*6e70*/  HMMA.16816.F32.BF16 R24, R28, R34, R24 ;  /* 0x000000221c18723c */ /* 0x000fe20000041818 */
[----:B------:R-:W2:Y:S05]  /*6e80*/  LDSM.16.MT88.4 R28, [R0+0xdc00] ;  /* 0x00dc0000001c783b */ /* 0x000eaa0000004200 */
[----:B------:R-:W-:Y:S02]  /*6e90*/  LDSM.16.M88.4 R32, [R225+0x2000] ;  /* 0x00200000e120783b */ /* 0x000fe40000000200 */
[C---:B-1----:R-:W-:Y:S08]  /*6ea0*/  HMMA.16816.F32.BF16 R4, R132.reuse, R136, R4 ;  /* 0x000000888404723c */ /* 0x042ff00000041804 */
[C---:B------:R-:W-:Y:S01]  /*6eb0*/  HMMA.16816.F32.BF16 R8, R132.reuse, R138, R8 ;  /* 0x0000008a8408723c */ /* 0x040fe20000041808 */
[----:B------:R-:W1:Y:S07]  /*6ec0*/  LDSM.16.MT88.4 R136, [R0+0xa000] ;  /* 0x00a000000088783b */ /* 0x000e6e0000004200 */
[C---:B------:R-:W-:Y:S08]  /*6ed0*/  HMMA.16816.F32.BF16 R12, R132.reuse, R140, R12 ;  /* 0x0000008c840c723c */ /* 0x040ff0000004180c */
[C---:B------:R-:W-:Y:S01]  /*6ee0*/  HMMA.16816.F32.BF16 R16, R132.reuse, R142, R16 ;  /* 0x0000008e8410723c */ /* 0x040fe20000041810 */
[----:B------:R-:W3:Y:S07]  /*6ef0*/  LDSM.16.MT88.4 R140, [R0+0xc000] ;  /* 0x00c00000008c783b */ /* 0x000eee0000004200 */
[C---:B--2---:R-:W-:Y:S08]  /*6f00*/  HMMA.16816.F32.BF16 R20, R132.reuse, R28, R20 ;  /* 0x0000001c8414723c */ /* 0x044ff00000041814 */
[----:B------:R-:W-:Y:S01]  /*6f10*/  HMMA.16816.F32.BF16 R24, R132, R30, R24 ;  /* 0x0000001e8418723c */ /* 0x000fe20000041818 */
[----:B------:R-:W2:Y:S05]  /*6f20*/  LDSM.16.MT88.4 R28, [R0+0xe000] ;  /* 0x00e00000001c783b */ /* 0x000eaa0000004200 */
[----:B------:R-:W-:Y:S02]  /*6f30*/  LDSM.16.M88.4 R132, [R226+0x2000] ;  /* 0x00200000e284783b */ /* 0x000fe40000000200 */
[C---:B-1----:R-:W-:Y:S08]  /*6f40*/  HMMA.16816.F32.BF16 R4, R32.reuse, R136, R4 ;  /* 0x000000882004723c */ /* 0x042ff00000041804 */
[C---:B------:R-:W-:Y:S01]  /*6f50*/  HMMA.16816.F32.BF16 R8, R32.reuse, R138, R8 ;  /* 0x0000008a2008723c */ /* 0x040fe20000041808 */
[----:B------:R-:W1:Y:S07]  /*6f60*/  LDSM.16.MT88.4 R136, [R0+0xa400] ;  /* 0x00a400000088783b */ /* 0x000e6e0000004200 */
[C---:B---3--:R-:W-:Y:S08]  /*6f70*/  HMMA.16816.F32.BF16 R12, R32.reuse, R140, R12 ;  /* 0x0000008c200c723c */ /* 0x048ff0000004180c */
        /* <DEDUP_REMOVED lines=24> */
[----:B------:R2:W2:Y:S06]  /*7100*/  LDSM.16.MT88.4 R28, [R0+0xec00] ;  /* 0x00ec0000001c783b */ /* 0x0004ac0000004200 */
[----:B------:R-:W-:Y:S01]  /*7110*/  @P0 IADD3 R34, R247, -0x40, RZ ;  /* 0xffffffc0f7220810 */ /* 0x000fe20007ffe0ff */
[C---:B-1----:R-:W-:Y:S05]  /*7120*/  HMMA.16816.F32.BF16 R4, R132.reuse, R136, R4 ;  /* 0x000000888404723c */ /* 0x042fea0000041804 */
[----:B------:R-:W-:Y:S01]  /*7130*/  @P0 IMAD.WIDE R34, R34, R146, UR10 ;  /* 0x0000000a22220e25 */ /* 0x000fe2000f8e0292 */
[----:B------:R-:W-:Y:S02]  /*7140*/  @UP3 UMOV UR10, UR5 ;  /* 0x00000005000a3c82 */ /* 0x000fe40008000000 */
[C---:B------:R-:W-:Y:S01]  /*7150*/  HMMA.16816.F32.BF16 R8, R132.reuse, R138, R8 ;  /* 0x0000008a8408723c */ /* 0x040fe20000041808 */
[----:B------:R-:W4:Y:S01]  /*7160*/  LDL R139, [R1+0x4] ;  /* 0x00000400018b7983 */ /* 0x000f220000100800 */
[----:B------:R-:W-:Y:S02]  /*7170*/  @UP3 UMOV UR11, UR4 ;  /* 0x00000004000b3c82 */ /* 0x000fe40008000000 */
[----:B------:R-:W-:Y:S02]  /*7180*/  IMAD.MOV.U32 R146, RZ, RZ, c[0x0][0x22c] ;  /* 0x00008b00ff927624 */ /* 0x000fe400078e00ff */
[----:B------:R-:W4:Y:S02]  /*7190*/  LDL R138, [R1+0x14] ;  /* 0x00001400018a7983 */ /* 0x000f240000100800 */
[C---:B---3--:R-:W-:Y:S03]  /*71a0*/  HMMA.16816.F32.BF16 R12, R132.reuse, R140, R12 ;  /* 0x0000008c840c723c */ /* 0x048fe6000004180c */
[----:B--2---:R-:W2:Y:S01]  /*71b0*/  LDL R0, [R1+0x10] ;  /* 0x0000100001007983 */ /* 0x004ea20000100800 */
[----:B------:R-:W-:Y:S04]  /*71c0*/  IMAD R146, R146, c[0x0][0x1c0], RZ ;  /* 0x0000700092927a24 */ /* 0x000fe800078e02ff */
[C---:B------:R-:W-:Y:S01]  /*71d0*/  HMMA.16816.F32.BF16 R16, R132.reuse, R142, R16 ;  /* 0x0000008e8410723c */ /* 0x040fe20000041810 */
[----:B------:R1:W5:Y:S03]  /*71e0*/  @P0 LDG.E R250, [R34.64] ;  /* 0x0000000c22fa0981 */ /* 0x000366000c1e1900 */
[----:B------:R-:W-:Y:S02]  /*71f0*/  IMAD R146, R146, 0x18, RZ ;  /* 0x0000001892927824 */ /* 0x000fe400078e02ff */
[----:B------:R1:W5:Y:S02]  /*7200*/  @P0 LDG.E R251, [R34.64+0x20] ;  /* 0x0000200c22fb0981 */ /* 0x000364000c1e1900 */
[C---:B------:R-:W-:Y:S03]  /*7210*/  HMMA.16816.F32.BF16 R20, R132.reuse, R28, R20 ;  /* 0x0000001c8414723c */ /* 0x040fe60000041814 */
[----:B------:R1:W5:Y:S04]  /*7220*/  @P0 LDG.E R248, [R34.64+0x80] ;  /* 0x0000800c22f80981 */ /* 0x000368000c1e1900 */
[----:B------:R-:W-:Y:S01]  /*7230*/  IMAD.MOV.U32 R28, RZ, RZ, R246 ;  /* 0x000000ffff1c7224 */ /* 0x000fe200078e00f6 */
[----:B------:R-:W-:Y:S01]  /*7240*/  HMMA.16816.F32.BF16 R24, R132, R30, R24 ;  /* 0x0000001e8418723c */ /* 0x000fe20000041818 */
[----:B------:R1:W5:Y:S03]  /*7250*/  @P0 LDG.E R249, [R34.64+0xa0] ;  /* 0x0000a00c22f90981 */ /* 0x000366000c1e1900 */
[----:B------:R-:W-:Y:S01]  /*7260*/  IMAD.MOV.U32 R29, RZ, RZ, R245 ;  /* 0x000000ffff1d7224 */ /* 0x000fe200078e00f5 */
[CC--:B------:R-:W-:Y:S02]  /*7270*/  LEA R32, P1, R252.reuse, R28.reuse, 0x2 ;  /* 0x0000001cfc207211 */ /* 0x0c0fe400078210ff */
[CC--:B------:R-:W-:Y:S02]  /*7280*/  LEA R136, P0, R145.reuse, R28.reuse, 0x2 ;  /* 0x0000001c91887211 */ /* 0x0c0fe400078010ff */
[----:B------:R3:W-:Y:S03]  /*7290*/  RED.E.ADD.F32.FTZ.RN.STRONG.GPU [R28.64], R4 ;  /* 0x000000041c00798e */ /* 0x0007e6000c10e78c */
[-C--:B------:R-:W-:Y:S02]  /*72a0*/  LEA.HI.X.SX32 R33, R252, R29.reuse, 0x2, P1 ;  /* 0x0000001dfc217211 */ /* 0x080fe400008f16ff */
[-C--:B------:R-:W-:Y:S02]  /*72b0*/  LEA.HI.X.SX32 R137, R145, R29.reuse, 0x2, P0 ;  /* 0x0000001d91897211 */ /* 0x080fe400000f16ff */
[CC--:B------:R-:W-:Y:S01]  /*72c0*/  LEA R132, P1, R146.reuse, R28.reuse, 0x2 ;  /* 0x0000001c92847211 */ /* 0x0c0fe200078210ff */
[----:B------:R3:W-:Y:S01]  /*72d0*/  RED.E.ADD.F32.FTZ.RN.STRONG.GPU [R32.64], R5 ;  /* 0x000000052000798e */ /* 0x0007e2000c10e78c */
[CC--:B------:R-:W-:Y:S02]  /*72e0*/  LEA R30, P2, R147.reuse, R28.reuse, 0x2 ;  /* 0x0000001c931e7211 */ /* 0x0c0fe400078410ff */
[-C--:B------:R-:W-:Y:S01]  /*72f0*/  LEA.HI.X.SX32 R133, R146, R29.reuse, 0x2, P1 ;  /* 0x0000001d92857211 */ /* 0x080fe200008f16ff */
[----:B------:R-:W-:Y:S01]  /*7300*/  IMAD.MOV.U32 R146, RZ, RZ, c[0x0][0x22c] ;  /* 0x00008b00ff927624 */ /* 0x000fe200078e00ff */
[----:B------:R3:W-:Y:S01]  /*7310*/  RED.E.ADD.F32.FTZ.RN.STRONG.GPU [R136.64], R6 ;  /* 0x000000068800798e */ /* 0x0007e2000c10e78c */
[-C--:B------:R-:W-:Y:S01]  /*7320*/  LEA.HI.X.SX32 R31, R147, R29.reuse, 0x2, P2 ;  /* 0x0000001d931f7211 */ /* 0x080fe200010f16ff */
[----:B------:R-:W-:Y:S01]  /*7330*/  IMAD.MOV.U32 R147, RZ, RZ, c[0x0][0x22c] ;  /* 0x00008b00ff937624 */ /* 0x000fe200078e00ff */
[----:B------:R-:W-:Y:S01]  /*7340*/  IADD3 R134, R145, 0x40, RZ ;  /* 0x0000004091867810 */ /* 0x000fe20007ffe0ff */
[----:B------:R-:W-:Y:S01]  /*7350*/  IMAD R146, R146, c[0x0][0x1c0], RZ ;  /* 0x0000700092927a24 */ /* 0x000fe200078e02ff */
[----:B------:R3:W-:Y:S01]  /*7360*/  RED.E.ADD.F32.FTZ.RN.STRONG.GPU [R132.64], R7 ;  /* 0x000000078400798e */ /* 0x0007e2000c10e78c */
[-C--:B-1----:R-:W-:Y:S01]  /*7370*/  LEA R34, P0, R149, R28.reuse, 0x2 ;  /* 0x0000001c95227211 */ /* 0x082fe200078010ff */
[----:B------:R-:W-:Y:S02]  /*7380*/  IMAD R147, R147, c[0x0][0x1c0], RZ ;  /* 0x0000700093937a24 */ /* 0x000fe400078e02ff */
[----:B------:R-:W-:Y:S01]  /*7390*/  IMAD R146, R146, 0x30, RZ ;  /* 0x0000003092927824 */ /* 0x000fe200078e02ff */
[-C--:B------:R-:W-:Y:S01]  /*73a0*/  LEA.HI.X.SX32 R35, R149, R29.reuse, 0x2, P0 ;  /* 0x0000001d95237211 */ /* 0x080fe200000f16ff */
[----:B------:R-:W-:Y:S03]  /*73b0*/  IMAD.SHL.U32 R147, R147, 0x10, RZ ;  /* 0x0000001093937824 */ /* 0x000fe600078e00ff */
[CC--:B---3--:R-:W-:Y:S01]  /*73c0*/  LEA R4, P1, R146.reuse, R28.reuse, 0x2 ;  /* 0x0000001c92047211 */ /* 0x0c8fe200078210ff */
[----:B------:R1:W-:Y:S01]  /*73d0*/  RED.E.ADD.F32.FTZ.RN.STRONG.GPU [R34.64], R8 ;  /* 0x000000082200798e */ /* 0x0003e2000c10e78c */
[----:B------:R-:W-:Y:S04]  /*73e0*/  IADD3 R140, R147, 0x20, RZ ;  /* 0x00000020938c7810 */ /* 0x000fe80007ffe0ff */
[----:B------:R3:W-:Y:S01]  /*73f0*/  RED.E.ADD.F32.FTZ.RN.STRONG.GPU [R30.64], R9 ;  /* 0x000000091e00798e */ /* 0x0007e2000c10e78c */
[-C--:B------:R-:W-:Y:S01]  /*7400*/  LEA.HI.X.SX32 R5, R146, R29.reuse, 0x2, P1 ;  /* 0x0000001d92057211 */ /* 0x080fe200008f16ff */
[----:B------:R-:W-:Y:S04]  /*7410*/  IMAD.MOV.U32 R146, RZ, RZ, c[0x0][0x22c] ;  /* 0x00008b00ff927624 */ /* 0x000fe800078e00ff */
[----:B------:R3:W-:Y:S01]  /*7420*/  RED.E.ADD.F32.FTZ.RN.STRONG.GPU [R4.64], R10 ;  /* 0x0000000a0400798e */ /* 0x0007e2000c10e78c */
[-C--:B------:R-:W-:Y:S01]  /*7430*/  LEA R6, P0, R148, R28.reuse, 0x2 ;  /* 0x0000001c94067211 */ /* 0x080fe200078010ff */
[----:B------:R-:W-:Y:S03]  /*7440*/  IMAD R146, R146, c[0x0][0x1c0], RZ ;  /* 0x0000700092927a24 */ /* 0x000fe600078e02ff */
[----:B------:R-:W2:Y:S01]  /*7450*/  LDL R132, [R1] ;  /* 0x0000000001847983 */ /* 0x000ea20000100800 */
[-C--:B------:R-:W-:Y:S01]  /*7460*/  LEA.HI.X.SX32 R7, R148, R29.reuse, 0x2, P0 ;  /* 0x0000001d94077211 */ /* 0x080fe200000f16ff */
[----:B------:R-:W-:Y:S01]  /*7470*/  IMAD.SHL.U32 R146, R146, 0x10, RZ ;  /* 0x0000001092927824 */ /* 0x000fe200078e00ff */
[C---:B------:R-:W-:Y:S03]  /*7480*/  IADD3 R133, R145.reuse, 0x40, RZ ;  /* 0x0000004091857810 */ /* 0x040fe60007ffe0ff */
[----:B------:R3:W-:Y:S01]  /*7490*/  RED.E.ADD.F32.FTZ.RN.STRONG.GPU [R6.64], R11 ;  /* 0x0000000b0600798e */ /* 0x0007e2000c10e78c */
[----:B------:R-:W-:Y:S01]  /*74a0*/  IADD3 R142, R146, 0x20, RZ ;  /* 0x00000020928e7810 */ /* 0x000fe20007ffe0ff */
[----:B------:R-:W-:Y:S01]  /*74b0*/  IMAD.IADD R133, R252, 0x1, R133 ;  /* 0x00000001fc857824 */ /* 0x000fe200078e0285 */
[----:B------:R-:W-:Y:S02]  /*74c0*/  IADD3 R141, R146, 0x20, RZ ;  /* 0x00000020928d7810 */ /* 0x000fe40007ffe0ff */
[----:B------:R3:W-:Y:S01]  /*74d0*/  RED.E.ADD.F32.FTZ.RN.STRONG.GPU [R28.64+0x80], R12 ;  /* 0x0000800c1c00798e */ /* 0x0007e2000c10e78c */
[C---:B------:R-:W-:Y:S01]  /*74e0*/  IMAD.IADD R142, R252.reuse, 0x1, R142 ;  /* 0x00000001fc8e7824 */ /* 0x040fe200078e028e */
[C---:B-1----:R-:W-:Y:S01]  /*74f0*/  IADD3 R35, R145.reuse, 0x40, RZ ;  /* 0x0000004091237810 */ /* 0x042fe20007ffe0ff */
[----:B------:R-:W-:Y:S01]  /*7500*/  IMAD.IADD R141, R252, 0x1, R141 ;  /* 0x00000001fc8d7824 */ /* 0x000fe200078e028d */
[----:B------:R-:W-:Y:S01]  /*7510*/  IADD3 R34, R145, 0x40, RZ ;  /* 0x0000004091227810 */ /* 0x000fe20007ffe0ff */
[----:B------:R1:W-:Y:S01]  /*7520*/  RED.E.ADD.F32.FTZ.RN.STRONG.GPU [R32.64+0x80], R13 ;  /* 0x0000800d2000798e */ /* 0x0003e2000c10e78c */
[-C--:B---3--:R-:W-:Y:S01]  /*7530*/  LEA R30, P1, R142, R28.reuse, 0x2 ;  /* 0x0000001c8e1e7211 */ /* 0x088fe200078210ff */
[C---:B------:R-:W-:Y:S02]  /*7540*/  IMAD.IADD R141, R252.reuse, 0x1, R141 ;  /* 0x00000001fc8d7824 */ /* 0x040fe400078e028d */
[----:B------:R-:W-:Y:S01]  /*7550*/  IMAD.IADD R35, R252, 0x1, R35 ;  /* 0x00000001fc237824 */ /* 0x000fe200078e0223 */
[-C--:B------:R-:W-:Y:S01]  /*7560*/  LEA.HI.X.SX32 R31, R142, R29.reuse, 0x2, P1 ;  /* 0x0000001d8e1f7211 */ /* 0x080fe200008f16ff */
        /* <DEDUP_REMOVED lines=9> */
[C---:B------:R-:W-:Y:S01]  /*7600*/  IMAD.IADD R140, R252.reuse, 0x1, R140 ;  /* 0x00000001fc8c7824 */ /* 0x040fe200078e028c */
[-C--:B------:R-:W-:Y:S02]  /*7610*/  LEA.HI.X.SX32 R11, R141, R29.reuse, 0x2, P0 ;  /* 0x0000001d8d0b7211 */ /* 0x080fe400000f16ff */
[----:B------:R3:W-:Y:S01]  /*7620*/  RED.E.ADD.F32.FTZ.RN.STRONG.GPU [R30.64], R15 ;  /* 0x0000000f1e00798e */ /* 0x0007e2000c10e78c */
[C---:B------:R-:W-:Y:S01]  /*7630*/  IMAD.IADD R140, R252.reuse, 0x1, R140 ;  /* 0x00000001fc8c7824 */ /* 0x040fe200078e028c */
[CC--:B------:R-:W-:Y:S03]  /*7640*/  LEA R12, P4, R35.reuse, R28.reuse, 0x2 ;  /* 0x0000001c230c7211 */ /* 0x0c0fe600078810ff */
[----:B------:R-:W-:Y:S01]  /*7650*/  IMAD.IADD R140, R252, 0x1, R140 ;  /* 0x00000001fc8c7824 */ /* 0x000fe200078e028c */
[----:B------:R3:W-:Y:S01]  /*7660*/  RED.E.ADD.F32.FTZ.RN.STRONG.GPU [R10.64], R16 ;  /* 0x000000100a00798e */ /* 0x0007e2000c10e78c */
[-C--:B-1----:R-:W-:Y:S03]  /*7670*/  LEA.HI.X.SX32 R13, R35, R29.reuse, 0x2, P4 ;  /* 0x0000001d230d7211 */ /* 0x082fe600020f16ff */
[CC--:B------:R-:W-:Y:S04]  /*7680*/  LEA R8, P2, R140.reuse, R28.reuse, 0x2 ;  /* 0x0000001c8c087211 */ /* 0x0c0fe800078410ff */
[-C--:B------:R-:W-:Y:S02]  /*7690*/  LEA.HI.X.SX32 R9, R140, R29.reuse, 0x2, P2 ;  /* 0x0000001d8c097211 */ /* 0x080fe400010f16ff */
[----:B------:R-:W-:Y:S05]  /*76a0*/  LDSM.16.MT88.4 R140, [R3+0x1c00] ;  /* 0x001c0000038c783b */ /* 0x000fea0000004200 */
[----:B------:R1:W-:Y:S01]  /*76b0*/  RED.E.ADD.F32.FTZ.RN.STRONG.GPU [R8.64], R17 ;  /* 0x000000110800798e */ /* 0x0003e2000c10e78c */
[CC--:B---3--:R-:W-:Y:S04]  /*76c0*/  LEA R14, P5, R134.reuse, R28.reuse, 0x2 ;  /* 0x0000001c860e7211 */ /* 0x0c8fe800078a10ff */
[-C--:B------:R-:W-:Y:S02]  /*76d0*/  LEA.HI.X.SX32 R15, R134, R29.reuse, 0x2, P5 ;  /* 0x0000001d860f7211 */ /* 0x080fe400028f16ff */
[CC--:B------:R-:W-:Y:S04]  /*76e0*/  LEA R10, P3, R34.reuse, R28.reuse, 0x2 ;  /* 0x0000001c220a7211 */ /* 0x0c0fe800078610ff */
[-C--:B------:R-:W-:Y:S02]  /*76f0*/  LEA.HI.X.SX32 R11, R34, R29.reuse, 0x2, P3 ;  /* 0x0000001d220b7211 */ /* 0x080fe400018f16ff */
[CC--:B-1----:R-:W-:Y:S04]  /*7700*/  LEA R8, P2, R133.reuse, R28.reuse, 0x2 ;  /* 0x0000001c85087211 */ /* 0x0c2fe800078410ff */
[-C--:B------:R-:W-:Y:S02]  /*7710*/  LEA.HI.X.SX32 R9, R133, R29.reuse, 0x2, P2 ;  /* 0x0000001d85097211 */ /* 0x080fe400010f16ff */
[CC--:B----4-:R-:W-:Y:S04]  /*7720*/  LEA R6, P1, R139.reuse, R28.reuse, 0x2 ;  /* 0x0000001c8b067211 */ /* 0x0d0fe800078210ff */
[-C--:B------:R-:W-:Y:S02]  /*7730*/  LEA.HI.X.SX32 R7, R139, R29.reuse, 0x2, P1 ;  /* 0x0000001d8b077211 */ /* 0x080fe400008f16ff */
[CC--:B------:R-:W-:Y:S03]  /*7740*/  LEA R4, P0, R138.reuse, R28.reuse, 0x2 ;  /* 0x0000001c8a047211 */ /* 0x0c0fe600078010ff */
[----:B------:R-:W-:Y:S01]  /*7750*/  RED.E.ADD.F32.FTZ.RN.STRONG.GPU [R6.64], R18 ;  /* 0x000000120600798e */ /* 0x000fe2000c10e78c */
[-C--:B------:R-:W-:Y:S04]  /*7760*/  LEA.HI.X.SX32 R5, R138, R29.reuse, 0x2, P0 ;  /* 0x0000001d8a057211 */ /* 0x080fe800000f16ff */
[----:B------:R-:W-:Y:S05]  /*7770*/  LDSM.16.MT88.4 R136, [R2+0x12800] ;  /* 0x012800000288783b */ /* 0x000fea0000004200 */
[----:B------:R2:W-:Y:S05]  /*7780*/  RED.E.ADD.F32.FTZ.RN.STRONG.GPU [R4.64], R19 ;  /* 0x000000130400798e */ /* 0x0005ea000c10e78c */
[----:B------:R-:W-:Y:S05]  /*7790*/  RED.E.ADD.F32.FTZ.RN.STRONG.GPU [R28.64+0x100], R20 ;  /* 0x000100141c00798e */ /* 0x000fea000c10e78c */
[----:B------:R-:W-:Y:S05]  /*77a0*/  RED.E.ADD.F32.FTZ.RN.STRONG.GPU [R32.64+0x100], R21 ;  /* 0x000100152000798e */ /* 0x000fea000c10e78c */
[----:B------:R-:W-:Y:S05]  /*77b0*/  RED.E.ADD.F32.FTZ.RN.STRONG.GPU [R14.64], R22 ;  /* 0x000000160e00798e */ /* 0x000fea000c10e78c */
[----:B------:R-:W-:Y:S05]  /*77c0*/  RED.E.ADD.F32.FTZ.RN.STRONG.GPU [R12.64], R23 ;  /* 0x000000170c00798e */ /* 0x000fea000c10e78c */
[----:B------:R-:W-:Y:S01]  /*77d0*/  RED.E.ADD.F32.FTZ.RN.STRONG.GPU [R10.64], R24 ;  /* 0x000000180a00798e */ /* 0x000fe2000c10e78c */
[CC--:B--2---:R-:W-:Y:S04]  /*77e0*/  LEA R4, P0, R0.reuse, R28.reuse, 0x2 ;  /* 0x0000001c00047211 */ /* 0x0c4fe800078010ff */
[----:B------:R-:W-:Y:S01]  /*77f0*/  RED.E.ADD.F32.FTZ.RN.STRONG.GPU [R8.64], R25 ;  /* 0x000000190800798e */ /* 0x000fe2000c10e78c */
[-C--:B------:R-:W-:Y:S02]  /*7800*/  LEA.HI.X.SX32 R5, R0, R29.reuse, 0x2, P0 ;  /* 0x0000001d00057211 */ /* 0x080fe400000f16ff */
[----:B------:R-:W-:Y:S02]  /*7810*/  PLOP3.LUT P0, PT, PT, PT, UP2, 0x80, 0x0 ;  /* 0x000000000000781c */ /* 0x000fe40003f0f028 */
[----:B------:R-:W-:Y:S01]  /*7820*/  LDSM.16.MT88.4 R8, [R3] ;  /* 0x000000000308783b */ /* 0x000fe20000004200 */
[C---:B------:R-:W-:Y:S04]  /*7830*/  IADD3 R0, R3.reuse, -0x3000, RZ ;  /* 0xffffd00003007810 */ /* 0x040fe80007ffe0ff */
[----:B------:R-:W-:Y:S05]  /*7840*/  LDSM.16.MT88.4 R12, [R2+0x11000] ;  /* 0x01100000020c783b */ /* 0x000fea0000004200 */
        /* <DEDUP_REMOVED lines=13> */
[----:B------:R-:W2:Y:S05]  /*7920*/  LDSM.16.MT88.4 R132, [R2+0x11800] ;  /* 0x011800000284783b */ /* 0x000eaa0000004200 */
        /* <DEDUP_REMOVED lines=16> */
[----:B------:R-:W4:Y:S05]  /*7a30*/  LDSM.16.MT88.4 R4, [R2+0x10000] ;  /* 0x010000000204783b */ /* 0x000f2a0000004200 */
[----:B------:R-:W1:Y:S02]  /*7a40*/  LDSM.16.MT88.4 R28, [R3+0x1800] ;  /* 0x00180000031c783b */ /* 0x000e640000004200 */
        /* <DEDUP_REMOVED lines=257> */
.L_x_254:
        /* <DEDUP_REMOVED lines=18> */
.L_x_255:
[----:B-1----:R-:W2:Y:S01]  /*8b80*/  LDL.64 R4, [R1+0x30] ;  /* 0x0000300001047983 */ /* 0x002ea20000100a00 */
[----:B-----5:R-:W-:Y:S01]  /*8b90*/  IMAD.SHL.U32 R3, R144, 0x2, RZ ;  /* 0x0000000290037824 */ /* 0x020fe200078e00ff */
[----:B------:R-:W-:Y:S01]  /*8ba0*/  USHF.L.U32 UR4, UR19, 0x7, URZ ;  /* 0x0000000713047899 */ /* 0x000fe2000800063f */
[----:B------:R-:W-:Y:S01]  /*8bb0*/  BSSY B0, `(.L_x_256) ;  /* 0x0000032000007945 */ /* 0x000fe20003800000 */
[----:B------:R-:W-:Y:S02]  /*8bc0*/  BAR.SYNC.DEFER_BLOCKING 0x0 ;  /* 0x0000000000007b1d */ /* 0x000fe40000010000 */
[----:B------:R-:W-:Y:S02]  /*8bd0*/  USHF.R.S32.HI UR8, URZ, 0x1f, UR4 ;  /* 0x0000001f3f087899 */ /* 0x000fe40008011404 */
[----:B------:R-:W-:-:S02]  /*8be0*/  IMAD.U32 R25, RZ, RZ, UR4 ;  /* 0x00000004ff197e24 */ /* 0x000fc4000f8e00ff */
[----:B------:R-:W1:Y:S01]  /*8bf0*/  S2R R9, SR_TID.X ;  /* 0x0000000000097919 */ /* 0x000e620000002100 */
[----:B------:R-:W-:Y:S02]  /*8c00*/  ULDC.64 UR6, c[0x0][0x3a0] ;  /* 0x0000e80000067ab9 */ /* 0x000fe40000000a00 */
[----:B------:R-:W-:-:S04]  /*8c10*/  UIMAD UR5, UR8, UR6, URZ ;  /* 0x00000006080572a4 */ /* 0x000fc8000f8e023f */
[----:B------:R-:W-:-:S03]  /*8c20*/  UIMAD UR5, UR4, UR7, UR5 ;  /* 0x00000007040572a4 */ /* 0x000fc6000f8e0205 */
[----:B------:R-:W-:Y:S02]  /*8c30*/  ULDC.64 UR6, c[0x0][0x3b8] ;  /* 0x0000ee0000067ab9 */ /* 0x000fe40000000a00 */
[----:B------:R-:W-:Y:S01]  /*8c40*/  UIMAD UR6, UR60, UR6, URZ ;  /* 0x000000063c0672a4 */ /* 0x000fe2000f8e023f */
[----:B------:R-:W-:Y:S01]  /*8c50*/  IMAD.U32 R8, RZ, RZ, UR5 ;  /* 0x00000005ff087e24 */ /* 0x000fe2000f8e00ff */
[----:B------:R-:W-:Y:S02]  /*8c60*/  UIMAD UR5, UR19, -0x80, UR16 ;  /* 0xffffff80130578a4 */ /* 0x000fe4000f8e0210 */
[----:B------:R-:W-:Y:S01]  /*8c70*/  UIMAD UR6, UR35, UR7, UR6 ;  /* 0x00000007230672a4 */ /* 0x000fe2000f8e0206 */
[----:B------:R3:W4:Y:S04]  /*8c80*/  LDS.128 R36, [R3+0xa000] ;  /* 0x00a0000003247984 */ /* 0x0007280000000c00 */
[----:B------:R3:W2:Y:S01]  /*8c90*/  LDS.128 R32, [R3+0xc000] ;  /* 0x00c0000003207984 */ /* 0x0006a20000000c00 */
[----:B-1----:R-:W-:-:S03]  /*8ca0*/  SHF.R.S32.HI R0, RZ, 0x1f, R9 ;  /* 0x0000001fff007819 */ /* 0x002fc60000011409 */
[----:B------:R3:W1:Y:S01]  /*8cb0*/  LDS.128 R28, [R3+0xe000] ;  /* 0x00e00000031c7984 */ /* 0x0006620000000c00 */
[----:B------:R-:W-:-:S03]  /*8cc0*/  LEA.HI R0, R0, R9, RZ, 0x2 ;  /* 0x0000000900007211 */ /* 0x000fc600078f10ff */
[----:B------:R3:W1:Y:S01]  /*8cd0*/  LDS.128 R48, [R3+0xf000] ;  /* 0x00f0000003307984 */ /* 0x0006620000000c00 */
[----:B------:R-:W-:-:S03]  /*8ce0*/  SHF.R.S32.HI R0, RZ, 0x2, R0 ;  /* 0x00000002ff007819 */ /* 0x000fc60000011400 */
[----:B------:R3:W1:Y:S01]  /*8cf0*/  LDS.128 R60, [R3+0x10000] ;  /* 0x01000000033c7984 */ /* 0x0006620000000c00 */
[----:B------:R-:W-:-:S03]  /*8d00*/  ISETP.GE.AND P2, PT, R0, UR5, PT ;  /* 0x0000000500007c0c */ /* 0x000fc6000bf46270 */
[----:B------:R3:W1:Y:S01]  /*8d10*/  LDS.128 R44, [R3+0x11000] ;  /* 0x01100000032c7984 */ /* 0x0006620000000c00 */
[----:B------:R-:W-:-:S03]  /*8d20*/  SHF.R.S32.HI R26, RZ, 0x1f, R0 ;  /* 0x0000001fff1a7819 */ /* 0x000fc60000011400 */
[----:B------:R3:W1:Y:S04]  /*8d30*/  LDS.128 R56, [R3+0x12000] ;  /* 0x0120000003387984 */ /* 0x0006680000000c00 */
[----:B------:R3:W1:Y:S04]  /*8d40*/  LDS.128 R40, [R3+0x13000] ;  /* 0x0130000003287984 */ /* 0x0006680000000c00 */
[----:B------:R3:W1:Y:S01]  /*8d50*/  LDS.128 R52, [R3+0x14000] ;  /* 0x0140000003347984 */ /* 0x0006620000000c00 */
[--C-:B--2---:R-:W-:Y:S01]  /*8d60*/  SHF.R.S32.HI R7, RZ, 0x1f, R4.reuse ;  /* 0x0000001fff077819 */ /* 0x104fe20000011404 */
[----:B------:R-:W-:-:S04]  /*8d70*/  IMAD.MOV.U32 R6, RZ, RZ, R4 ;  /* 0x000000ffff067224 */ /* 0x000fc800078e0004 */
[----:B------:R-:W-:-:S05]  /*8d80*/  IMAD.WIDE.U32 R4, R25, c[0x0][0x3a0], R6 ;  /* 0x0000e80019047a25 */ /* 0x000fca00078e0006 */
[----:B------:R-:W-:-:S04]  /*8d90*/  IADD3 R4, P0, R4, UR11, RZ ;  /* 0x0000000b04047c10 */ /* 0x000fc8000ff1e0ff */
[----:B------:R-:W-:Y:S01]  /*8da0*/  IADD3.X R5, R5, UR14, R8, P0, !PT ;  /* 0x0000000e05057c10 */ /* 0x000fe200087fe408 */
[----:B------:R-:W-:-:S04]  /*8db0*/  IMAD.U32 R8, RZ, RZ, UR35 ;  /* 0x00000023ff087e24 */ /* 0x000fc8000f8e00ff */
[----:B------:R-:W-:-:S05]  /*8dc0*/  IMAD.WIDE.U32 R8, R8, c[0x0][0x3b8], R4 ;  /* 0x0000ee0008087a25 */ /* 0x000fca00078e0004 */
[----:B------:R-:W-:Y:S01]  /*8dd0*/  IADD3 R24, R9, UR6, RZ ;  /* 0x0000000609187c10 */ /* 0x000fe2000fffe0ff */
[----:B------:R-:W-:Y:S05]  /*8de0*/  @P2 BRA `(.L_x_257) ;  /* 0x000000e000002947 */ /* 0x000fea0003800000 */
[----:B-1-34-:R-:W1:Y:S01]  /*8df0*/  LDS.128 R20, [R3+0xb000] ;  /* 0x00b0000003147984 */ /* 0x01ae620000000c00 */
[----:B------:R-:W-:Y:S02]  /*8e00*/  MOV R4, R8 ;  /* 0x0000000800047202 */ /* 0x000fe40000000f00 */
[----:B------:R-:W-:Y:S01]  /*8e10*/  MOV R5, R24 ;  /* 0x0000001800057202 */ /* 0x000fe20000000f00 */
[----:B------:R-:W2:Y:S04]  /*8e20*/  LDS.128 R16, [R3+0x9000] ;  /* 0x0090000003107984 */ /* 0x000ea80000000c00 */
[----:B------:R3:W4:Y:S01]  /*8e30*/  LDS.128 R12, [R3+0xd000] ;  /* 0x00d00000030c7984 */ /* 0x0007220000000c00 */
[----:B------:R-:W-:-:S05]  /*8e40*/  IMAD.WIDE.U32 R10, R0, c[0x0][0x3a0], R4 ;  /* 0x0000e800000a7a25 */ /* 0x000fca00078e0004 */
[----:B------:R-:W-:Y:S01]  /*8e50*/  LEA R4, P0, R10, c[0x0][0x340], 0x1 ;  /* 0x0000d0000a047a11 */ /* 0x000fe200078008ff */
[----:B---3--:R-:W-:-:S04]  /*8e60*/  IMAD R3, R26, c[0x0][0x3a0], RZ ;  /* 0x0000e8001a037a24 */ /* 0x008fc800078e02ff */
[----:B------:R-:W-:-:S05]  /*8e70*/  IMAD R3, R0, c[0x0][0x3a4], R3 ;  /* 0x0000e90000037a24 */ /* 0x000fca00078e0203 */
[----:B------:R-:W-:-:S04]  /*8e80*/  IADD3 R3, R3, R11, RZ ;  /* 0x0000000b03037210 */ /* 0x000fc80007ffe0ff */
[----:B------:R-:W-:-:S05]  /*8e90*/  LEA.HI.X R5, R10, c[0x0][0x344], R3, 0x1, P0 ;  /* 0x0000d1000a057a11 */ /* 0x000fca00000f0c03 */
[----:B-1----:R1:W-:Y:S04]  /*8ea0*/  STG.E.128 [R4.64+0x40], R20 ;  /* 0x0000401404007986 */ /* 0x0023e8000c101d0c */
[----:B--2---:R1:W-:Y:S04]  /*8eb0*/  STG.E.128 [R4.64], R16 ;  /* 0x0000001004007986 */ /* 0x0043e8000c101d0c */
[----:B----4-:R1:W-:Y:S02]  /*8ec0*/  STG.E.128 [R4.64+0x80], R12 ;  /* 0x0000800c04007986 */ /* 0x0103e4000c101d0c */
.L_x_257:
[----:B-1-34-:R-:W-:Y:S05]  /*8ed0*/  BSYNC B0 ;  /* 0x0000000000007941 */ /* 0x01afea0003800000 */
.L_x_256:
[----:B------:R-:W-:Y:S01]  /*8ee0*/  IADD3 R3, R0, 0x40, RZ ;  /* 0x0000004000037810 */ /* 0x000fe20007ffe0ff */
        /* <DEDUP_REMOVED lines=16> */
.L_x_259:
[----:B------:R-:W-:Y:S05]  /*8ff0*/  BSYNC B0 ;  /* 0x0000000000007941 */ /* 0x000fea0003800000 */
.L_x_258:
        /* <DEDUP_REMOVED lines=26> */
.L_x_261:
[----:B------:R-:W-:Y:S05]  /*91a0*/  BSYNC B0 ;  /* 0x0000000000007941 */ /* 0x000fea0003800000 */
.L_x_260:
        /* <DEDUP_REMOVED lines=13> */
.L_x_250:
[----:B------:R-:W-:Y:S05]  /*9280*/  BSYNC B1 ;  /* 0x0000000000017941 */ /* 0x000fea0003800000 */
.L_x_236:
        /* <DEDUP_REMOVED lines=11> */
.L_x_262:
[----:B------:R-:W-:Y:S05]  /*9340*/  EXIT ;  /* 0x000000000000794d */ /* 0x000fea0003800000 */
.L_x_264:
        /* <DEDUP_REMOVED lines=11> */
.L_x_673:


//--------------------- .text._ZN5flash44flash_bwd_dq_dk_dv_loop_seqk_parallel_kernelI23Flash_bwd_kernel_traitsILi96ELi64ELi128ELi8ELi2ELi4ELi4ELb1ELb0EN7cutlass10bfloat16_tE19Flash_kernel_traitsILi96ELi64ELi128ELi8ES3_EELb0ELb1ELb0ELb0ELb0ELb1ELb1EEEvNS_16Flash_bwd_paramsE --------------------------
	.section	.text._ZN5flash44flash_bwd_dq_dk_dv_loop_seqk_parallel_kernelI23Flash_bwd_kernel_traitsILi96ELi64ELi128ELi8ELi2ELi4ELi4ELb1ELb0EN7cutlass10bfloat16_tE19Flash_kernel_traitsILi96ELi64ELi128ELi8ES3_EELb0ELb1ELb0ELb0ELb0ELb1ELb1EEEvNS_16Flash_bwd_paramsE,"ax",@progbits
	.sectioninfo	@"SHI_REGISTERS=255"
	.align	128
        .global         _ZN5flash44flash_bwd_dq_dk_dv_loop_seqk_parallel_kernelI23Flash_bwd_kernel_traitsILi96ELi64ELi128ELi8ELi2ELi4ELi4ELb1ELb0EN7cutlass10bfloat16_tE19Flash_kernel_traitsILi96ELi64ELi128ELi8ES3_EELb0ELb1ELb0ELb0ELb0ELb1ELb1EEEvNS_16Flash_bwd_paramsE
        .type           _ZN5flash44flash_bwd_dq_dk_dv_loop_seqk_parallel_kernelI23Flash_bwd_kernel_traitsILi96ELi64ELi128ELi8ELi2ELi4ELi4ELb1ELb0EN7cutlass10bfloat16_tE19Flash_kernel_traitsILi96ELi64ELi128ELi8ES3_EELb0ELb1ELb0ELb0ELb0ELb1ELb1EEEvNS_16Flash_bwd_paramsE,@function
        .size           _ZN5flash44flash_bwd_dq_dk_dv_loop_seqk_parallel_kernelI23Flash_bwd_kernel_traitsILi96ELi64ELi128ELi8ELi2ELi4ELi4ELb1ELb0EN7cutlass10bfloat16_tE19Flash_kernel_traitsILi96ELi64ELi128ELi8ES3_EELb0ELb1ELb0ELb0ELb0ELb1ELb1EEEvNS_16Flash_bwd_paramsE,(.L_x_674 - _ZN5flash44flash_bwd_dq_dk_dv_loop_seqk_parallel_kernelI23Flash_bwd_kernel_traitsILi96ELi64ELi128ELi8ELi2ELi4ELi4ELb1ELb0EN7cutlass10bfloat16_tE19Flash_kernel_traitsILi96ELi64ELi128ELi8ES3_EELb0ELb1ELb0ELb0ELb0ELb1ELb1EEEvNS_16Flash_bwd_paramsE)
        .other          _ZN5flash44flash_bwd_dq_dk_dv_loop_seqk_parallel_kernelI23Flash_bwd_kernel_traitsILi96ELi64ELi128ELi8ELi2ELi4ELi4ELb1ELb0EN7cutlass10bfloat16_tE19Flash_kernel_traitsILi96ELi64ELi128ELi8ES3_EELb0ELb1ELb0ELb0ELb0ELb1ELb1EEEvNS_16Flash_bwd_paramsE,@"STO_CUDA_ENTRY STV_DEFAULT"
_ZN5flash44flash_bwd_dq_dk_dv_loop_seqk_parallel_kernelI23Flash_bwd_kernel_traitsILi96ELi64ELi128ELi8ELi2ELi4ELi4ELb1ELb0EN7cutlass10bfloat16_tE19Flash_kernel_traitsILi96ELi64ELi128ELi8ES3_EELb0ELb1ELb0ELb0ELb0ELb1ELb1EEEvNS_16Flash_bwd_paramsE:
.text._ZN5flash44flash_bwd_dq_dk_dv_loop_seqk_parallel_kernelI23Flash_bwd_kernel_traitsILi96ELi64ELi128ELi8ELi2ELi4ELi4ELb1ELb0EN7cutlass10bfloat16_tE19Flash_kernel_traitsILi96ELi64ELi128ELi8ES3_EELb0ELb1ELb0ELb0ELb0ELb1ELb1EEEvNS_16Flash_bwd_paramsE:
        /* <DEDUP_REMOVED lines=34> */
[----:B------:R-:W-:Y:S01]  /*0220*/  LEA.HI R13, R20, R21, RZ, 0x4 ;  /* 0x00000015140d7211 */ /* 0x000fe200078f20ff */
[----:B------:R-:W-:Y:S01]  /*0230*/  ULDC UR9, c[0x0][0x1c0] ;  /* 0x0000700000097ab9 */ /* 0x000fe20000000800 */
[--C-:B------:R-:W-:Y:S01]  /*0240*/  SHF.R.S32.HI R5, RZ, 0x2, R4.reuse ;  /* 0x00000002ff057819 */ /* 0x100fe20000011404 */
[----:B------:R-:W-:Y:S01]  /*0250*/  UIMAD UR54, UR6, UR4, UR54 ;  /* 0x00000004063672a4 */ /* 0x000fe2000f8e0236 */
[----:B------:R-:W-:Y:S01]  /*0260*/  SHF.R.S32.HI R0, RZ, 0x1f, R4 ;  /* 0x0000001fff007819 */ /* 0x000fe20000011404 */
[----:B---3--:R-:W-:Y:S01]  /*0270*/  UIMAD UR51, UR5, UR29, URZ ;  /* 0x0000001d053372a4 */ /* 0x008fe2000f8e023f */
[-C--:B------:R-:W-:Y:S01]  /*0280*/  LEA.HI R3, R4, R5.reuse, RZ, 0x1 ;  /* 0x0000000504037211 */ /* 0x080fe200078f08ff */
[----:B------:R-:W-:Y:S01]  /*0290*/  UIMAD.WIDE.U32 UR42, UR29, UR14, URZ ;  /* 0x0000000e1d2a72a5 */ /* 0x000fe2000f8e003f */
[----:B------:R-:W-:Y:S01]  /*02a0*/  LEA.HI R0, R0, R5, RZ, 0x3 ;  /* 0x0000000500007211 */ /* 0x000fe200078f18ff */
[----:B------:R-:W-:Y:S01]  /*02b0*/  UIMAD UR4, UR29, UR9, UR36 ;  /* 0x000000091d0472a4 */ /* 0x000fe2000f8e0224 */
[----:B------:R-:W-:Y:S01]  /*02c0*/  SHF.R.S32.HI R6, RZ, 0x4, R13 ;  /* 0x00000004ff067819 */ /* 0x000fe2000001140d */
[----:B------:R-:W-:Y:S01]  /*02d0*/  @!UP5 UIMAD UR5, UR29, UR11, UR36 ;  /* 0x0000000b1d05d2a4 */ /* 0x000fe2000f8e0224 */
[----:B------:R-:W-:Y:S01]  /*02e0*/  LOP3.LUT R3, R3, 0x7fffffe, RZ, 0xc0, !PT ;  /* 0x07fffffe03037812 */ /* 0x000fe200078ec0ff */
[----:B------:R-:W-:Y:S01]  /*02f0*/  USHF.L.U32 UR44, UR45, 0x6, URZ ;  /* 0x000000062d2c7899 */ /* 0x000fe2000800063f */
[----:B------:R-:W-:Y:S01]  /*0300*/  LOP3.LUT R0, R0, 0xfffffff8, RZ, 0xc0, !PT ;  /* 0xfffffff800007812 */ /* 0x000fe200078ec0ff */
[----:B------:R-:W-:Y:S01]  /*0310*/  ULDC UR48, c[0x0][0x214] ;  /* 0x0000850000307ab9 */ /* 0x000fe20000000800 */
[----:B------:R-:W-:Y:S01]  /*0320*/  LEA.HI R2, R13, R6, RZ, 0x1 ;  /* 0x000000060d027211 */ /* 0x000fe200078f08ff */
[C---:B------:R-:W-:Y:S01]  /*0330*/  IMAD.IADD R10, R5.reuse, 0x1, -R3 ;  /* 0x00000001050a7824 */ /* 0x040fe200078e0a03 */
[-C--:B------:R-:W-:Y:S01]  /*0340*/  LEA.HI R16, R20, R21.reuse, RZ, 0x3 ;  /* 0x0000001514107211 */ /* 0x080fe200078f18ff */
[----:B------:R-:W-:Y:S01]  /*0350*/  IMAD.IADD R9, R5, 0x1, -R0 ;  /* 0x0000000105097824 */ /* 0x000fe200078e0a00 */
[----:B------:R-:W-:Y:S01]  /*0360*/  LOP3.LUT R2, R2, 0xfffffffe, RZ, 0xc0, !PT ;  /* 0xfffffffe02027812 */ /* 0x000fe200078ec0ff */
[----:B------:R-:W-:Y:S01]  /*0370*/  ULDC UR55, c[0x0][0x1c8] ;  /* 0x0000720000377ab9 */ /* 0x000fe20000000800 */
[----:B------:R-:W-:Y:S01]  /*0380*/  LEA.HI R5, R20, R21, RZ, 0x5 ;  /* 0x0000001514057211 */ /* 0x000fe200078f28ff */
[----:B------:R-:W-:Y:S01]  /*0390*/  ULDC.U8 UR8, c[0x0][0x3d0] ;  /* 0x0000f40000087ab9 */ /* 0x000fe20000000000 */
[----:B------:R-:W-:Y:S01]  /*03a0*/  SHF.R.S32.HI R7, RZ, 0x3, R16 ;  /* 0x00000003ff077819 */ /* 0x000fe20000011410 */
[----:B------:R-:W-:Y:S01]  /*03b0*/  IMAD.IADD R14, R6, 0x1, -R2 ;  /* 0x00000001060e7824 */ /* 0x000fe200078e0a02 */
[--C-:B------:R-:W-:Y:S01]  /*03c0*/  SHF.R.S32.HI R0, RZ, 0x5, R5.reuse ;  /* 0x00000005ff007819 */ /* 0x100fe20000011405 */
[----:B------:R-:W-:Y:S01]  /*03d0*/  ULDC UR49, c[0x0][0x224] ;  /* 0x0000890000317ab9 */ /* 0x000fe20000000800 */
[C---:B------:R-:W-:Y:S01]  /*03e0*/  LOP3.LUT R3, R5.reuse, 0xffffffe0, RZ, 0xc0, !PT ;  /* 0xffffffe005037812 */ /* 0x040fe200078ec0ff */
[----:B------:R-:W-:Y:S01]  /*03f0*/  @UP5 UIMAD UR53, UR29, UR48, URZ ;  /* 0x000000301d3552a4 */ /* 0x000fe2000f8e023f */
[----:B------:R-:W-:Y:S01]  /*0400*/  SHF.R.S32.HI R2, RZ, 0x1f, R5 ;  /* 0x0000001fff027819 */ /* 0x000fe20000011405 */
[----:B------:R-:W-:Y:S01]  /*0410*/  ULDC.64 UR12, c[0x0][0x118] ;  /* 0x00004600000c7ab9 */ /* 0x000fe20000000a00 */
[----:B------:R-:W-:Y:S01]  /*0420*/  LOP3.LUT R6, R4, 0xfffffffc, RZ, 0xc0, !PT ;  /* 0xfffffffc04067812 */ /* 0x000fe200078ec0ff */
[----:B------:R-:W-:Y:S01]  /*0430*/  UMOV UR60, 0x4 ;  /* 0x00000004003c7882 */ /* 0x000fe20000000000 */
[-C--:B------:R-:W-:Y:S01]  /*0440*/  LEA.HI R4, R5, R0.reuse, RZ, 0x1 ;  /* 0x0000000005047211 */ /* 0x080fe200078f08ff */
[----:B------:R-:W-:Y:S01]  /*0450*/  IMAD.IADD R5, R21, 0x1, -R3 ;  /* 0x0000000115057824 */ /* 0x000fe200078e0a03 */
[----:B------:R-:W-:Y:S01]  /*0460*/  LEA.HI R3, R2, R0, RZ, 0x2 ;  /* 0x0000000002037211 */ /* 0x000fe200078f10ff */
[----:B------:R-:W-:Y:S01]  /*0470*/  IMAD.SHL.U32 R2, R7, 0x40, RZ ;  /* 0x0000004007027824 */ /* 0x000fe200078e00ff */
[----:B------:R-:W-:Y:S01]  /*0480*/  LOP3.LUT R8, R16, 0xfffffff8, RZ, 0xc0, !PT ;  /* 0xfffffff810087812 */ /* 0x000fe200078ec0ff */
[----:B------:R-:W-:Y:S01]  /*0490*/  IMAD.IADD R17, R21, 0x1, -R6 ;  /* 0x0000000115117824 */ /* 0x000fe200078e0a06 */
[----:B------:R-:W-:Y:S01]  /*04a0*/  LOP3.LUT R6, R4, 0xfffffffe, RZ, 0xc0, !PT ;  /* 0xfffffffe04067812 */ /* 0x000fe200078ec0ff */
[----:B------:R-:W-:Y:S01]  /*04b0*/  ULOP3.LUT UR55, UR36, UR55, URZ, 0x3c, !UPT ;  /* 0x0000003724377292 */ /* 0x000fe2000f8e3c3f */
[----:B------:R-:W-:Y:S01]  /*04c0*/  LOP3.LUT R2, R2, 0xc0, RZ, 0xc0, !PT ;  /* 0x000000c002027812 */ /* 0x000fe200078ec0ff */
[----:B------:R-:W-:Y:S01]  /*04d0*/  IMAD.SHL.U32 R18, R17, 0x8, RZ ;  /* 0x0000000811127824 */ /* 0x000fe200078e00ff */
[----:B------:R-:W-:Y:S01]  /*04e0*/  LOP3.LUT R3, R3, 0xfffffffc, RZ, 0xc0, !PT ;  /* 0xfffffffc03037812 */ /* 0x000fe200078ec0ff */
[----:B------:R-:W-:Y:S01]  /*04f0*/  IMAD.IADD R7, R21, 0x1, -R8 ;  /* 0x0000000115077824 */ /* 0x000fe200078e0a08 */
[----:B------:R-:W-:Y:S01]  /*0500*/  SHF.R.U32.HI R4, RZ, 0x3, R2 ;  /* 0x00000003ff047819 */ /* 0x000fe20000011602 */
[----:B------:R-:W-:Y:S01]  /*0510*/  IMAD.IADD R231, R0, 0x1, -R6 ;  /* 0x0000000100e77824 */ /* 0x000fe200078e0a06 */
[----:B------:R-:W-:Y:S01]  /*0520*/  LOP3.LUT R2, R2, 0x18, R18, 0xf8, !PT ;  /* 0x0000001802027812 */ /* 0x000fe200078ef812 */
[C---:B------:R-:W-:Y:S01]  /*0530*/  IMAD.IADD R12, R0.reuse, 0x1, -R3 ;  /* 0x00000001000c7824 */ /* 0x040fe200078e0a03 */
[----:B------:R-:W-:Y:S01]  /*0540*/  SHF.R.S32.HI R8, RZ, 0x1f, R5 ;  /* 0x0000001fff087819 */ /* 0x000fe20000011405 */
[----:B------:R-:W-:Y:S01]  /*0550*/  IMAD R0, R0, 0x8, R10 ;  /* 0x0000000800007824 */ /* 0x000fe200078e020a */
[----:B------:R-:W-:Y:S01]  /*0560*/  LOP3.LUT R2, R2, R4, RZ, 0x3c, !PT ;  /* 0x0000000402027212 */ /* 0x000fe200078e3cff */
[----:B------:R-:W-:Y:S01]  /*0570*/  STL [R1+0x48], R18 ;  /* 0x0000481201007387 */ /* 0x000fe20000100800 */
[----:B------:R-:W-:Y:S01]  /*0580*/  LEA.HI R22, R8, R5, RZ, 0x2 ;  /* 0x0000000508167211 */ /* 0x000fe200078f10ff */
[----:B------:R-:W-:Y:S01]  /*0590*/  USHF.R.S32.HI UR56, URZ, 0x1f, UR36 ;  /* 0x0000001f3f387899 */ /* 0x000fe20008011424 */
[----:B------:R-:W-:Y:S01]  /*05a0*/  LEA.HI R5, R7, R7, RZ, 0x1 ;  /* 0x0000000707057211 */ /* 0x000fe200078f08ff */
[----:B------:R-:W-:Y:S01]  /*05b0*/  IMAD.U32 R2, R0, 0x20, R2 ;  /* 0x0000002000027824 */ /* 0x000fe200078e0002 */
[CC--:B------:R-:W-:Y:S01]  /*05c0*/  LEA.HI R3, R20.reuse, R21.reuse, RZ, 0x6 ;  /* 0x0000001514037211 */ /* 0x0c0fe200078f30ff */
[----:B------:R-:W-:Y:S01]  /*05d0*/  USHF.L.U32 UR61, UR29, 0x7, URZ ;  /* 0x000000071d3d7899 */ /* 0x000fe2000800063f */
[----:B------:R-:W-:Y:S01]  /*05e0*/  LOP3.LUT R0, R5, 0x3fffffe, RZ, 0xc0, !PT ;  /* 0x03fffffe05007812 */ /* 0x000fe200078ec0ff */
[----:B------:R-:W-:Y:S01]  /*05f0*/  UISETP.NE.AND UP6, UPT, UR8, URZ, UPT ;  /* 0x0000003f0800728c */ /* 0x000fe2000bfc5270 */
[----:B------:R-:W-:Y:S01]  /*0600*/  SHF.R.S32.HI R11, RZ, 0x6, R3 ;  /* 0x00000006ff0b7819 */ /* 0x000fe20000011403 */
[----:B------:R1:W-:Y:S01]  /*0610*/  STL [R1+0x28], R2 ;  /* 0x0000280201007387 */ /* 0x0003e20000100800 */
[----:B------:R-:W-:Y:S01]  /*0620*/  LOP3.LUT R4, R13, 0xfffffff0, RZ, 0xc0, !PT ;  /* 0xfffffff00d047812 */ /* 0x000fe200078ec0ff */
[----:B------:R-:W-:Y:S01]  /*0630*/  IMAD.IADD R3, R7, 0x1, -R0 ;  /* 0x0000000107037824 */ /* 0x000fe200078e0a00 */
[----:B------:R-:W-:Y:S01]  /*0640*/  LEA.HI R8, R20, R21, RZ, 0x7 ;  /* 0x0000001514087211 */ /* 0x000fe200078f38ff */
[----:B------:R-:W-:Y:S01]  /*0650*/  USHF.R.S32.HI UR58, URZ, 0x1f, UR29 ;  /* 0x0000001f3f3a7899 */ /* 0x000fe2000801141d */
[----:B------:R-:W-:Y:S01]  /*0660*/  LOP3.LUT P4, RZ, R9, 0x2, RZ, 0xc0, !PT ;  /* 0x0000000209ff7812 */ /* 0x000fe2000788c0ff */
[C---:B------:R-:W-:Y:S01]  /*0670*/  IMAD.IADD R0, R21.reuse, 0x1, -R4 ;  /* 0x0000000115007824 */ /* 0x040fe200078e0a04 */
[----:B------:R-:W-:Y:S01]  /*0680*/  USHF.R.S32.HI UR57, URZ, 0x1f, UR36 ;  /* 0x0000001f3f397899 */ /* 0x000fe20008011424 */
[----:B------:R-:W-:Y:S01]  /*0690*/  IMAD.SHL.U32 R21, R21, 0x2, RZ ;  /* 0x0000000215157824 */ /* 0x000fe200078e00ff */
[----:B------:R-:W-:-:S02]  /*06a0*/  UIMAD.WIDE.U32 UR40, UR34, UR42, URZ ;  /* 0x0000002a222872a5 */ /* 0x000fc4000f8e003f */
[----:B------:R-:W-:Y:S02]  /*06b0*/  UIMAD UR50, UR35, UR42, URZ ;  /* 0x0000002a233272a4 */ /* 0x000fe4000f8e023f */
[----:B------:R-:W-:Y:S02]  /*06c0*/  USHF.R.S32.HI UR52, URZ, 0x1f, UR46 ;  /* 0x0000001f3f347899 */ /* 0x000fe4000801142e */
[----:B------:R-:W-:Y:S02]  /*06d0*/  UIMAD UR49, UR4, UR49, URZ ;  /* 0x00000031043172a4 */ /* 0x000fe4000f8e023f */
[----:B------:R-:W-:Y:S02]  /*06e0*/  @!UP5 UIMAD UR48, UR5, UR48, URZ ;  /* 0x000000300530d2a4 */ /* 0x000fe4000f8e023f */
[----:B------:R-:W-:Y:S02]  /*06f0*/  USHF.R.S32.HI UR47, URZ, 0x1f, UR44 ;  /* 0x0000001f3f2f7899 */ /* 0x000fe4000801142c */
[----:B------:R-:W-:Y:S01]  /*0700*/  UMOV UR39, 0xffffd000 ;  /* 0xffffd00000277882 */ /* 0x000fe20000000000 */
[----:B-1----:R-:W-:-:S04]  /*0710*/  IMAD R2, R11, 0x4, R14 ;  /* 0x000000040b027824 */ /* 0x002fc800078e020e */
[----:B------:R-:W-:Y:S01]  /*0720*/  IMAD R19, R2, 0x8, R3 ;  /* 0x0000000802137824 */ /* 0x000fe200078e0203 */
[----:B------:R-:W-:Y:S02]  /*0730*/  SHF.R.S32.HI R3, RZ, 0x1f, R0 ;  /* 0x0000001fff037819 */ /* 0x000fe40000011400 */
[-C--:B------:R-:W-:Y:S02]  /*0740*/  LEA.HI R2, R0, R0.reuse, RZ, 0x1 ;  /* 0x0000000000027211 */ /* 0x080fe400078f08ff */
[----:B------:R-:W-:Y:S02]  /*0750*/  LEA.HI R10, R3, R0, RZ, 0x3 ;  /* 0x00000000030a7211 */ /* 0x000fe400078f18ff */
[----:B------:R-:W-:Y:S02]  /*0760*/  LOP3.LUT R4, R2, 0x7fffffe, RZ, 0xc0, !PT ;  /* 0x07fffffe02047812 */ /* 0x000fe400078ec0ff */
[----:B------:R-:W-:Y:S02]  /*0770*/  LOP3.LUT R3, R10, 0xfffffff8, RZ, 0xc0, !PT ;  /* 0xfffffff80a037812 */ /* 0x000fe400078ec0ff */
[----:B------:R-:W-:Y:S01]  /*0780*/  SHF.R.S32.HI R6, RZ, 0x1, R2 ;  /* 0x00000001ff067819 */ /* 0x000fe20000011402 */
[C---:B------:R-:W-:Y:S01]  /*0790*/  IMAD.IADD R18, R0.reuse, 0x1, -R4 ;  /* 0x0000000100127824 */ /* 0x040fe200078e0a04 */
[----:B------:R-:W-:Y:S01]  /*07a0*/  LOP3.LUT R4, R9, 0x1, RZ, 0xc0, !PT ;  /* 0x0000000109047812 */ /* 0x000fe200078ec0ff */
[----:B------:R-:W-:Y:S01]  /*07b0*/  IMAD.IADD R15, R0, 0x1, -R3 ;  /* 0x00000001000f7824 */ /* 0x000fe200078e0a03 */
[----:B------:R-:W-:Y:S01]  /*07c0*/  SHF.R.S32.HI R3, RZ, 0x1, R5 ;  /* 0x00000001ff037819 */ /* 0x000fe20000011405 */
[----:B------:R-:W-:Y:S01]  /*07d0*/  IMAD.SHL.U32 R0, R7, 0x40, RZ ;  /* 0x0000004007007824 */ /* 0x000fe200078e00ff */
[----:B------:R-:W-:-:S02]  /*07e0*/  SHF.R.S32.HI R2, RZ, 0x1f, R2 ;  /* 0x0000001fff027819 */ /* 0x000fc40000011402 */
[C---:B------:R-:W-:Y:S01]  /*07f0*/  LOP3.LUT P6, RZ, R3.reuse, 0x2, RZ, 0xc0, !PT ;  /* 0x0000000203ff7812 */ /* 0x040fe200078cc0ff */
[----:B------:R-:W-:Y:S01]  /*0800*/  IMAD.SHL.U32 R3, R3, 0x40, RZ ;  /* 0x0000004003037824 */ /* 0x000fe200078e00ff */
[----:B------:R-:W-:Y:S01]  /*0810*/  LOP3.LUT R5, R0, 0x1c0, RZ, 0xc0, !PT ;  /* 0x000001c000057812 */ /* 0x000fe200078ec0ff */
[----:B------:R-:W-:Y:S01]  /*0820*/  IMAD.SHL.U32 R0, R12, 0x10, RZ ;  /* 0x000000100c007824 */ /* 0x000fe200078e00ff */
[----:B------:R-:W-:Y:S02]  /*0830*/  ISETP.NE.U32.AND P5, PT, R4, 0x1, PT ;  /* 0x000000010400780c */ /* 0x000fe40003fa5070 */
[----:B------:R-:W-:Y:S02]  /*0840*/  LEA.HI R4, R2, R6, RZ, 0x2 ;  /* 0x0000000602047211 */ /* 0x000fe400078f10ff */
[----:B------:R-:W-:Y:S02]  /*0850*/  LOP3.LUT R2, R5, 0x30, R0, 0xf8, !PT ;  /* 0x0000003005027812 */ /* 0x000fe400078ef800 */
[----:B------:R-:W-:-:S02]  /*0860*/  LOP3.LUT R0, R3, 0xc0, RZ, 0xc0, !PT ;  /* 0x000000c003007812 */ /* 0x000fc400078ec0ff */
[--C-:B------:R-:W-:Y:S02]  /*0870*/  LOP3.LUT R3, R2, 0x8, R16.reuse, 0xf8, !PT ;  /* 0x0000000802037812 */ /* 0x100fe400078ef810 */
[----:B------:R-:W-:Y:S02]  /*0880*/  LOP3.LUT R2, R0, 0x8, R16, 0xf8, !PT ;  /* 0x0000000800027812 */ /* 0x000fe400078ef810 */
[----:B------:R-:W-:Y:S02]  /*0890*/  SHF.R.U32.HI R0, RZ, 0x3, R0 ;  /* 0x00000003ff007819 */ /* 0x000fe40000011600 */
        /* <DEDUP_REMOVED lines=88> */
.L_x_293:
        /* <DEDUP_REMOVED lines=53> */
.L_x_265:
        /* <DEDUP_REMOVED lines=59> */
.L_x_267:
        /* <DEDUP_REMOVED lines=18> */
.L_x_268:
        /* <DEDUP_REMOVED lines=68> */
.L_x_269:
[----:B------:R-:W-:Y:S02]  /*1a80*/  UMOV UR6, UR49 ;  /* 0x0000003100067c82 */ /* 0x000fe40008000000 */
.L_x_270:
[----:B------:R-:W2:Y:S04]  /*1a90*/  LDL.64 R4, [R1+0x48] ;  /* 0x0000480001047983 */ /* 0x000ea80000100a00 */
[----:B------:R1:W2:Y:S01]  /*1aa0*/  LDL.64 R14, [R1+0x48] ;  /* 0x00004800010e7983 */ /* 0x0002a20000100a00 */
[----:B------:R-:W-:Y:S01]  /*1ab0*/  UIADD3 UR4, UP4, UP3, UR4, UR44, UR46 ;  /* 0x0000002c04047290 */ /* 0x000fe2000fb9e02e */
[----:B------:R-:W-:Y:S01]  /*1ac0*/  IMAD.U32 R13, RZ, RZ, UR36 ;  /* 0x00000024ff0d7e24 */ /* 0x000fe2000f8e00ff */
[----:B------:R-:W-:Y:S01]  /*1ad0*/  ULDC UR15, c[0x0][0x2e8] ;  /* 0x0000ba00000f7ab9 */ /* 0x000fe20000000800 */
[----:B------:R-:W3:Y:S01]  /*1ae0*/  S2R R11, SR_TID.X ;  /* 0x00000000000b7919 */ /* 0x000ee20000002100 */
[----:B------:R-:W-:Y:S01]  /*1af0*/  UIADD3 UR17, UP2, UP1, UR16, UR4, UR17 ;  /* 0x0000000410117290 */ /* 0x000fe2000f95e011 */
[----:B------:R-:W-:Y:S01]  /*1b00*/  BSSY B1, `(.L_x_266) ;  /* 0x0000745000017945 */ /* 0x000fe20003800000 */
[----:B------:R-:W-:-:S02]  /*1b10*/  UIADD3.X UR4, UR7, UR47, UR52, UP4, UP3 ;  /* 0x0000002f07047290 */ /* 0x000fc4000a7e6434 */
[----:B------:R-:W-:Y:S02]  /*1b20*/  UIADD3 UR16, UR11, UR6, URZ ;  /* 0x000000060b107290 */ /* 0x000fe4000fffe03f */
[----:B------:R-:W-:Y:S02]  /*1b30*/  UIADD3.X UR10, UR8, UR4, UR10, UP2, UP1 ;  /* 0x00000004080a7290 */ /* 0x000fe400097e240a */
[----:B------:R-:W-:Y:S02]  /*1b40*/  UIADD3 UR6, UR11, UR9, URZ ;  /* 0x000000090b067290 */ /* 0x000fe4000fffe03f */
        /* <DEDUP_REMOVED lines=15> */
[----:B------:R-:W-:Y:S01]  /*1c40*/  UIADD3 UR4, UR4, -UR15, URZ ;  /* 0x8000000f04047290 */ /* 0x000fe2000fffe03f */
[----:B------:R-:W-:-:S05]  /*1c50*/  IADD3.X R7, R18, UR23, RZ, P0, !PT ;  /* 0x0000001712077c10 */ /* 0x000fca00087fe4ff */
[----:B------:R-:W-:Y:S02]  /*1c60*/  IMAD R7, R7, c[0x0][0x190], RZ ;  /* 0x0000640007077a24 */ /* 0x000fe400078e02ff */
[----:B--2---:R-:W-:-:S05]  /*1c70*/  IMAD.MOV.U32 R14, RZ, RZ, R4 ;  /* 0x000000ffff0e7224 */ /* 0x004fca00078e0004 */
[----:B------:R-:W-:-:S05]  /*1c80*/  SHF.R.S32.HI R15, RZ, 0x1f, R14 ;  /* 0x0000001fff0f7819 */ /* 0x000fca000001140e */
[C---:B------:R-:W-:Y:S01]  /*1c90*/  IMAD.WIDE.U32 R4, R6.reuse, c[0x0][0x190], R14 ;  /* 0x0000640006047a25 */ /* 0x040fe200078e000e */
[----:B------:R1:W-:Y:S03]  /*1ca0*/  STL [R1+0x4c], R15 ;  /* 0x00004c0f01007387 */ /* 0x0003e60000100800 */
[----:B------:R-:W-:Y:S01]  /*1cb0*/  IMAD R6, R6, c[0x0][0x194], R7 ;  /* 0x0000650006067a24 */ /* 0x000fe200078e0207 */
[----:B------:R-:W-:Y:S01]  /*1cc0*/  IADD3 R8, P0, R4, UR37, RZ ;  /* 0x0000002504087c10 */ /* 0x000fe2000ff1e0ff */
[----:B------:R-:W-:-:S03]  /*1cd0*/  IMAD.U32 R7, RZ, RZ, UR36 ;  /* 0x00000024ff077e24 */ /* 0x000fc6000f8e00ff */
[----:B------:R-:W-:Y:S01]  /*1ce0*/  IADD3.X R9, R5, UR30, R6, P0, !PT ;  /* 0x0000001e05097c10 */ /* 0x000fe200087fe406 */
[----:B------:R-:W-:Y:S01]  /*1cf0*/  IMAD.U32 R6, RZ, RZ, UR11 ;  /* 0x0000000bff067e24 */ /* 0x000fe2000f8e00ff */
[----:B------:R-:W-:Y:S01]  /*1d00*/  IADD3 R4, P0, R14, UR21, RZ ;  /* 0x000000150e047c10 */ /* 0x000fe2000ff1e0ff */
[----:B------:R-:W-:-:S03]  /*1d10*/  USHF.R.S32.HI UR11, URZ, 0x1f, UR4 ;  /* 0x0000001f3f0b7899 */ /* 0x000fc60008011404 */
[----:B------:R-:W-:Y:S01]  /*1d20*/  IADD3.X R5, R15, UR22, RZ, P0, !PT ;  /* 0x000000160f057c10 */ /* 0x000fe200087fe4ff */
[----:B------:R-:W-:Y:S02]  /*1d30*/  ULEA.HI UR11, UR11, UR4, URZ, 0x6 ;  /* 0x000000040b0b7291 */ /* 0x000fe4000f8f303f */
[----:B------:R-:W-:Y:S02]  /*1d40*/  ULDC.64 UR22, c[0x0][0x200] ;  /* 0x0000800000167ab9 */ /* 0x000fe40000000a00 */
[----:B------:R-:W-:Y:S01]  /*1d50*/  IMAD.WIDE.U32 R4, R6, c[0x0][0x370], R4 ;  /* 0x0000dc0006047a25 */ /* 0x000fe200078e0004 */
[----:B------:R-:W-:Y:S01]  /*1d60*/  LEA.HI R6, R10, R11, RZ, 0x5 ;  /* 0x0000000b0a067211 */ /* 0x000fe200078f28ff */
[----:B------:R-:W-:-:S03]  /*1d70*/  USHF.R.S32.HI UR11, URZ, 0x6, UR11 ;  /* 0x000000063f0b7899 */ /* 0x000fc6000801140b */
[----:B------:R-:W-:Y:S01]  /*1d80*/  IADD3 R5, R5, UR5, RZ ;  /* 0x0000000505057c10 */ /* 0x000fe2000fffe0ff */
[----:B------:R-:W-:Y:S01]  /*1d90*/  UISETP.LT.AND UP1, UPT, URZ, UR11, UPT ;  /* 0x0000000b3f00728c */ /* 0x000fe2000bf21270 */
[----:B------:R-:W-:Y:S01]  /*1da0*/  LOP3.LUT R10, R6, 0xffffffe0, RZ, 0xc0, !PT ;  /* 0xffffffe0060a7812 */ /* 0x000fe200078ec0ff */
[----:B------:R-:W-:Y:S02]  /*1db0*/  UIADD3 UR5, UR32, -0x1, URZ ;  /* 0xffffffff20057890 */ /* 0x000fe4000fffe03f */
[----:B------:R-:W-:Y:S01]  /*1dc0*/  IMAD.WIDE.U32 R4, R7, c[0x0][0x378], R4 ;  /* 0x0000de0007047a25 */ /* 0x000fe200078e0004 */
[----:B------:R-:W-:-:S03]  /*1dd0*/  USEL UR11, URZ, UR11, !UP1 ;  /* 0x0000000b3f0b7287 */ /* 0x000fc6000c800000 */
[----:B------:R-:W-:Y:S01]  /*1de0*/  IMAD.IADD R7, R11, 0x1, -R10 ;  /* 0x000000010b077824 */ /* 0x000fe200078e0a0a */
[----:B------:R-:W-:Y:S01]  /*1df0*/  SHF.R.S32.HI R10, RZ, 0x5, R6 ;  /* 0x00000005ff0a7819 */ /* 0x000fe20000011406 */
[----:B------:R-:W-:Y:S01]  /*1e00*/  IMAD R6, R18, c[0x0][0x370], RZ ;  /* 0x0000dc0012067a24 */ /* 0x000fe200078e02ff */
[----:B------:R-:W-:Y:S01]  /*1e10*/  IADD3 R5, R5, UR7, RZ ;  /* 0x0000000705057c10 */ /* 0x000fe2000fffe0ff */
[----:B------:R-:W-:Y:S02]  /*1e20*/  UISETP.GT.AND UP1, UPT, UR32, UR11, UPT ;  /* 0x0000000b2000728c */ /* 0x000fe4000bf24270 */
[----:B------:R-:W-:Y:S01]  /*1e30*/  IMAD R10, R10, UR45, R7 ;  /* 0x0000002d0a0a7c24 */ /* 0x000fe2000f8e0207 */
[----:B------:R-:W-:Y:S01]  /*1e40*/  UIMAD.WIDE UR6, UR6, UR60, UR22 ;  /* 0x0000003c060672a5 */ /* 0x000fe2000f8e0216 */
[C---:B------:R-:W-:Y:S02]  /*1e50*/  IMAD R11, R0.reuse, c[0x0][0x374], R6 ;  /* 0x0000dd00000b7a24 */ /* 0x040fe400078e0206 */
[----:B------:R-:W-:Y:S01]  /*1e60*/  IMAD.WIDE.U32 R6, R0, c[0x0][0x370], R4 ;  /* 0x0000dc0000067a25 */ /* 0x000fe200078e0004 */
[----:B------:R-:W-:-:S03]  /*1e70*/  ULDC.64 UR22, c[0x0][0x3c8] ;  /* 0x0000f20000167ab9 */ /* 0x000fc60000000a00 */
[----:B------:R-:W-:Y:S01]  /*1e80*/  IMAD.WIDE.U32 R4, R13, c[0x0][0x1a8], R8 ;  /* 0x00006a000d047a25 */ /* 0x000fe200078e0008 */
[----:B------:R-:W-:-:S03]  /*1e90*/  LEA R238, P0, R6, c[0x0][0x330], 0x1 ;  /* 0x0000cc0006ee7a11 */ /* 0x000fc600078008ff */
[----:B------:R-:W-:Y:S01]  /*1ea0*/  IMAD.IADD R8, R7, 0x1, R11 ;  /* 0x0000000107087824 */ /* 0x000fe200078e020b */
[----:B------:R-:W-:Y:S01]  /*1eb0*/  IADD3 R7, P3, R10, UR17, RZ ;  /* 0x000000110a077c10 */ /* 0x000fe2000ff7e0ff */
[----:B------:R-:W-:Y:S01]  /*1ec0*/  UIMAD.WIDE UR16, UR16, UR60, UR22 ;  /* 0x0000003c101072a5 */ /* 0x000fe2000f8e0216 */
[----:B------:R-:W-:Y:S01]  /*1ed0*/  IADD3 R9, R5, UR8, RZ ;  /* 0x0000000805097c10 */ /* 0x000fe2000fffe0ff */
[----:B------:R-:W-:Y:S01]  /*1ee0*/  UMOV UR8, UR6 ;  /* 0x0000000600087c82 */ /* 0x000fe20008000000 */
[----:B------:R-:W-:Y:S02]  /*1ef0*/  LEA.HI.X R239, R6, c[0x0][0x334], R8, 0x1, P0 ;  /* 0x0000cd0006ef7a11 */ /* 0x000fe400000f0c08 */
[----:B------:R-:W-:Y:S02]  /*1f00*/  PLOP3.LUT P0, PT, PT, PT, UP1, 0x80, 0x0 ;  /* 0x000000000000781c */ /* 0x000fe40003f0f018 */
[----:B------:R-:W-:Y:S01]  /*1f10*/  LEA R242, P2, R7, c[0x0][0x350], 0x2 ;  /* 0x0000d40007f27a11 */ /* 0x000fe200078410ff */
[----:B------:R-:W-:Y:S01]  /*1f20*/  UMOV UR9, UR17 ;  /* 0x0000001100097c82 */ /* 0x000fe20008000000 */
[----:B------:R-:W-:-:S02]  /*1f30*/  LEA R236, P4, R4, c[0x0][0x160], 0x1 ;  /* 0x0000580004ec7a11 */ /* 0x000fc400078808ff */
[----:B------:R-:W-:Y:S01]  /*1f40*/  LEA.HI.X.SX32 R5, R10, UR10, 0x1, P3 ;  /* 0x0000000a0a057c11 */ /* 0x000fe200098f0eff */
[----:B------:R-:W-:Y:S01]  /*1f50*/  UMOV UR10, UR16 ;  /* 0x00000010000a7c82 */ /* 0x000fe20008000000 */
        /* <DEDUP_REMOVED lines=21> */
.L_x_272:
        /* <DEDUP_REMOVED lines=18> */
.L_x_273:
        /* <DEDUP_REMOVED lines=29> */
.L_x_275:
[----:B------:R-:W-:Y:S05]  /*23a0*/  BSYNC B0 ;  /* 0x0000000000007941 */ /* 0x000fea0003800000 */
.L_x_274:
        /* <DEDUP_REMOVED lines=16> */
.L_x_277:
[----:B------:R-:W-:Y:S05]  /*24b0*/  BSYNC B0 ;  /* 0x0000000000007941 */ /* 0x000fea0003800000 */
.L_x_276:
        /* <DEDUP_REMOVED lines=26> */
.L_x_279:
[----:B------:R-:W-:Y:S05]  /*2660*/  BSYNC B0 ;  /* 0x0000000000007941 */ /* 0x000fea0003800000 */
.L_x_278:
        /* <DEDUP_REMOVED lines=14> */
.L_x_271:
[----:B-1----:R-:W2:Y:S01]  /*2750*/  LDL R19, [R1+0x50] ;  /* 0x0000500001137983 */ /* 0x002ea20000100800 */
[----:B------:R-:W-:Y:S01]  /*2760*/  ULDC.64 UR16, c[0x0][0x1a0] ;  /* 0x0000680000107ab9 */ /* 0x000fe20000000a00 */
[----:B------:R-:W-:Y:S01]  /*2770*/  IMAD.U32 R4, RZ, RZ, UR24 ;  /* 0x00000018ff047e24 */ /* 0x000fe2000f8e00ff */
[----:B------:R-:W-:Y:S01]  /*2780*/  UIMAD UR4, UR20, UR16, URZ ;  /* 0x00000010140472a4 */ /* 0x000fe2000f8e023f */
[----:B------:R-:W3:Y:S01]  /*2790*/  LDL R20, [R1+0x28] ;  /* 0x0000280001147983 */ /* 0x000ee20000100800 */
[----:B------:R-:W-:Y:S01]  /*27a0*/  UIMAD UR6, UR18, -0x80, UR14 ;  /* 0xffffff80120678a4 */ /* 0x000fe2000f8e020e */
[----:B------:R-:W-:Y:S01]  /*27b0*/  IADD3 R10, R0, 0x40, RZ ;  /* 0x00000040000a7810 */ /* 0x000fe20007ffe0ff */
[----:B------:R-:W-:Y:S01]  /*27c0*/  UIMAD UR15, UR24, UR17, UR4 ;  /* 0x00000011180f72a4 */ /* 0x000fe2000f8e0204 */
[----:B------:R-:W-:-:S02]  /*27d0*/  IMAD.WIDE.U32 R6, R4, c[0x0][0x1a0], R14 ;  /* 0x0000680004067a25 */ /* 0x000fc400078e000e */
[----:B------:R-:W-:Y:S02]  /*27e0*/  ULDC.64 UR16, c[0x0][0x198] ;  /* 0x0000660000107ab9 */ /* 0x000fe40000000a00 */
[----:B------:R-:W-:Y:S01]  /*27f0*/  UIMAD UR4, UR20, UR16, URZ ;  /* 0x00000010140472a4 */ /* 0x000fe2000f8e023f */
[----:B------:R-:W-:-:S03]  /*2800*/  IMAD.WIDE.U32 R4, R4, c[0x0][0x198], R14 ;  /* 0x0000660004047a25 */ /* 0x000fc600078e000e */
[----:B------:R-:W-:Y:S01]  /*2810*/  UIMAD UR4, UR24, UR17, UR4 ;  /* 0x00000011180472a4 */ /* 0x000fe2000f8e0204 */
[----:B------:R-:W-:Y:S01]  /*2820*/  ISETP.GE.AND P2, PT, R10, UR6, PT ;  /* 0x000000060a007c0c */ /* 0x000fe2000bf46270 */
[----:B------:R-:W-:Y:S01]  /*2830*/  IMAD.U32 R9, RZ, RZ, UR15 ;  /* 0x0000000fff097e24 */ /* 0x000fe2000f8e00ff */
[----:B------:R-:W-:Y:S02]  /*2840*/  IADD3 R6, P1, R6, UR27, RZ ;  /* 0x0000001b06067c10 */ /* 0x000fe4000ff3e0ff */
[----:B------:R-:W-:Y:S01]  /*2850*/  IADD3 R4, P0, R4, UR31, RZ ;  /* 0x0000001f04047c10 */ /* 0x000fe2000ff1e0ff */
[----:B------:R-:W-:Y:S01]  /*2860*/  IMAD.U32 R8, RZ, RZ, UR4 ;  /* 0x00000004ff087e24 */ /* 0x000fe2000f8e00ff */
[----:B------:R-:W-:Y:S02]  /*2870*/  ISETP.GE.AND P3, PT, R0, UR6, PT ;  /* 0x0000000600007c0c */ /* 0x000fe4000bf66270 */
[----:B------:R-:W-:Y:S02]  /*2880*/  IADD3.X R7, R7, UR28, R9, P1, !PT ;  /* 0x0000001c07077c10 */ /* 0x000fe40008ffe409 */
[----:B------:R-:W-:Y:S01]  /*2890*/  IADD3.X R5, R5, UR33, R8, P0, !PT ;  /* 0x0000002105057c10 */ /* 0x000fe200087fe408 */
[----:B------:R-:W-:-:S02]  /*28a0*/  IMAD R8, R12, c[0x0][0x1b8], RZ ;  /* 0x00006e000c087a24 */ /* 0x000fc400078e02ff */
        /* <DEDUP_REMOVED lines=81> */
[----:B------:R-:W-:Y:S01]  /*2dc0*/  @P1 STS.128 [R0+0x8000], RZ ;  /* 0x008000ff00001388 */ /* 0x000fe20000000c00 */
[----:B------:R-:W-:-:S03]  /*2dd0*/  IADD3 R3, R19, 0x28, RZ ;  /* 0x0000002813037810 */ /* 0x000fc60007ffe0ff */
        /* <DEDUP_REMOVED lines=23> */
[----:B------:R3:W-:Y:S01]  /*2f50*/  @!P1 LDGSTS.E.BYPASS.LTC128B.128 [R240+0x2000], [R236.64+0x80] ;  /* 0x02000080ecf09fae */ /* 0x0007e2000b901d4c */
[----:B------:R-:W-:-:S03]  /*2f60*/  ISETP.GE.AND P1, PT, R3, UR4, PT ;  /* 0x0000000403007c0c */ /* 0x000fc6000bf26270 */
        /* <DEDUP_REMOVED lines=10> */
[----:B------:R4:W-:Y:S01]  /*3010*/  @!P3 LDGSTS.E.BYPASS.LTC128B.128 [R0+0xb000], [R6.64+0x40] ;  /* 0x0b0000400600bfae */ /* 0x0009e2000b901d4c */
[----:B------:R-:W-:-:S03]  /*3020*/  ISETP.GE.AND P4, PT, R19, UR4, PT ;  /* 0x0000000413007c0c */ /* 0x000fc6000bf86270 */
        /* <DEDUP_REMOVED lines=10> */
[----:B----4-:R-:W-:Y:S01]  /*30d0*/  IMAD.SHL.U32 R6, R19, 0x4, RZ ;  /* 0x0000000413067824 */ /* 0x010fe200078e00ff */
[----:B------:R-:W-:Y:S01]  /*30e0*/  MOV R12, 0x7f800000 ;  /* 0x7f800000000c7802 */ /* 0x000fe20000000f00 */
[----:B------:R-:W-:Y:S01]  /*30f0*/  IMAD.MOV.U32 R14, RZ, RZ, 0x7f800000 ;  /* 0x7f800000ff0e7424 */ /* 0x000fe200078e00ff */
[----:B------:R-:W0:Y:S01]  /*3100*/  LDGDEPBAR ;  /* 0x00000000000079af */ /* 0x000e220000000000 */
[----:B------:R-:W-:-:S02]  /*3110*/  IMAD.MOV.U32 R13, RZ, RZ, 0x7f800000 ;  /* 0x7f800000ff0d7424 */ /* 0x000fc400078e00ff */
[----:B------:R-:W-:Y:S01]  /*3120*/  IMAD.MOV.U32 R11, RZ, RZ, 0x7f800000 ;  /* 0x7f800000ff0b7424 */ /* 0x000fe200078e00ff */
[----:B--2---:R-:W-:Y:S02]  /*3130*/  IADD3 R4, P3, R6, UR8, RZ ;  /* 0x0000000806047c10 */ /* 0x004fe4000ff7e0ff */
[----:B------:R-:W-:Y:S01]  /*3140*/  SHF.L.U64.HI R5, R19, 0x2, R8 ;  /* 0x0000000213057819 */ /* 0x000fe20000010208 */
[----:B------:R-:W-:-:S04]  /*3150*/  DEPBAR.LE SB0, 0x1 ;  /* 0x000080400000791a */ /* 0x000fc80000000000 */
[----:B-1----:R-:W-:Y:S02]  /*3160*/  SHF.R.S32.HI R0, RZ, 0x1f, R3 ;  /* 0x0000001fff007819 */ /* 0x002fe40000011403 */
[----:B------:R-:W-:Y:S02]  /*3170*/  @!P1 LEA R6, P2, R3, UR8, 0x2 ;  /* 0x0000000803069c11 */ /* 0x000fe4000f8410ff */
[----:B------:R-:W-:Y:S02]  /*3180*/  IADD3.X R5, R5, UR7, RZ, P3, !PT ;  /* 0x0000000705057c10 */ /* 0x000fe40009ffe4ff */
[----:B------:R-:W-:-:S03]  /*3190*/  @!P1 LEA.HI.X R7, R3, UR7, R0, 0x2, P2 ;  /* 0x0000000703079c11 */ /* 0x000fc600090f1400 */
[----:B------:R1:W2:Y:S04]  /*31a0*/  @!P4 LDG.E R14, [R4.64] ;  /* 0x0000000c040ec981 */ /* 0x0002a8000c1e1900 */
[----:B------:R1:W4:Y:S04]  /*31b0*/  @!P6 LDG.E R13, [R4.64+0x20] ;  /* 0x0000200c040de981 */ /* 0x000328000c1e1900 */
[----:B------:R1:W5:Y:S04]  /*31c0*/  @!P5 LDG.E R12, [R4.64+0x80] ;  /* 0x0000800c040cd981 */ /* 0x000368000c1e1900 */
[----:B------:R1:W3:Y:S01]  /*31d0*/  @!P1 LDG.E R11, [R6.64] ;  /* 0x0000000c060b9981 */ /* 0x0002e2000c1e1900 */
[----:B------:R-:W-:Y:S01]  /*31e0*/  IMAD.U32 R0, RZ, RZ, UR26 ;  /* 0x0000001aff007e24 */ /* 0x000fe2000f8e00ff */
[----:B------:R-:W-:-:S02]  /*31f0*/  IADD3 R3, R19, 0x1, RZ ;  /* 0x0000000113037810 */ /* 0x000fc40007ffe0ff */
[----:B------:R-:W-:Y:S02]  /*3200*/  BAR.SYNC.DEFER_BLOCKING 0x0 ;  /* 0x0000000000007b1d */ /* 0x000fe40000010000 */
[----:B------:R-:W-:Y:S02]  /*3210*/  IADD3 R0, R3, UR14, -R0 ;  /* 0x0000000e03007c10 */ /* 0x000fe4000fffe800 */
[----:B------:R-:W-:-:S03]  /*3220*/  IADD3 R3, R231, 0x1800, RZ ;  /* 0x00001800e7037810 */ /* 0x000fc60007ffe0ff */
[----:B------:R1:W-:Y:S01]  /*3230*/  STL [R1+0x34], R0 ;  /* 0x0000340001007387 */ /* 0x0003e20000100800 */
[----:B------:R-:W-:-:S05]  /*3240*/  SEL R3, R3, R231, !P0 ;  /* 0x000000e703037207 */ /* 0x000fca0004000000 */
[----:B------:R-:W-:Y:S01]  /*3250*/  IMAD.SHL.U32 R220, R3, 0x2, RZ ;  /* 0x0000000203dc7824 */ /* 0x000fe200078e00ff */
[----:B------:R-:W2:Y:S04]  /*3260*/  LDSM.16.M88.4 R172, [R222+0xf000] ;  /* 0x00f00000deac783b */ /* 0x000ea80000000200 */
[----:B------:R-:W2:Y:S01]  /*3270*/  LDSM.16.M88.4 R176, [R222+0xf400] ;  /* 0x00f40000deb0783b */ /* 0x000ea20000000200 */
[----:B-1----:R-:W-:-:S03]  /*3280*/  IADD3 R0, R229, 0x1800, RZ ;  /* 0x00001800e5007810 */ /* 0x002fc60007ffe0ff */
[----:B------:R-:W1:Y:S01]  /*3290*/  LDSM.16.M88.4 R180, [R221+0xf000] ;  /* 0x00f00000ddb4783b */ /* 0x000e620000000200 */
[----:B------:R-:W-:-:S03]  /*32a0*/  SEL R0, R0, R229, !P0 ;  /* 0x000000e500007207 */ /* 0x000fc60004000000 */
[----:B------:R-:W1:Y:S01]  /*32b0*/  LDSM.16.M88.4 R184, [R221+0xf400] ;  /* 0x00f40000ddb8783b */ /* 0x000e620000000200 */
[----:B------:R-:W-:Y:S01]  /*32c0*/  SHF.L.U32 R3, R0, 0x1, RZ ;  /* 0x0000000100037819 */ /* 0x000fe200000006ff */
[----:B------:R-:W-:Y:S02]  /*32d0*/  IMAD.MOV.U32 R0, RZ, RZ, c[0x0][0x22c] ;  /* 0x00008b00ff007624 */ /* 0x000fe400078e00ff */
[----:B------:R-:W1:Y:S02]  /*32e0*/  LDSM.16.M88.4 R188, [R222+0x11000] ;  /* 0x01100000debc783b */ /* 0x000e640000000200 */
[----:B------:R-:W-:Y:S02]  /*32f0*/  IMAD R0, R0, c[0x0][0x1c0], RZ ;  /* 0x0000700000007a24 */ /* 0x000fe400078e02ff */
[----:B------:R-:W1:Y:S02]  /*3300*/  LDSM.16.M88.4 R192, [R222+0x11400] ;  /* 0x01140000dec0783b */ /* 0x000e640000000200 */
[----:B------:R-:W-:-:S02]  /*3310*/  IMAD.SHL.U32 R6, R0, 0x10, RZ ;  /* 0x0000001000067824 */ /* 0x000fc400078e00ff */
[----:B------:R-:W1:Y:S01]  /*3320*/  LDSM.16.M88.4 R196, [R221+0x11000] ;  /* 0x01100000ddc4783b */ /* 0x000e620000000200 */
[----:B------:R-:W-:Y:S02]  /*3330*/  IMAD.SHL.U32 R4, R0, 0x8, RZ ;  /* 0x0000000800047824 */ /* 0x000fe400078e00ff */
[C---:B------:R-:W-:Y:S01]  /*3340*/  IADD3 R5, R6.reuse, 0x20, RZ ;  /* 0x0000002006057810 */ /* 0x040fe20007ffe0ff */
[----:B------:R-:W1:Y:S01]  /*3350*/  LDSM.16.M88.4 R200, [R221+0x11400] ;  /* 0x01140000ddc8783b */ /* 0x000e620000000200 */
[----:B------:R-:W-:Y:S02]  /*3360*/  IADD3 R0, R6, 0x40, RZ ;  /* 0x0000004006007810 */ /* 0x000fe40007ffe0ff */
[----:B------:R-:W-:Y:S01]  /*3370*/  SHF.L.U64.HI R6, R19, 0x2, R8 ;  /* 0x0000000213067819 */ /* 0x000fe20000010208 */
[C---:B------:R-:W-:Y:S01]  /*3380*/  IMAD.IADD R5, R4.reuse, 0x1, R5 ;  /* 0x0000000104057824 */ /* 0x040fe200078e0205 */
[----:B------:R-:W1:Y:S01]  /*3390*/  LDSM.16.M88.4 R204, [R222+0x13000] ;  /* 0x01300000decc783b */ /* 0x000e620000000200 */
[----:B------:R-:W-:-:S03]  /*33a0*/  IMAD.IADD R0, R4, 0x1, R0 ;  /* 0x0000000104007824 */ /* 0x000fc600078e0200 */
        /* <DEDUP_REMOVED lines=55> */
[----:B--2---:R-:W-:Y:S04]  /*3720*/  STL [R1+0x8], R14 ;  /* 0x0000080e01007387 */ /* 0x004fe80000100800 */
[----:B----4-:R-:W-:Y:S04]  /*3730*/  STL [R1+0xc], R13 ;  /* 0x00000c0d01007387 */ /* 0x010fe80000100800 */
[----:B-----5:R-:W-:Y:S04]  /*3740*/  STL [R1], R12 ;  /* 0x0000000c01007387 */ /* 0x020fe80000100800 */
[----:B---3--:R-:W-:Y:S04]  /*3750*/  STL [R1+0x4], R11 ;  /* 0x0000040b01007387 */ /* 0x008fe80000100800 */
        /* <DEDUP_REMOVED lines=14> */
[----:B-1----:R3:W-:Y:S02]  /*3840*/  STL [R1+0x18], R0 ;  /* 0x0000180001007387 */ /* 0x0027e40000100800 */
.L_x_283:
[----:B------:R-:W0:Y:S01]  /*3850*/  LDGDEPBAR ;  /* 0x00000000000079af */ /* 0x000e220000000000 */
[----:B---3--:R-:W-:Y:S01]  /*3860*/  IADD3 R0, R230, R220, RZ ;  /* 0x000000dce6007210 */ /* 0x008fe20007ffe0ff */
        /* <DEDUP_REMOVED lines=132> */
[----:B----4-:R-:W4:Y:S09]  /*40b0*/  LDL R15, [R1] ;  /* 0x00000000010f7983 */ /* 0x010f320000100800 */
        /* <DEDUP_REMOVED lines=160> */
[----:B------:R-:W-:Y:S03]  /*4ac0*/  @!P0 ISETP.GE.AND P1, PT, R7, R12, PT ;  /* 0x0000000c0700820c */ /* 0x000fe60003f26270 */
        /* <DEDUP_REMOVED lines=182> */
[----:B------:R-:W-:Y:S06]  /*5630*/  FADD.FTZ R21, -R140, R21 ;  /* 0x000000158c157221 */ /* 0x000fec0000010100 */
        /* <DEDUP_REMOVED lines=14> */
[----:B------:R-:W-:Y:S01]  /*5720*/  FFMA.FTZ R17, -R146, R146, 1 ;  /* 0x3f80000092117423 */ /* 0x000fe20000010192 */
[----:B------:R-:W-:Y:S01]  /*5730*/  MOV R146, R242 ;  /* 0x000000f200927202 */ /* 0x000fe20000000f00 */
        /* <DEDUP_REMOVED lines=37> */
[C---:B------:R-:W-:Y:S02]  /*5990*/  FADD.FTZ R19, -R5.reuse, R19 ;  /* 0x0000001305137221 */ /* 0x040fe40000010100 */
        /* <DEDUP_REMOVED lines=141> */
.L_x_281:
        /* <DEDUP_REMOVED lines=106> */
[----:B------:R-:W-:Y:S03]  /*6910*/  IMAD.SHL.U32 R4, R145, 0x2, RZ ;  /* 0x0000000291047824 */ /* 0x000fe600078e00ff */
        /* <DEDUP_REMOVED lines=12> */
.L_x_282:
[----:B------:R-:W-:Y:S01]  /*69e0*/  LDSM.16.M88.4 R24, [R225] ;  /* 0x00000000e118783b */ /* 0x000fe20000000200 */
[----:B------:R-:W-:Y:S01]  /*69f0*/  IMAD.MOV.U32 R144, RZ, RZ, c[0x0][0x22c] ;  /* 0x00008b00ff907624 */ /* 0x000fe200078e00ff */
[----:B------:R-:W-:Y:S02]  /*6a00*/  ULOP3.LUT UR4, UR5, 0x1, URZ, 0xc0, !UPT ;  /* 0x0000000105047892 */ /* 0x000fe4000f8ec03f */
[----:B------:R-:W2:Y:S01]  /*6a10*/  LDSM.16.MT88.4 R8, [R0+0x9000] ;  /* 0x009000000008783b */ /* 0x000ea20000004200 */
[----:B------:R-:W-:Y:S01]  /*6a20*/  IMAD R144, R144, c[0x0][0x1c0], RZ ;  /* 0x0000700090907a24 */ /* 0x000fe200078e02ff */
[----:B------:R-:W-:Y:S02]  /*6a30*/  UISETP.NE.U32.AND UP0, UPT, UR4, 0x1, UPT ;  /* 0x000000010400788c */ /* 0x000fe4000bf05070 */
[----:B------:R-:W3:Y:S01]  /*6a40*/  LDSM.16.MT88.4 R16, [R0+0xb000] ;  /* 0x00b000000010783b */ /* 0x000ee20000004200 */
[----:B------:R-:W-:Y:S01]  /*6a50*/  IMAD.U32 R144, R144, -0x40, RZ ;  /* 0xffffffc090907824 */ /* 0x000fe200078e00ff */
[----:B------:R-:W-:Y:S02]  /*6a60*/  UISETP.GT.AND UP2, UPT, UR5, UR11, UPT ;  /* 0x0000000b0500728c */ /* 0x000fe4000bf44270 */
[----:B------:R-:W4:Y:S01]  /*6a70*/  LDSM.16.MT88.4 R28, [R0+0xd000] ;  /* 0x00d00000001c783b */ /* 0x000f220000004200 */
[----:B------:R-:W-:Y:S01]  /*6a80*/  UIADD3 UR4, UR5, -0x1, URZ ;  /* 0xffffffff05047890 */ /* 0x000fe2000fffe03f */
[C---:B------:R-:W-:Y:S02]  /*6a90*/  LEA R242, P1, R144.reuse, R146, 0x2 ;  /* 0x0000009290f27211 */ /* 0x040fe400078210ff */
[----:B------:R-:W5:Y:S02]  /*6aa0*/  LDL R153, [R1+0x38] ;  /* 0x0000380001997983 */ /* 0x000f640000100800 */
[----:B------:R-:W-:Y:S01]  /*6ab0*/  LEA.HI.X.SX32 R241, R144, R147, 0x2, P1 ;  /* 0x0000009390f17211 */ /* 0x000fe200008f16ff */
[----:B------:R-:W-:Y:S01]  /*6ac0*/  IMAD.MOV.U32 R144, RZ, RZ, c[0x0][0x22c] ;  /* 0x00008b00ff907624 */ /* 0x000fe200078e00ff */
[----:B------:R-:W-:Y:S01]  /*6ad0*/  LDSM.16.M88.4 R32, [R226] ;  /* 0x00000000e220783b */ /* 0x000fe20000000200 */
[----:B------:R-:W-:Y:S02]  /*6ae0*/  UMOV UR5, UR4 ;  /* 0x0000000400057c82 */ /* 0x000fe40008000000 */
[----:B------:R-:W-:Y:S01]  /*6af0*/  IMAD R144, R144, c[0x0][0x1c0], RZ ;  /* 0x0000700090907a24 */ /* 0x000fe200078e02ff */
[----:B------:R-:W5:Y:S03]  /*6b00*/  LDL R152, [R1+0x3c] ;  /* 0x00003c0001987983 */ /* 0x000f660000100800 */
[----:B------:R-:W-:Y:S01]  /*6b10*/  IMAD.SHL.U32 R144, R144, 0x8, RZ ;  /* 0x0000000890907824 */ /* 0x000fe200078e00ff */
[----:B------:R-:W1:Y:S04]  /*6b20*/  LDSM.16.MT88.4 R132, [R0+0x9400] ;  /* 0x009400000084783b */ /* 0x000e680000004200 */
[----:B------:R1:W5:Y:S04]  /*6b30*/  LDL R148, [R1+0xc] ;  /* 0x00000c0001947983 */ /* 0x0003680000100800 */
[----:B------:R-:W1:Y:S04]  /*6b40*/  LDSM.16.MT88.4 R136, [R0+0xb400] ;  /* 0x00b400000088783b */ /* 0x000e680000004200 */
[----:B------:R1:W5:Y:S02]  /*6b50*/  LDL R149, [R1+0x4] ;  /* 0x0000040001957983 */ /* 0x0003640000100800 */
[C---:B-12---:R-:W-:Y:S02]  /*6b60*/  HMMA.16816.F32.BF16 R4, R24.reuse, R8, RZ ;  /* 0x000000081804723c */ /* 0x046fe400000418ff */
[----:B------:R-:W1:Y:S04]  /*6b70*/  LDSM.16.MT88.4 R140, [R0+0xd400] ;  /* 0x00d40000008c783b */ /* 0x000e680000004200 */
[----:B------:R2:W2:Y:S02]  /*6b80*/  LDL R150, [R1] ;  /* 0x0000000001967983 */ /* 0x0004a40000100800 */
        /* <DEDUP_REMOVED lines=19> */
[----:B------:R-:W3:Y:S07]  /*6cc0*/  LDSM.16.M88.4 R132, [R227] ;  /* 0x00000000e384783b */ /* 0x000eee0000000200 */
        /* <DEDUP_REMOVED lines=45> */
[----:B------:R1:W2:Y:S06]  /*6fa0*/  LDSM.16.MT88.4 R28, [R0+0xec00] ;  /* 0x00ec0000001c783b */ /* 0x0002ac0000004200 */
[----:B-----5:R-:W-:Y:S01]  /*6fb0*/  @P0 IADD3 R34, P2, R153, UR8, RZ ;  /* 0x0000000899220c10 */ /* 0x020fe2000ff5e0ff */
[----:B------:R-:W-:Y:S01]  /*6fc0*/  IMAD.MOV.U32 R32, RZ, RZ, R242 ;  /* 0x000000ffff207224 */ /* 0x000fe200078e00f2 */
[C---:B---3--:R-:W-:Y:S01]  /*6fd0*/  HMMA.16816.F32.BF16 R4, R132.reuse, R140, R4 ;  /* 0x0000008c8404723c */ /* 0x048fe20000041804 */
[----:B------:R-:W-:Y:S04]  /*6fe0*/  @UP3 UIADD3 UR8, UP1, UR8, -0x100, URZ ;  /* 0xffffff0008083890 */ /* 0x000fe8000ff3e03f */
[----:B------:R-:W-:Y:S01]  /*6ff0*/  @P0 IADD3.X R35, R152, UR7, RZ, P2, !PT ;  /* 0x0000000798230c10 */ /* 0x000fe200097fe4ff */
[----:B------:R-:W-:Y:S01]  /*7000*/  IMAD.MOV.U32 R33, RZ, RZ, R241 ;  /* 0x000000ffff217224 */ /* 0x000fe200078e00f1 */
[----:B------:R-:W-:Y:S01]  /*7010*/  @UP3 UIADD3.X UR7, UR7, -0x1, URZ, UP1, !UPT ;  /* 0xffffffff07073890 */ /* 0x000fe20008ffe43f */
[C---:B------:R-:W-:Y:S01]  /*7020*/  HMMA.16816.F32.BF16 R8, R132.reuse, R142, R8 ;  /* 0x0000008e8408723c */ /* 0x040fe20000041808 */
[----:B------:R-:W-:Y:S01]  /*7030*/  IMAD.MOV.U32 R141, RZ, RZ, c[0x0][0x22c] ;  /* 0x00008b00ff8d7624 */ /* 0x000fe200078e00ff */
[----:B------:R-:W3:Y:S02]  /*7040*/  @P0 LDG.E R148, [R34.64+0x20] ;  /* 0x0000200c22940981 */ /* 0x000ee4000c1e1900 */
[----:B------:R-:W-:Y:S02]  /*7050*/  IMAD.MOV.U32 R140, RZ, RZ, c[0x0][0x22c] ;  /* 0x00008b00ff8c7624 */ /* 0x000fe400078e00ff */
[----:B------:R-:W5:Y:S01]  /*7060*/  @P0 LDG.E R149, [R34.64+0xa0] ;  /* 0x0000a00c22950981 */ /* 0x000f62000c1e1900 */
[----:B-1----:R-:W-:Y:S01]  /*7070*/  IMAD.MOV.U32 R0, RZ, RZ, c[0x0][0x22c] ;  /* 0x00008b00ff007624 */ /* 0x002fe200078e00ff */
[C---:B----4-:R-:W-:Y:S01]  /*7080*/  HMMA.16816.F32.BF16 R12, R132.reuse, R136, R12 ;  /* 0x00000088840c723c */ /* 0x050fe2000004180c */
[----:B------:R-:W-:Y:S01]  /*7090*/  IMAD.MOV.U32 R142, RZ, RZ, c[0x0][0x22c] ;  /* 0x00008b00ff8e7624 */ /* 0x000fe200078e00ff */
[----:B--2---:R-:W2:Y:S02]  /*70a0*/  @P0 LDG.E R150, [R34.64+0x80] ;  /* 0x0000800c22960981 */ /* 0x004ea4000c1e1900 */
[----:B------:R-:W-:Y:S02]  /*70b0*/  IMAD R0, R0, c[0x0][0x1c0], RZ ;  /* 0x0000700000007a24 */ /* 0x000fe400078e02ff */
[----:B------:R-:W4:Y:S01]  /*70c0*/  @P0 LDG.E R151, [R34.64] ;  /* 0x0000000c22970981 */ /* 0x000f22000c1e1900 */
[----:B------:R-:W-:Y:S01]  /*70d0*/  IMAD R142, R142, c[0x0][0x1c0], RZ ;  /* 0x000070008e8e7a24 */ /* 0x000fe200078e02ff */
[C---:B------:R-:W-:Y:S02]  /*70e0*/  HMMA.16816.F32.BF16 R16, R132.reuse, R138, R16 ;  /* 0x0000008a8410723c */ /* 0x040fe40000041810 */
[----:B------:R-:W-:Y:S02]  /*70f0*/  RED.E.ADD.F32.FTZ.RN.STRONG.GPU [R32.64], R4 ;  /* 0x000000042000798e */ /* 0x000fe4000c10e78c */
[----:B------:R-:W-:Y:S02]  /*7100*/  IMAD R0, R0, 0x30, RZ ;  /* 0x0000003000007824 */ /* 0x000fe400078e02ff */
[----:B------:R-:W-:Y:S02]  /*7110*/  IMAD.SHL.U32 R142, R142, 0x20, RZ ;  /* 0x000000208e8e7824 */ /* 0x000fe400078e00ff */
[C---:B------:R-:W-:Y:S04]  /*7120*/  HMMA.16816.F32.BF16 R20, R132.reuse, R28, R20 ;  /* 0x0000001c8414723c */ /* 0x040fe80000041814 */
[----:B------:R-:W-:Y:S02]  /*7130*/  IMAD R141, R141, c[0x0][0x1c0], RZ ;  /* 0x000070008d8d7a24 */ /* 0x000fe400078e02ff */
[----:B------:R-:W-:Y:S01]  /*7140*/  IMAD R140, R140, c[0x0][0x1c0], RZ ;  /* 0x000070008c8c7a24 */ /* 0x000fe200078e02ff */
[CC--:B------:R-:W-:Y:S01]  /*7150*/  LEA R28, P1, R144.reuse, R32.reuse, 0x2 ;  /* 0x00000020901c7211 */ /* 0x0c0fe200078210ff */
[----:B------:R-:W-:Y:S04]  /*7160*/  HMMA.16816.F32.BF16 R24, R132, R30, R24 ;  /* 0x0000001e8418723c */ /* 0x000fe80000041818 */
[-C--:B------:R-:W-:Y:S01]  /*7170*/  LEA.HI.X.SX32 R29, R144, R33.reuse, 0x2, P1 ;  /* 0x00000021901d7211 */ /* 0x080fe200008f16ff */
[----:B------:R-:W-:Y:S02]  /*7180*/  IMAD R141, R141, 0x28, RZ ;  /* 0x000000288d8d7824 */ /* 0x000fe400078e02ff */
[----:B------:R-:W-:Y:S02]  /*7190*/  IMAD R140, R140, 0x38, RZ ;  /* 0x000000388c8c7824 */ /* 0x000fe400078e02ff */
[----:B------:R-:W-:Y:S03]  /*71a0*/  RED.E.ADD.F32.FTZ.RN.STRONG.GPU [R28.64], R5 ;  /* 0x000000051c00798e */ /* 0x000fe6000c10e78c */
[CC--:B------:R-:W-:Y:S04]  /*71b0*/  LEA R30, P2, R141.reuse, R32.reuse, 0x2 ;  /* 0x000000208d1e7211 */ /* 0x0c0fe800078410ff */
[-C--:B------:R-:W-:Y:S01]  /*71c0*/  LEA.HI.X.SX32 R31, R141, R33.reuse, 0x2, P2 ;  /* 0x000000218d1f7211 */ /* 0x080fe200010f16ff */
[----:B---3--:R1:W-:Y:S04]  /*71d0*/  @P0 STL [R1+0xc], R148 ;  /* 0x00000c9401000387 */ /* 0x0083e80000100800 */
[----:B------:R-:W3:Y:S04]  /*71e0*/  LDL R139, [R1+0x14] ;  /* 0x00001400018b7983 */ /* 0x000ee80000100800 */
[----:B------:R-:W3:Y:S04]  /*71f0*/  LDL R138, [R1+0x1c] ;  /* 0x00001c00018a7983 */ /* 0x000ee80000100800 */
[----:B-----5:R5:W-:Y:S04]  /*7200*/  @P0 STL [R1+0x4], R149 ;  /* 0x0000049501000387 */ /* 0x020be80000100800 */
[----:B--2---:R2:W-:Y:S04]  /*7210*/  @P0 STL [R1], R150 ;  /* 0x0000009601000387 */ /* 0x0045e80000100800 */
[----:B----4-:R4:W-:Y:S01]  /*7220*/  @P0 STL [R1+0x8], R151 ;  /* 0x0000089701000387 */ /* 0x0109e20000100800 */
        /* <DEDUP_REMOVED lines=18> */
[----:B------:R-:W-:Y:S01]  /*7350*/  IMAD.MOV.U32 R149, RZ, RZ, c[0x0][0x22c] ;  /* 0x00008b00ff957624 */ /* 0x000fe200078e00ff */
[CC--:B------:R-:W-:Y:S01]  /*7360*/  LEA R4, P1, R0.reuse, R32.reuse, 0x2 ;  /* 0x0000002000047211 */ /* 0x0c0fe200078210ff */
[----:B------:R-:W-:Y:S02]  /*7370*/  IMAD.SHL.U32 R151, R151, 0x10, RZ ;  /* 0x0000001097977824 */ /* 0x000fe400078e00ff */
[----:B------:R2:W-:Y:S01]  /*7380*/  RED.E.ADD.F32.FTZ.RN.STRONG.GPU [R132.64], R7 ;  /* 0x000000078400798e */ /* 0x0005e2000c10e78c */
[-C--:B------:R-:W-:Y:S01]  /*7390*/  LEA.HI.X.SX32 R5, R0, R33.reuse, 0x2, P1 ;  /* 0x0000002100057211 */ /* 0x080fe200008f16ff */
[----:B------:R-:W-:Y:S02]  /*73a0*/  IMAD.SHL.U32 R150, R150, 0x10, RZ ;  /* 0x0000001096967824 */ /* 0x000fe400078e00ff */
[----:B------:R-:W4:Y:S01]  /*73b0*/  LDL R0, [R1+0x18] ;  /* 0x0000180001007983 */ /* 0x000f220000100800 */
[----:B------:R-:W-:Y:S02]  /*73c0*/  IMAD R149, R149, c[0x0][0x1c0], RZ ;  /* 0x0000700095957a24 */ /* 0x000fe400078e02ff */
[C---:B------:R-:W-:Y:S01]  /*73d0*/  IADD3 R142, R150.reuse, 0x20, RZ ;  /* 0x00000020968e7810 */ /* 0x040fe20007ffe0ff */
[----:B------:R5:W-:Y:S01]  /*73e0*/  RED.E.ADD.F32.FTZ.RN.STRONG.GPU [R34.64], R8 ;  /* 0x000000082200798e */ /* 0x000be2000c10e78c */
[----:B------:R-:W-:Y:S01]  /*73f0*/  IADD3 R141, R150, 0x20, RZ ;  /* 0x00000020968d7810 */ /* 0x000fe20007ffe0ff */
[----:B------:R-:W-:Y:S02]  /*7400*/  IMAD.SHL.U32 R149, R149, 0x8, RZ ;  /* 0x0000000895957824 */ /* 0x000fe400078e00ff */
[----:B------:R5:W-:Y:S02]  /*7410*/  RED.E.ADD.F32.FTZ.RN.STRONG.GPU [R30.64], R9 ;  /* 0x000000091e00798e */ /* 0x000be4000c10e78c */
[C---:B------:R-:W-:Y:S01]  /*7420*/  IMAD.IADD R142, R149.reuse, 0x1, R142 ;  /* 0x00000001958e7824 */ /* 0x040fe200078e028e */
[CC--:B-1----:R-:W-:Y:S01]  /*7430*/  LEA R6, P0, R140.reuse, R32.reuse, 0x2 ;  /* 0x000000208c067211 */ /* 0x0c2fe200078010ff */
[----:B------:R1:W-:Y:S01]  /*7440*/  RED.E.ADD.F32.FTZ.RN.STRONG.GPU [R4.64], R10 ;  /* 0x0000000a0400798e */ /* 0x0003e2000c10e78c */
[C---:B------:R-:W-:Y:S04]  /*7450*/  IMAD.IADD R141, R149.reuse, 0x1, R141 ;  /* 0x00000001958d7824 */ /* 0x040fe800078e028d */
[----:B------:R-:W-:Y:S01]  /*7460*/  IMAD.IADD R141, R149, 0x1, R141 ;  /* 0x00000001958d7824 */ /* 0x000fe200078e028d */
[----:B--2---:R-:W2:Y:S01]  /*7470*/  LDL R132, [R1+0x10] ;  /* 0x0000100001847983 */ /* 0x004ea20000100800 */
[-C--:B------:R-:W-:Y:S02]  /*7480*/  LEA.HI.X.SX32 R7, R140, R33.reuse, 0x2, P0 ;  /* 0x000000218c077211 */ /* 0x080fe400000f16ff */
[----:B------:R-:W-:Y:S02]  /*7490*/  IADD3 R140, R151, 0x20, RZ ;  /* 0x00000020978c7810 */ /* 0x000fe40007ffe0ff */
[C---:B------:R-:W-:Y:S01]  /*74a0*/  IADD3 R133, R148.reuse, 0x40, RZ ;  /* 0x0000004094857810 */ /* 0x040fe20007ffe0ff */
[----:B------:R1:W-:Y:S01]  /*74b0*/  RED.E.ADD.F32.FTZ.RN.STRONG.GPU [R6.64], R11 ;  /* 0x0000000b0600798e */ /* 0x0003e2000c10e78c */
[C---:B-----5:R-:W-:Y:S03]  /*74c0*/  IADD3 R35, R148.reuse, 0x40, RZ ;  /* 0x0000004094237810 */ /* 0x060fe60007ffe0ff */
        /* <DEDUP_REMOVED lines=21> */
[CC--:B-----5:R-:W-:Y:S01]  /*7620*/  LEA R12, P4, R35.reuse, R32.reuse, 0x2 ;  /* 0x00000020230c7211 */ /* 0x0e0fe200078810ff */
[----:B------:R5:W-:Y:S03]  /*7630*/  RED.E.ADD.F32.FTZ.RN.STRONG.GPU [R10.64], R16 ;  /* 0x000000100a00798e */ /* 0x000be6000c10e78c */
[CC--:B------:R-:W-:Y:S02]  /*7640*/  LEA R8, P2, R140.reuse, R32.reuse, 0x2 ;  /* 0x000000208c087211 */ /* 0x0c0fe400078410ff */
[-C--:B------:R-:W-:Y:S02]  /*7650*/  LEA.HI.X.SX32 R13, R35, R33.reuse, 0x2, P4 ;  /* 0x00000021230d7211 */ /* 0x080fe400020f16ff */
[-C--:B------:R-:W-:Y:S02]  /*7660*/  LEA.HI.X.SX32 R9, R140, R33.reuse, 0x2, P2 ;  /* 0x000000218c097211 */ /* 0x080fe400010f16ff */
[----:B------:R-:W-:Y:S04]  /*7670*/  LDSM.16.MT88.4 R140, [R3+0x1c00] ;  /* 0x001c0000038c783b */ /* 0x000fe80000004200 */
[----:B------:R5:W-:Y:S01]  /*7680*/  RED.E.ADD.F32.FTZ.RN.STRONG.GPU [R8.64], R17 ;  /* 0x000000110800798e */ /* 0x000be2000c10e78c */
[CC--:B-1----:R-:W-:Y:S04]  /*7690*/  LEA R14, P5, R134.reuse, R32.reuse, 0x2 ;  /* 0x00000020860e7211 */ /* 0x0c2fe800078a10ff */
[-C--:B------:R-:W-:Y:S02]  /*76a0*/  LEA.HI.X.SX32 R15, R134, R33.reuse, 0x2, P5 ;  /* 0x00000021860f7211 */ /* 0x080fe400028f16ff */
[CC--:B-----5:R-:W-:Y:S04]  /*76b0*/  LEA R10, P3, R34.reuse, R32.reuse, 0x2 ;  /* 0x00000020220a7211 */ /* 0x0e0fe800078610ff */
[-C--:B------:R-:W-:Y:S02]  /*76c0*/  LEA.HI.X.SX32 R11, R34, R33.reuse, 0x2, P3 ;  /* 0x00000021220b7211 */ /* 0x080fe400018f16ff */
[CC--:B------:R-:W-:Y:S04]  /*76d0*/  LEA R8, P2, R133.reuse, R32.reuse, 0x2 ;  /* 0x0000002085087211 */ /* 0x0c0fe800078410ff */
[-C--:B------:R-:W-:Y:S02]  /*76e0*/  LEA.HI.X.SX32 R9, R133, R33.reuse, 0x2, P2 ;  /* 0x0000002185097211 */ /* 0x080fe400010f16ff */
[CC--:B---3--:R-:W-:Y:S02]  /*76f0*/  LEA R6, P1, R139.reuse, R32.reuse, 0x2 ;  /* 0x000000208b067211 */ /* 0x0c8fe400078210ff */
        /* <DEDUP_REMOVED lines=16> */
[CC--:B----4-:R-:W-:Y:S03]  /*7800*/  LEA R4, P0, R0.reuse, R32.reuse, 0x2 ;  /* 0x0000002000047211 */ /* 0x0d0fe600078010ff */
[----:B------:R-:W-:Y:S01]  /*7810*/  LDSM.16.MT88.4 R20, [R3+0x400] ;  /* 0x000400000314783b */ /* 0x000fe20000004200 */
[-C--:B------:R-:W-:Y:S02]  /*7820*/  LEA.HI.X.SX32 R5, R0, R33.reuse, 0x2, P0 ;  /* 0x0000002100057211 */ /* 0x080fe400000f16ff */
[----:B------:R-:W-:Y:S02]  /*7830*/  PLOP3.LUT P0, PT, PT, PT, UP2, 0x80, 0x0 ;  /* 0x000000000000781c */ /* 0x000fe40003f0f028 */
[C---:B------:R-:W-:Y:S02]  /*7840*/  IADD3 R0, R3.reuse, -0x3000, RZ ;  /* 0xffffd00003007810 */ /* 0x040fe40007ffe0ff */
        /* <DEDUP_REMOVED lines=238> */
.L_x_284:
        /* <DEDUP_REMOVED lines=18> */
.L_x_285:
[----:B-1----:R-:W2:Y:S01]  /*8850*/  LDL.64 R4, [R1+0x48] ;  /* 0x0000480001047983 */ /* 0x002ea20000100a00 */
[----:B------:R-:W-:Y:S01]  /*8860*/  IMAD.SHL.U32 R3, R145, 0x2, RZ ;  /* 0x0000000291037824 */ /* 0x000fe200078e00ff */
        /* <DEDUP_REMOVED lines=51> */
.L_x_287:
[----:B-1-34-:R-:W-:Y:S05]  /*8ba0*/  BSYNC B0 ;  /* 0x0000000000007941 */ /* 0x01afea0003800000 */
.L_x_286:
        /* <DEDUP_REMOVED lines=17> */
.L_x_289:
[----:B------:R-:W-:Y:S05]  /*8cc0*/  BSYNC B0 ;  /* 0x0000000000007941 */ /* 0x000fea0003800000 */
.L_x_288:
        /* <DEDUP_REMOVED lines=26> */
.L_x_291:
[----:B------:R-:W-:Y:S05]  /*8e70*/  BSYNC B0 ;  /* 0x0000000000007941 */ /* 0x000fea0003800000 */
.L_x_290:
        /* <DEDUP_REMOVED lines=13> */
.L_x_280:
[----:B------:R-:W-:Y:S05]  /*8f50*/  BSYNC B1 ;  /* 0x0000000000017941 */ /* 0x000fea0003800000 */
.L_x_266:
        /* <DEDUP_REMOVED lines=11> */
.L_x_292:
[----:B------:R-:W-:Y:S05]  /*9010*/  EXIT ;  /* 0x000000000000794d */ /* 0x000fea0003800000 */
.L_x_294:
        /* <DEDUP_REMOVED lines=14> */
.L_x_674:


//--------------------- .text._ZN5flash44flash_bwd_dq_dk_dv_loop_seqk_parallel_kernelI23Flash_bwd_kernel_traitsILi96ELi64ELi128ELi8ELi2ELi4ELi4ELb1ELb0EN7cutlass10bfloat16_tE19Flash_kernel_traitsILi96ELi64ELi128ELi8ES3_EELb1ELb1ELb0ELb1ELb0ELb0ELb0EEEvNS_16Flash_bwd_paramsE --------------------------
	.section	.text._ZN5flash44flash_bwd_dq_dk_dv_loop_seqk_parallel_kernelI23Flash_bwd_kernel_traitsILi96ELi64ELi128ELi8ELi2ELi4ELi4ELb1ELb0EN7cutlass10bfloat16_tE19Flash_kernel_traitsILi96ELi64ELi128ELi8ES3_EELb1ELb1ELb0ELb1ELb0ELb0ELb0EEEvNS_16Flash_bwd_paramsE,"ax",@progbits
	.sectioninfo	@"SHI_REGISTERS=255"
	.align	128
        .global         _ZN5flash44flash_bwd_dq_dk_dv_loop_seqk_parallel_kernelI23Flash_bwd_kernel_traitsILi96ELi64ELi128ELi8ELi2ELi4ELi4ELb1ELb0EN7cutlass10bfloat16_tE19Flash_kernel_traitsILi96ELi64ELi128ELi8ES3_EELb1ELb1ELb0ELb1ELb0ELb0ELb0EEEvNS_16Flash_bwd_paramsE
        .type           _ZN5flash44flash_bwd_dq_dk_dv_loop_seqk_parallel_kernelI23Flash_bwd_kernel_traitsILi96ELi64ELi128ELi8ELi2ELi4ELi4ELb1ELb0EN7cutlass10bfloat16_tE19Flash_kernel_traitsILi96ELi64ELi128ELi8ES3_EELb1ELb1ELb0ELb1ELb0ELb0ELb0EEEvNS_16Flash_bwd_paramsE,@function
        .size           _ZN5flash44flash_bwd_dq_dk_dv_loop_seqk_parallel_kernelI23Flash_bwd_kernel_traitsILi96ELi64ELi128ELi8ELi2ELi4ELi4ELb1ELb0EN7cutlass10bfloat16_tE19Flash_kernel_traitsILi96ELi64ELi128ELi8ES3_EELb1ELb1ELb0ELb1ELb0ELb0ELb0EEEvNS_16Flash_bwd_paramsE,(.L_x_675 - _ZN5flash44flash_bwd_dq_dk_dv_loop_seqk_parallel_kernelI23Flash_bwd_kernel_traitsILi96ELi64ELi128ELi8ELi2ELi4ELi4ELb1ELb0EN7cutlass10bfloat16_tE19Flash_kernel_traitsILi96ELi64ELi128ELi8ES3_EELb1ELb1ELb0ELb1ELb0ELb0ELb0EEEvNS_16Flash_bwd_paramsE)
        .other          _ZN5flash44flash_bwd_dq_dk_dv_loop_seqk_parallel_kernelI23Flash_bwd_kernel_traitsILi96ELi64ELi128ELi8ELi2ELi4ELi4ELb1ELb0EN7cutlass10bfloat16_tE19Flash_kernel_traitsILi96ELi64ELi128ELi8ES3_EELb1ELb1ELb0ELb1ELb0ELb0ELb0EEEvNS_16Flash_bwd_paramsE,@"STO_CUDA_ENTRY STV_DEFAULT"
_ZN5flash44flash_bwd_dq_dk_dv_loop_seqk_parallel_kernelI23Flash_bwd_kernel_traitsILi96ELi64ELi128ELi8ELi2ELi4ELi4ELb1ELb0EN7cutlass10bfloat16_tE19Flash_kernel_traitsILi96ELi64ELi128ELi8ES3_EELb1ELb1ELb0ELb1ELb0ELb0ELb0EEEvNS_16Flash_bwd_paramsE:
.text._ZN5flash44flash_bwd_dq_dk_dv_loop_seqk_parallel_kernelI23Flash_bwd_kernel_traitsILi96ELi64ELi128ELi8ELi2ELi4ELi4ELb1ELb0EN7cutlass10bfloat16_tE19Flash_kernel_traitsILi96ELi64ELi128ELi8ES3_EELb1ELb1ELb0ELb1ELb0ELb0ELb0EEEvNS_16Flash_bwd_paramsE:
        /* <DEDUP_REMOVED lines=32> */
[----:B------:R-:W-:Y:S01]  /*0200*/  USHF.R.S32.HI UR7, URZ, 0x1f, UR33 ;  /* 0x0000001f3f077899 */ /* 0x000fe20008011421 */
[CC--:B------:R-:W-:Y:S01]  /*0210*/  LEA.HI R4, R0.reuse, R7.reuse, RZ, 0x4 ;  /* 0x0000000700047211 */ /* 0x0c0fe200078f20ff */
[----:B------:R-:W-:Y:S01]  /*0220*/  UIMAD.WIDE UR38, UR48, UR38, URZ ;  /* 0x00000026302672a5 */ /* 0x000fe2000f8e023f */
[CC--:B------:R-:W-:Y:S01]  /*0230*/  LEA.HI R5, R0.reuse, R7.reuse, RZ, 0x5 ;  /* 0x0000000700057211 */ /* 0x0c0fe200078f28ff */
[----:B---3--:R-:W-:Y:S01]  /*0240*/  UIMAD UR49, UR36, UR48, URZ ;  /* 0x00000030243172a4 */ /* 0x008fe2000f8e023f */
[CC--:B------:R-:W-:Y:S01]  /*0250*/  LEA.HI R14, R0.reuse, R7.reuse, RZ, 0x3 ;  /* 0x00000007000e7211 */ /* 0x0c0fe200078f18ff */
[----:B------:R-:W-:Y:S01]  /*0260*/  UIMAD UR58, UR5, UR4, UR58 ;  /* 0x00000004053a72a4 */ /* 0x000fe2000f8e023a */
[CC--:B------:R-:W-:Y:S01]  /*0270*/  LEA.HI R13, R0.reuse, R7.reuse, RZ, 0x6 ;  /* 0x00000007000d7211 */ /* 0x0c0fe200078f30ff */
[----:B------:R-:W-:Y:S01]  /*0280*/  UIMAD UR48, UR48, UR10, URZ ;  /* 0x0000000a303072a4 */ /* 0x000fe2000f8e023f */
[----:B------:R-:W-:Y:S01]  /*0290*/  LEA.HI R20, R0, R7, RZ, 0x7 ;  /* 0x0000000700147211 */ /* 0x000fe200078f38ff */
[----:B------:R-:W-:Y:S01]  /*02a0*/  UIMAD UR4, UR33, UR11, UR36 ;  /* 0x0000000b210472a4 */ /* 0x000fe2000f8e0224 */
[--C-:B------:R-:W-:Y:S01]  /*02b0*/  SHF.R.S32.HI R0, RZ, 0x2, R8.reuse ;  /* 0x00000002ff007819 */ /* 0x100fe20000011408 */
[----:B------:R-:W-:Y:S01]  /*02c0*/  ULDC UR12, c[0x0][0x1c0] ;  /* 0x00007000000c7ab9 */ /* 0x000fe20000000800 */
[C---:B------:R-:W-:Y:S01]  /*02d0*/  LOP3.LUT R3, R8.reuse, 0xfffffffc, RZ, 0xc0, !PT ;  /* 0xfffffffc08037812 */ /* 0x040fe200078ec0ff */
[----:B------:R-:W-:Y:S01]  /*02e0*/  ULDC UR9, c[0x0][0x1c0] ;  /* 0x0000700000097ab9 */ /* 0x000fe20000000800 */
[----:B------:R-:W-:Y:S01]  /*02f0*/  SHF.R.S32.HI R2, RZ, 0x1f, R8 ;  /* 0x0000001fff027819 */ /* 0x000fe20000011408 */
[----:B------:R-:W-:Y:S01]  /*0300*/  UIMAD UR55, UR6, UR33, URZ ;  /* 0x00000021063772a4 */ /* 0x000fe2000f8e023f */
[----:B------:R-:W-:Y:S01]  /*0310*/  SHF.R.S32.HI R6, RZ, 0x4, R4 ;  /* 0x00000004ff067819 */ /* 0x000fe20000011404 */
[C---:B------:R-:W-:Y:S01]  /*0320*/  IMAD.IADD R18, R7.reuse, 0x1, -R3 ;  /* 0x0000000107127824 */ /* 0x040fe200078e0a03 */
[-C--:B------:R-:W-:Y:S01]  /*0330*/  LEA.HI R8, R8, R0.reuse, RZ, 0x1 ;  /* 0x0000000008087211 */ /* 0x080fe200078f08ff */
[----:B------:R-:W-:Y:S01]  /*0340*/  UIMAD UR5, UR33, UR9, UR36 ;  /* 0x00000009210572a4 */ /* 0x000fe2000f8e0224 */
[----:B------:R-:W-:Y:S01]  /*0350*/  LEA.HI R2, R2, R0, RZ, 0x3 ;  /* 0x0000000002027211 */ /* 0x000fe200078f18ff */
[----:B------:R-:W-:Y:S01]  /*0360*/  IMAD.SHL.U32 R22, R18, 0x8, RZ ;  /* 0x0000000812167824 */ /* 0x000fe200078e00ff */
[----:B------:R-:W-:Y:S01]  /*0370*/  LEA.HI R3, R4, R6, RZ, 0x1 ;  /* 0x0000000604037211 */ /* 0x000fe200078f08ff */
[----:B------:R-:W-:Y:S01]  /*0380*/  @!UP5 UIMAD UR6, UR33, UR12, UR36 ;  /* 0x0000000c2106d2a4 */ /* 0x000fe2000f8e0224 */
[----:B------:R-:W-:Y:S01]  /*0390*/  LOP3.LUT R10, R14, 0xfffffff8, RZ, 0xc0, !PT ;  /* 0xfffffff80e0a7812 */ /* 0x000fe200078ec0ff */
[----:B------:R-:W-:Y:S01]  /*03a0*/  USHF.L.U32 UR47, UR48, 0x6, URZ ;  /* 0x00000006302f7899 */ /* 0x000fe2000800063f */
[----:B------:R-:W-:Y:S01]  /*03b0*/  LOP3.LUT R12, R4, 0xfffffff0, RZ, 0xc0, !PT ;  /* 0xfffffff0040c7812 */ /* 0x000fe200078ec0ff */
[----:B------:R-:W-:Y:S01]  /*03c0*/  STL [R1+0x18], R22 ;  /* 0x0000181601007387 */ /* 0x000fe20000100800 */
[----:B------:R-:W-:Y:S01]  /*03d0*/  LOP3.LUT R4, R8, 0x7fffffe, RZ, 0xc0, !PT ;  /* 0x07fffffe08047812 */ /* 0x000fe200078ec0ff */
[----:B------:R-:W-:Y:S01]  /*03e0*/  IMAD.IADD R11, R7, 0x1, -R10 ;  /* 0x00000001070b7824 */ /* 0x000fe200078e0a0a */
[----:B------:R-:W-:Y:S01]  /*03f0*/  LOP3.LUT R2, R2, 0xfffffff8, RZ, 0xc0, !PT ;  /* 0xfffffff802027812 */ /* 0x000fe200078ec0ff */
[----:B------:R-:W-:Y:S01]  /*0400*/  USHF.L.U32 UR46, UR4, 0x5, URZ ;  /* 0x00000005042e7899 */ /* 0x000fe2000800063f */
[----:B------:R-:W-:Y:S01]  /*0410*/  LOP3.LUT R3, R3, 0xfffffffe, RZ, 0xc0, !PT ;  /* 0xfffffffe03037812 */ /* 0x000fe200078ec0ff */
[C---:B------:R-:W-:Y:S01]  /*0420*/  IMAD.IADD R10, R0.reuse, 0x1, -R4 ;  /* 0x00000001000a7824 */ /* 0x040fe200078e0a04 */
[----:B------:R-:W-:Y:S01]  /*0430*/  LOP3.LUT R9, R5, 0xffffffe0, RZ, 0xc0, !PT ;  /* 0xffffffe005097812 */ /* 0x000fe200078ec0ff */
[----:B------:R-:W-:Y:S01]  /*0440*/  IMAD.IADD R8, R0, 0x1, -R2 ;  /* 0x0000000100087824 */ /* 0x000fe200078e0a02 */
[----:B------:R-:W-:Y:S01]  /*0450*/  SHF.R.S32.HI R0, RZ, 0x5, R5 ;  /* 0x00000005ff007819 */ /* 0x000fe20000011405 */
[----:B------:R-:W-:Y:S01]  /*0460*/  IMAD.IADD R15, R6, 0x1, -R3 ;  /* 0x00000001060f7824 */ /* 0x000fe200078e0a03 */
[----:B------:R-:W-:Y:S01]  /*0470*/  SHF.R.S32.HI R2, RZ, 0x1f, R5 ;  /* 0x0000001fff027819 */ /* 0x000fe20000011405 */
[C---:B------:R-:W-:Y:S01]  /*0480*/  IMAD.IADD R9, R7.reuse, 0x1, -R9 ;  /* 0x0000000107097824 */ /* 0x040fe200078e0a09 */
[----:B------:R-:W-:Y:S01]  /*0490*/  SHF.R.S32.HI R3, RZ, 0x3, R14 ;  /* 0x00000003ff037819 */ /* 0x000fe2000001140e */
[----:B------:R-:W-:Y:S01]  /*04a0*/  IMAD.IADD R7, R7, 0x1, -R12 ;  /* 0x0000000107077824 */ /* 0x000fe200078e0a0c */
[-C--:B------:R-:W-:Y:S01]  /*04b0*/  LEA.HI R4, R5, R0.reuse, RZ, 0x1 ;  /* 0x0000000005047211 */ /* 0x080fe200078f08ff */
[----:B------:R-:W-:Y:S01]  /*04c0*/  ULDC UR52, c[0x0][0x214] ;  /* 0x0000850000347ab9 */ /* 0x000fe20000000800 */
[----:B------:R-:W-:Y:S01]  /*04d0*/  LEA.HI R2, R2, R0, RZ, 0x2 ;  /* 0x0000000002027211 */ /* 0x000fe200078f10ff */
[----:B------:R-:W-:Y:S01]  /*04e0*/  IMAD.SHL.U32 R3, R3, 0x40, RZ ;  /* 0x0000004003037824 */ /* 0x000fe200078e00ff */
[----:B------:R-:W-:Y:S01]  /*04f0*/  LOP3.LUT R5, R4, 0xfffffffe, RZ, 0xc0, !PT ;  /* 0xfffffffe04057812 */ /* 0x000fe200078ec0ff */
[----:B------:R-:W-:Y:S01]  /*0500*/  ULDC UR59, c[0x0][0x1c8] ;  /* 0x00007200003b7ab9 */ /* 0x000fe20000000800 */
[----:B------:R-:W-:Y:S01]  /*0510*/  LOP3.LUT R4, R2, 0xfffffffc, RZ, 0xc0, !PT ;  /* 0xfffffffc02047812 */ /* 0x000fe200078ec0ff */
[----:B------:R-:W-:Y:S01]  /*0520*/  ULDC.U8 UR8, c[0x0][0x3d0] ;  /* 0x0000f40000087ab9 */ /* 0x000fe20000000000 */
[----:B------:R-:W-:Y:S01]  /*0530*/  LOP3.LUT R2, R3, 0xc0, RZ, 0xc0, !PT ;  /* 0x000000c003027812 */ /* 0x000fe200078ec0ff */
[C---:B------:R-:W-:Y:S01]  /*0540*/  IMAD.IADD R21, R0.reuse, 0x1, -R5 ;  /* 0x0000000100157824 */ /* 0x040fe200078e0a05 */
[----:B------:R-:W-:Y:S01]  /*0550*/  LEA.HI R5, R11, R11, RZ, 0x1 ;  /* 0x0000000b0b057211 */ /* 0x000fe200078f08ff */
[C---:B------:R-:W-:Y:S01]  /*0560*/  IMAD.IADD R12, R0.reuse, 0x1, -R4 ;  /* 0x00000001000c7824 */ /* 0x040fe200078e0a04 */
[----:B------:R-:W-:Y:S01]  /*0570*/  SHF.R.U32.HI R3, RZ, 0x3, R2 ;  /* 0x00000003ff037819 */ /* 0x000fe20000011602 */
[----:B------:R-:W-:Y:S01]  /*0580*/  IMAD R4, R0, 0x8, R10 ;  /* 0x0000000800047824 */ /* 0x000fe200078e020a */
[----:B------:R-:W-:Y:S01]  /*0590*/  LOP3.LUT R0, R2, 0x18, R22, 0xf8, !PT ;  /* 0x0000001802007812 */ /* 0x000fe200078ef816 */
[----:B------:R-:W-:Y:S01]  /*05a0*/  STL [R1+0x68], R21 ;  /* 0x0000681501007387 */ /* 0x000fe20000100800 */
[----:B------:R-:W-:Y:S01]  /*05b0*/  SHF.R.S32.HI R2, RZ, 0x1f, R9 ;  /* 0x0000001fff027819 */ /* 0x000fe20000011409 */
[----:B------:R-:W-:Y:S01]  /*05c0*/  ULDC UR53, c[0x0][0x224] ;  /* 0x0000890000357ab9 */ /* 0x000fe20000000800 */
[----:B------:R-:W-:Y:S01]  /*05d0*/  LOP3.LUT R0, R0, R3, RZ, 0x3c, !PT ;  /* 0x0000000300007212 */ /* 0x000fe200078e3cff */
[----:B------:R-:W-:Y:S01]  /*05e0*/  @UP5 UIMAD UR57, UR33, UR52, URZ ;  /* 0x00000034213952a4 */ /* 0x000fe2000f8e023f */
[----:B------:R-:W-:Y:S01]  /*05f0*/  LEA.HI R19, R2, R9, RZ, 0x2 ;  /* 0x0000000902137211 */ /* 0x000fe200078f10ff */
[----:B------:R-:W-:Y:S01]  /*0600*/  ULDC.64 UR14, c[0x0][0x118] ;  /* 0x00004600000e7ab9 */ /* 0x000fe20000000a00 */
[----:B------:R-:W-:Y:S01]  /*0610*/  SHF.R.S32.HI R2, RZ, 0x1f, R7 ;  /* 0x0000001fff027819 */ /* 0x000fe20000011407 */
[----:B------:R-:W-:Y:S01]  /*0620*/  IMAD.U32 R3, R4, 0x20, R0 ;  /* 0x0000002004037824 */ /* 0x000fe200078e0000 */
[CC--:B------:R-:W-:Y:S01]  /*0630*/  LEA.HI R0, R7.reuse, R7.reuse, RZ, 0x1 ;  /* 0x0000000707007211 */ /* 0x0c0fe200078f08ff */
[----:B------:R-:W-:Y:S01]  /*0640*/  ULOP3.LUT UR59, UR36, UR59, URZ, 0x3c, !UPT ;  /* 0x0000003b243b7292 */ /* 0x000fe2000f8e3c3f */
[----:B------:R-:W-:Y:S01]  /*0650*/  LEA.HI R10, R2, R7, RZ, 0x3 ;  /* 0x00000007020a7211 */ /* 0x000fe200078f18ff */
[----:B------:R-:W-:Y:S01]  /*0660*/  USHF.R.S32.HI UR60, URZ, 0x1f, UR36 ;  /* 0x0000001f3f3c7899 */ /* 0x000fe20008011424 */
[----:B------:R1:W-:Y:S01]  /*0670*/  STL [R1+0x54], R3 ;  /* 0x0000540301007387 */ /* 0x0003e20000100800 */
[----:B------:R-:W-:Y:S01]  /*0680*/  LOP3.LUT R4, R0, 0x7fffffe, RZ, 0xc0, !PT ;  /* 0x07fffffe00047812 */ /* 0x000fe200078ec0ff */
[----:B------:R-:W-:Y:S01]  /*0690*/  UISETP.NE.AND UP6, UPT, UR8, URZ, UPT ;  /* 0x0000003f0800728c */ /* 0x000fe2000bfc5270 */
[----:B------:R-:W-:Y:S01]  /*06a0*/  LOP3.LUT R2, R10, 0xfffffff8, RZ, 0xc0, !PT ;  /* 0xfffffff80a027812 */ /* 0x000fe200078ec0ff */
[----:B------:R-:W-:Y:S01]  /*06b0*/  USHF.R.S32.HI UR61, URZ, 0x1f, UR36 ;  /* 0x0000001f3f3d7899 */ /* 0x000fe20008011424 */
[----:B------:R-:W-:Y:S01]  /*06c0*/  SHF.R.S32.HI R9, RZ, 0x6, R13 ;  /* 0x00000006ff097819 */ /* 0x000fe2000001140d */
[C---:B------:R-:W-:Y:S01]  /*06d0*/  IMAD.IADD R16, R7.reuse, 0x1, -R4 ;  /* 0x0000000107107824 */ /* 0x040fe200078e0a04 */
[C---:B------:R-:W-:Y:S01]  /*06e0*/  LOP3.LUT P2, RZ, R8.reuse, 0x2, RZ, 0xc0, !PT ;  /* 0x0000000208ff7812 */ /* 0x040fe2000784c0ff */
[----:B------:R-:W-:Y:S01]  /*06f0*/  IMAD.IADD R13, R7, 0x1, -R2 ;  /* 0x00000001070d7824 */ /* 0x000fe200078e0a02 */
[----:B------:R-:W-:Y:S01]  /*0700*/  LEA.HI R7, R8, R8, RZ, 0x1 ;  /* 0x0000000808077211 */ /* 0x000fe200078f08ff */
[----:B------:R-:W-:Y:S01]  /*0710*/  IMAD R2, R9, 0x4, R15 ;  /* 0x0000000409027824 */ /* 0x000fe200078e020f */
[----:B------:R-:W-:-:S02]  /*0720*/  UIMAD.WIDE.U32 UR42, UR38, UR44, URZ ;  /* 0x0000002c262a72a5 */ /* 0x000fc4000f8e003f */
[C---:B------:R-:W-:Y:S01]  /*0730*/  LOP3.LUT P5, RZ, R13.reuse, 0x2, RZ, 0xc0, !PT ;  /* 0x000000020dff7812 */ /* 0x040fe200078ac0ff */
[----:B------:R-:W-:Y:S01]  /*0740*/  UIMAD UR54, UR39, UR44, URZ ;  /* 0x0000002c273672a4 */ /* 0x000fe2000f8e023f */
        /* <DEDUP_REMOVED lines=35> */
[----:B------:R-:W-:Y:S01]  /*0980*/  IMAD.SHL.U32 R5, R18, 0x2, RZ ;  /* 0x0000000212057824 */ /* 0x000fe200078e00ff */
[----:B------:R-:W-:Y:S01]  /*0990*/  SEL R218, R226, 0xffffffe0, !P4 ;  /* 0xffffffe0e2da7807 */ /* 0x000fe20006000000 */
[----:B------:R-:W-:Y:S01]  /*09a0*/  IMAD.IADD R6, R8, 0x1, -R0 ;  /* 0x0000000108067824 */ /* 0x000fe200078e0a00 */
[----:B------:R-:W-:Y:S01]  /*09b0*/  LOP3.LUT R14, R4, R2, RZ, 0x3c, !PT ;  /* 0x00000002040e7212 */ /* 0x000fe200078e3cff */
[----:B------:R-:W-:Y:S01]  /*09c0*/  IMAD.SHL.U32 R0, R8, 0x40, RZ ;  /* 0x0000004008007824 */ /* 0x000fe200078e00ff */
[----:B------:R-:W-:Y:S01]  /*09d0*/  SHF.R.S32.HI R2, RZ, 0x3, R10 ;  /* 0x00000003ff027819 */ /* 0x000fe2000001140a */
[----:B------:R-:W-:Y:S01]  /*09e0*/  IMAD.U32 R217, R17, 0x20, R217 ;  /* 0x0000002011d97824 */ /* 0x000fe200078e00d9 */
[----:B------:R-:W-:-:S02]  /*09f0*/  LOP3.LUT P0, RZ, R11, 0x2, RZ, 0xc0, !PT ;  /* 0x000000020bff7812 */ /* 0x000fc4000780c0ff */
[----:B------:R-:W-:Y:S01]  /*0a00*/  LOP3.LUT R0, R0, 0x1c0, RZ, 0xc0, !PT ;  /* 0x000001c000007812 */ /* 0x000fe200078ec0ff */
[----:B------:R-:W-:Y:S01]  /*0a10*/  IMAD R16, R2, 0x8, R16 ;  /* 0x0000000802107824 */ /* 0x000fe200078e0210 */
[----:B------:R-:W-:Y:S01]  /*0a20*/  SEL R226, R226, 0xffffffe0, !P0 ;  /* 0xffffffe0e2e27807 */ /* 0x000fe20004000000 */
[----:B------:R-:W-:Y:S01]  /*0a30*/  IMAD R221, R12, 0x2, R2 ;  /* 0x000000020cdd7824 */ /* 0x000fe200078e0202 */
[----:B------:R-:W-:Y:S01]  /*0a40*/  LOP3.LUT R4, R0, 0x20, R3, 0xf8, !PT ;  /* 0x0000002000047812 */ /* 0x000fe200078ef803 */
[----:B------:R-:W-:Y:S01]  /*0a50*/  IMAD.SHL.U32 R217, R217, 0x2, RZ ;  /* 0x00000002d9d97824 */ /* 0x000fe200078e00ff */
[----:B------:R-:W-:Y:S01]  /*0a60*/  SHF.R.U32.HI R3, RZ, 0x3, R0 ;  /* 0x00000003ff037819 */ /* 0x000fe20000011600 */
[----:B------:R-:W-:Y:S01]  /*0a70*/  IMAD R0, R12, 0x200, R5 ;  /* 0x000002000c007824 */ /* 0x000fe200078e0205 */
[----:B------:R-:W-:Y:S01]  /*0a80*/  SHF.R.S32.HI R2, RZ, 0x7, R20 ;  /* 0x00000007ff027819 */ /* 0x000fe20000011414 */
[----:B------:R-:W-:Y:S01]  /*0a90*/  IMAD.IADD R218, R217, 0x1, R218 ;  /* 0x00000001d9da7824 */ /* 0x000fe200078e02da */
[----:B------:R-:W-:Y:S01]  /*0aa0*/  LOP3.LUT R8, R4, R3, RZ, 0x3c, !PT ;  /* 0x0000000304087212 */ /* 0x000fe200078e3cff */
[----:B------:R-:W-:Y:S01]  /*0ab0*/  IMAD R9, R6, 0x20, R0 ;  /* 0x0000002006097824 */ /* 0x000fe200078e0200 */
[----:B------:R-:W-:Y:S01]  /*0ac0*/  SHF.R.S32.HI R0, RZ, 0x1, R7 ;  /* 0x00000001ff007819 */ /* 0x000fe20000011407 */
[----:B------:R-:W-:-:S02]  /*0ad0*/  IMAD.U32 R3, RZ, RZ, UR13 ;  /* 0x0000000dff037e24 */ /* 0x000fc4000f8e00ff */
[----:B------:R-:W-:Y:S01]  /*0ae0*/  IMAD R3, R2, 0x1000, R5 ;  /* 0x0000100002037824 */ /* 0x000fe200078e0205 */
[C---:B------:R-:W-:Y:S01]  /*0af0*/  LOP3.LUT P1, RZ, R0.reuse, 0x2, RZ, 0xc0, !PT ;  /* 0x0000000200ff7812 */ /* 0x040fe2000782c0ff */
[----:B------:R-:W-:Y:S02]  /*0b00*/  IMAD.SHL.U32 R0, R0, 0x40, RZ ;  /* 0x0000004000007824 */ /* 0x000fe400078e00ff */
[----:B------:R-:W-:Y:S02]  /*0b10*/  IMAD.SHL.U32 R2, R2, 0x8, RZ ;  /* 0x0000000802027824 */ /* 0x000fe400078e00ff */
[----:B------:R-:W-:Y:S01]  /*0b20*/  IMAD R5, R21, 0x400, R3 ;  /* 0x0000040015057824 */ /* 0x000fe200078e0203 */
[----:B------:R-:W-:Y:S01]  /*0b30*/  LOP3.LUT R0, R0, 0xc0, RZ, 0xc0, !PT ;  /* 0x000000c000007812 */ /* 0x000fe200078ec0ff */
[C---:B------:R-:W-:Y:S01]  /*0b40*/  IMAD.SHL.U32 R4, R15.reuse, 0x10, RZ ;  /* 0x000000100f047824 */ /* 0x040fe200078e00ff */
        /* <DEDUP_REMOVED lines=19> */
[----:B------:R-:W-:Y:S01]  /*0c80*/  IMAD.U32 R0, RZ, RZ, UR7 ;  /* 0x00000007ff007e24 */ /* 0x000fe2000f8e00ff */
[----:B------:R-:W-:Y:S01]  /*0c90*/  LOP3.LUT R5, R4, R2, R5, 0x1e, !PT ;  /* 0x0000000204057212 */ /* 0x000fe200078e1e05 */
[----:B------:R-:W-:Y:S01]  /*0ca0*/  IMAD.SHL.U32 R0, R16, 0x20, RZ ;  /* 0x0000002010007824 */ /* 0x000fe200078e00ff */
[----:B------:R-:W-:Y:S01]  /*0cb0*/  LOP3.LUT R2, R4, R7, R2, 0x1e, !PT ;  /* 0x0000000704027212 */ /* 0x000fe200078e1e02 */
[----:B------:R-:W-:Y:S01]  /*0cc0*/  IMAD.U32 R221, R221, 0x200, R6 ;  /* 0x00000200dddd7824 */ /* 0x000fe200078e0006 */
[----:B------:R-:W-:Y:S01]  /*0cd0*/  IADD3 R4, R22, 0x20, RZ ;  /* 0x0000002016047810 */ /* 0x000fe20007ffe0ff */
[----:B------:R-:W-:Y:S01]  /*0ce0*/  IMAD R227, R21, 0x200, R0 ;  /* 0x0000020015e37824 */ /* 0x000fe200078e0200 */
[----:B------:R-:W-:Y:S01]  /*0cf0*/  @P2 IADD3 R240, R242, -0x20, RZ ;  /* 0xffffffe0f2f02810 */ /* 0x000fe20007ffe0ff */
[----:B------:R-:W-:Y:S01]  /*0d00*/  IMAD.IADD R225, R0, 0x1, R2 ;  /* 0x0000000100e17824 */ /* 0x000fe200078e0202 */
[----:B------:R-:W-:Y:S01]  /*0d10*/  SHF.R.S32.HI R0, RZ, 0x2, R19 ;  /* 0x00000002ff007819 */ /* 0x000fe20000011413 */
[----:B------:R1:W-:Y:S01]  /*0d20*/  STL [R1+0x38], R4 ;  /* 0x0000380401007387 */ /* 0x0003e20000100800 */
[----:B------:R-:W-:Y:S01]  /*0d30*/  IADD3 R2, R22, 0x40, RZ ;  /* 0x0000004016027810 */ /* 0x000fe20007ffe0ff */
[----:B------:R-:W-:Y:S01]  /*0d40*/  IMAD.IADD R227, R227, 0x1, R5 ;  /* 0x00000001e3e37824 */ /* 0x000fe200078e0205 */
[----:B------:R-:W-:Y:S01]  /*0d50*/  LEA R221, R221, 0xf000, 0x1 ;  /* 0x0000f000dddd7811 */ /* 0x000fe200078e08ff */
[----:B------:R-:W-:-:S02]  /*0d60*/  IMAD R0, R21, 0x10, R0 ;  /* 0x0000001015007824 */ /* 0x000fc400078e0200 */
[----:B------:R2:W-:Y:S01]  /*0d70*/  STL [R1+0x3c], R2 ;  /* 0x00003c0201007387 */ /* 0x0005e20000100800 */
[----:B------:R-:W-:Y:S02]  /*0d80*/  IMAD.IADD R239, R239, 0x1, R240 ;  /* 0x00000001efef7824 */ /* 0x000fe400078e02f0 */
[C---:B------:R-:W-:Y:S01]  /*0d90*/  IMAD.IADD R222, R221.reuse, 0x1, R222 ;  /* 0x00000001ddde7824 */ /* 0x040fe200078e02de */
[----:B------:R3:W-:Y:S01]  /*0da0*/  STL [R1+0x14], R0 ;  /* 0x0000140001007387 */ /* 0x0007e20000100800 */
[--C-:B------:R-:W-:Y:S02]  /*0db0*/  IMAD.IADD R224, R221, 0x1, R223.reuse ;  /* 0x00000001dde07824 */ /* 0x100fe400078e02df */
[----:B------:R-:W-:Y:S01]  /*0dc0*/  IMAD.IADD R223, R222, 0x1, R223 ;  /* 0x00000001dedf7824 */ /* 0x000fe200078e02df */
[----:B-1----:R-:W-:-:S05]  /*0dd0*/  LEA R4, R8, 0x9000, 0x1 ;  /* 0x0000900008047811 */ /* 0x002fca00078e08ff */
[----:B------:R1:W-:Y:S01]  /*0de0*/  STL [R1+0x58], R4 ;  /* 0x0000580401007387 */ /* 0x0003e20000100800 */
[----:B--2---:R-:W-:Y:S01]  /*0df0*/  IMAD.SHL.U32 R2, R3, 0x2, RZ ;  /* 0x0000000203027824 */ /* 0x004fe200078e00ff */
[C---:B---3--:R-:W-:Y:S02]  /*0e00*/  IADD3 R0, R4.reuse, 0x20, RZ ;  /* 0x0000002004007810 */ /* 0x048fe40007ffe0ff */
[----:B------:R-:W-:-:S05]  /*0e10*/  @P1 IADD3 R0, R4, -0x20, RZ ;  /* 0xffffffe004001810 */ /* 0x000fca0007ffe0ff */
[----:B------:R1:W-:Y:S02]  /*0e20*/  STL [R1+0x5c], R0 ;  /* 0x00005c0001007387 */ /* 0x0003e40000100800 */
.L_x_336:
        /* <DEDUP_REMOVED lines=53> */
.L_x_295:
        /* <DEDUP_REMOVED lines=59> */
.L_x_297:
        /* <DEDUP_REMOVED lines=18> */
.L_x_298:
        /* <DEDUP_REMOVED lines=71> */
.L_x_299:
[----:B------:R-:W-:Y:S02]  /*1ac0*/  UMOV UR6, UR53 ;  /* 0x0000003500067c82 */ /* 0x000fe40008000000 */
.L_x_300:
[----:B------:R-:W2:Y:S04]  /*1ad0*/  LDL.64 R4, [R1+0x18] ;  /* 0x0000180001047983 */ /* 0x000ea80000100a00 */
[----:B------:R1:W2:Y:S01]  /*1ae0*/  LDL.64 R22, [R1+0x18] ;  /* 0x0000180001167983 */ /* 0x0002a20000100a00 */
[----:B------:R-:W-:Y:S01]  /*1af0*/  UIADD3 UR4, UP4, UP3, UR4, UR47, UR49 ;  /* 0x0000002f04047290 */ /* 0x000fe2000fb9e031 */
[----:B------:R-:W-:Y:S01]  /*1b00*/  IMAD.U32 R9, RZ, RZ, UR36 ;  /* 0x00000024ff097e24 */ /* 0x000fe2000f8e00ff */
[----:B------:R-:W-:Y:S01]  /*1b10*/  UIADD3 UR12, UR13, UR9, URZ ;  /* 0x000000090d0c7290 */ /* 0x000fe2000fffe03f */
[----:B------:R-:W3:Y:S01]  /*1b20*/  S2R R19, SR_TID.X ;  /* 0x0000000000137919 */ /* 0x000ee20000002100 */
[----:B------:R-:W-:Y:S01]  /*1b30*/  UIADD3 UR27, UP2, UP1, UR16, UR4, UR17 ;  /* 0x00000004101b7290 */ /* 0x000fe2000f95e011 */
[----:B------:R-:W-:Y:S01]  /*1b40*/  BSSY B1, `(.L_x_296) ;  /* 0x00008ce000017945 */ /* 0x000fe20003800000 */
[----:B------:R-:W-:-:S02]  /*1b50*/  UIADD3.X UR4, UR7, UR51, UR56, UP4, UP3 ;  /* 0x0000003307047290 */ /* 0x000fc4000a7e6438 */
[----:B------:R-:W-:Y:S02]  /*1b60*/  ULDC.64 UR16, c[0x0][0x3c8] ;  /* 0x0000f20000107ab9 */ /* 0x000fe40000000a00 */
        /* <DEDUP_REMOVED lines=17> */
[----:B------:R-:W-:Y:S02]  /*1c80*/  UMOV UR30, 0x4 ;  /* 0x00000004001e7882 */ /* 0x000fe40000000000 */
[----:B------:R-:W-:Y:S02]  /*1c90*/  UIMAD.WIDE UR4, UR4, UR30, UR16 ;  /* 0x0000001e040472a5 */ /* 0x000fe4000f8e0210 */
[----:B------:R-:W-:-:S05]  /*1ca0*/  IMAD R7, R7, c[0x0][0x190], RZ ;  /* 0x0000640007077a24 */ /* 0x000fca00078e02ff */
[----:B------:R-:W-:Y:S02]  /*1cb0*/  UMOV UR17, UR4 ;  /* 0x0000000400117c82 */ /* 0x000fe40008000000 */
[----:B------:R-:W-:Y:S02]  /*1cc0*/  UIADD3 UR4, -UR18, UR21, UR20 ;  /* 0x0000001512047290 */ /* 0x000fe4000fffe114 */
[----:B------:R-:W-:Y:S01]  /*1cd0*/  UMOV UR16, UR5 ;  /* 0x0000000500107c82 */ /* 0x000fe20008000000 */
[----:B--2---:R-:W-:-:S05]  /*1ce0*/  IMAD.MOV.U32 R22, RZ, RZ, R4 ;  /* 0x000000ffff167224 */ /* 0x004fca00078e0004 */
[----:B------:R-:W-:-:S05]  /*1cf0*/  SHF.R.S32.HI R23, RZ, 0x1f, R22 ;  /* 0x0000001fff177819 */ /* 0x000fca0000011416 */
[C---:B------:R-:W-:Y:S01]  /*1d00*/  IMAD.WIDE.U32 R4, R0.reuse, c[0x0][0x190], R22 ;  /* 0x0000640000047a25 */ /* 0x040fe200078e0016 */
[----:B------:R1:W-:Y:S03]  /*1d10*/  STL [R1+0x1c], R23 ;  /* 0x00001c1701007387 */ /* 0x0003e60000100800 */
[----:B------:R-:W-:Y:S01]  /*1d20*/  IMAD R0, R0, c[0x0][0x194], R7 ;  /* 0x0000650000007a24 */ /* 0x000fe200078e0207 */
[----:B------:R-:W-:Y:S01]  /*1d30*/  IADD3 R6, P0, R4, UR37, RZ ;  /* 0x0000002504067c10 */ /* 0x000fe2000ff1e0ff */
[----:B------:R-:W-:Y:S02]  /*1d40*/  ULDC UR37, c[0x0][0x2e8] ;  /* 0x0000ba0000257ab9 */ /* 0x000fe40000000800 */
[----:B------:R-:W-:Y:S01]  /*1d50*/  UIADD3 UR4, UR4, -UR37, URZ ;  /* 0x8000002504047290 */ /* 0x000fe2000fffe03f */
[----:B------:R-:W-:Y:S01]  /*1d60*/  IADD3.X R7, R5, UR34, R0, P0, !PT ;  /* 0x0000002205077c10 */ /* 0x000fe200087fe400 */
[----:B------:R-:W-:Y:S01]  /*1d70*/  IMAD.U32 R0, RZ, RZ, UR13 ;  /* 0x0000000dff007e24 */ /* 0x000fe2000f8e00ff */
[----:B------:R-:W-:Y:S01]  /*1d80*/  IADD3 R4, P0, R22, UR19, RZ ;  /* 0x0000001316047c10 */ /* 0x000fe2000ff1e0ff */
[----:B------:R-:W-:-:S02]  /*1d90*/  USHF.R.S32.HI UR19, URZ, 0x1f, UR4 ;  /* 0x0000001f3f137899 */ /* 0x000fc40008011404 */
[----:B------:R-:W-:Y:S01]  /*1da0*/  IMAD.WIDE.U32 R6, R9, c[0x0][0x1a8], R6 ;  /* 0x00006a0009067a25 */ /* 0x000fe200078e0006 */
[----:B------:R-:W-:Y:S01]  /*1db0*/  IADD3.X R5, R23, UR29, RZ, P0, !PT ;  /* 0x0000001d17057c10 */ /* 0x000fe200087fe4ff */
[----:B------:R-:W-:-:S03]  /*1dc0*/  ULEA.HI UR19, UR19, UR4, URZ, 0x6 ;  /* 0x0000000413137291 */ /* 0x000fc6000f8f303f */
[----:B------:R-:W-:Y:S01]  /*1dd0*/  IADD3 R10, R7, UR10, RZ ;  /* 0x0000000a070a7c10 */ /* 0x000fe2000fffe0ff */
[----:B------:R-:W-:Y:S01]  /*1de0*/  IMAD.WIDE.U32 R4, R0, c[0x0][0x370], R4 ;  /* 0x0000dc0000047a25 */ /* 0x000fe200078e0004 */
[----:B------:R-:W-:Y:S01]  /*1df0*/  LEA.HI R0, R20, R19, RZ, 0x5 ;  /* 0x0000001314007211 */ /* 0x000fe200078f28ff */
[----:B------:R-:W-:Y:S01]  /*1e00*/  USHF.R.S32.HI UR19, URZ, 0x6, UR19 ;  /* 0x000000063f137899 */ /* 0x000fe20008011413 */
[----:B------:R-:W-:Y:S01]  /*1e10*/  LEA R247, P4, R6, c[0x0][0x160], 0x1 ;  /* 0x0000580006f77a11 */ /* 0x000fe200078808ff */
[----:B------:R-:W-:Y:S01]  /*1e20*/  IMAD R7, R18, c[0x0][0x370], RZ ;  /* 0x0000dc0012077a24 */ /* 0x000fe200078e02ff */
[----:B------:R-:W-:Y:S01]  /*1e30*/  LOP3.LUT R8, R0, 0xffffffe0, RZ, 0xc0, !PT ;  /* 0xffffffe000087812 */ /* 0x000fe200078ec0ff */
[----:B------:R-:W-:Y:S01]  /*1e40*/  UISETP.LT.AND UP1, UPT, URZ, UR19, UPT ;  /* 0x000000133f00728c */ /* 0x000fe2000bf21270 */
[----:B------:R-:W-:Y:S01]  /*1e50*/  SHF.R.S32.HI R0, RZ, 0x5, R0 ;  /* 0x00000005ff007819 */ /* 0x000fe20000011400 */
[----:B------:R-:W-:Y:S01]  /*1e60*/  ULDC.64 UR4, c[0x0][0x200] ;  /* 0x0000800000047ab9 */ /* 0x000fe20000000a00 */
[----:B------:R-:W-:Y:S01]  /*1e70*/  IADD3 R5, R5, UR7, RZ ;  /* 0x0000000705057c10 */ /* 0x000fe2000fffe0ff */
[----:B------:R-:W-:Y:S01]  /*1e80*/  IMAD.IADD R16, R19, 0x1, -R8 ;  /* 0x0000000113107824 */ /* 0x000fe200078e0a08 */
[----:B------:R-:W-:Y:S01]  /*1e90*/  USEL UR19, URZ, UR19, !UP1 ;  /* 0x000000133f137287 */ /* 0x000fe2000c800000 */
[----:B------:R-:W-:Y:S01]  /*1ea0*/  LEA.HI.X R245, R6, c[0x0][0x164], R10, 0x1, P4 ;  /* 0x0000590006f57a11 */ /* 0x000fe200020f0c0a */
[----:B------:R-:W-:Y:S01]  /*1eb0*/  UIADD3 UR7, UR35, -0x1, URZ ;  /* 0xffffffff23077890 */ /* 0x000fe2000fffe03f */
[----:B------:R-:W-:Y:S01]  /*1ec0*/  IMAD R0, R0, UR48, R16 ;  /* 0x0000003000007c24 */ /* 0x000fe2000f8e0210 */
[----:B------:R-:W-:Y:S01]  /*1ed0*/  UISETP.GT.AND UP1, UPT, UR35, UR19, UPT ;  /* 0x000000132300728c */ /* 0x000fe2000bf24270 */
[----:B------:R-:W-:Y:S01]  /*1ee0*/  IMAD.WIDE.U32 R4, R9, c[0x0][0x378], R4 ;  /* 0x0000de0009047a25 */ /* 0x000fe200078e0004 */
[----:B------:R-:W-:-:S02]  /*1ef0*/  UIMAD.WIDE UR12, UR12, UR30, UR4 ;  /* 0x0000001e0c0c72a5 */ /* 0x000fc4000f8e0204 */
[C---:B------:R-:W-:Y:S02]  /*1f00*/  IADD3 R8, P0, R0.reuse, UR27, RZ ;  /* 0x0000001b00087c10 */ /* 0x040fe4000ff1e0ff */
[----:B------:R-:W-:Y:S02]  /*1f10*/  IADD3 R5, R5, UR8, RZ ;  /* 0x0000000805057c10 */ /* 0x000fe4000fffe0ff */
[----:B------:R-:W-:Y:S01]  /*1f20*/  LEA.HI.X.SX32 R9, R0, UR26, 0x1, P0 ;  /* 0x0000001a00097c11 */ /* 0x000fe200080f0eff */
[C---:B------:R-:W-:Y:S01]  /*1f30*/  IMAD R0, R3.reuse, c[0x0][0x374], R7 ;  /* 0x0000dd0003007a24 */ /* 0x040fe200078e0207 */
[----:B------:R-:W-:Y:S01]  /*1f40*/  PLOP3.LUT P0, PT, PT, PT, UP1, 0x80, 0x0 ;  /* 0x000000000000781c */ /* 0x000fe20003f0f018 */
[----:B------:R-:W-:Y:S01]  /*1f50*/  IMAD.WIDE.U32 R4, R3, c[0x0][0x370], R4 ;  /* 0x0000dc0003047a25 */ /* 0x000fe200078e0004 */
[----:B------:R-:W-:-:S03]  /*1f60*/  LEA R244, P2, R8, c[0x0][0x350], 0x2 ;  /* 0x0000d40008f47a11 */ /* 0x000fc600078410ff */
[----:B------:R-:W-:Y:S01]  /*1f70*/  IMAD.IADD R0, R5, 0x1, R0 ;  /* 0x0000000105007824 */ /* 0x000fe200078e0200 */
[----:B------:R-:W-:Y:S02]  /*1f80*/  LEA R248, P3, R4, c[0x0][0x330], 0x1 ;  /* 0x0000cc0004f87a11 */ /* 0x000fe400078608ff */
        /* <DEDUP_REMOVED lines=21> */
.L_x_302:
        /* <DEDUP_REMOVED lines=18> */
.L_x_303:
        /* <DEDUP_REMOVED lines=34> */
.L_x_305:
[----:B-1----:R-:W-:Y:S05]  /*2420*/  BSYNC B0 ;  /* 0x0000000000007941 */ /* 0x002fea0003800000 */
.L_x_304:
        /* <DEDUP_REMOVED lines=19> */
.L_x_307:
[----:B------:R-:W-:Y:S05]  /*2560*/  BSYNC B0 ;  /* 0x0000000000007941 */ /* 0x000fea0003800000 */
.L_x_306:
        /* <DEDUP_REMOVED lines=29> */
.L_x_309:
[----:B------:R-:W-:Y:S05]  /*2740*/  BSYNC B0 ;  /* 0x0000000000007941 */ /* 0x000fea0003800000 */
.L_x_308:
        /* <DEDUP_REMOVED lines=18> */
.L_x_301:
[----:B-1----:R-:W2:Y:S01]  /*2870*/  LDL R21, [R1+0x54] ;  /* 0x0000540001157983 */ /* 0x002ea20000100800 */
[----:B------:R-:W-:Y:S01]  /*2880*/  ULDC.64 UR4, c[0x0][0x1a0] ;  /* 0x0000680000047ab9 */ /* 0x000fe20000000a00 */
[----:B------:R-:W-:Y:S01]  /*2890*/  PLOP3.LUT P0, PT, PT, PT, UP6, 0x80, 0x0 ;  /* 0x000000000000781c */ /* 0x000fe20003f0f068 */
[----:B------:R-:W-:Y:S01]  /*28a0*/  UIMAD UR4, UR11, UR4, URZ ;  /* 0x000000040b0472a4 */ /* 0x000fe2000f8e023f */
[----:B------:R-:W-:Y:S01]  /*28b0*/  IMAD.U32 R15, RZ, RZ, UR20 ;  /* 0x00000014ff0f7e24 */ /* 0x000fe2000f8e00ff */
[----:B------:R-:W-:Y:S02]  /*28c0*/  BSSY B0, `(.L_x_311) ;  /* 0x000003b000007945 */ /* 0x000fe40003800000 */
[----:B------:R-:W-:Y:S01]  /*28d0*/  UIMAD UR5, UR20, UR5, UR4 ;  /* 0x00000005140572a4 */ /* 0x000fe2000f8e0204 */
[----:B------:R-:W-:Y:S01]  /*28e0*/  IMAD.WIDE.U32 R4, R15, c[0x0][0x1a0], R22 ;  /* 0x000068000f047a25 */ /* 0x000fe200078e0016 */
[----:B------:R-:W-:-:S04]  /*28f0*/  ULEA.HI UR4, UR7, UR7, URZ, 0x1 ;  /* 0x0000000707047291 */ /* 0x000fc8000f8f083f */
[----:B------:R-:W-:Y:S01]  /*2900*/  ULOP3.LUT UR4, UR4, 0xfffffffe, URZ, 0xc0, !UPT ;  /* 0xfffffffe04047892 */ /* 0x000fe2000f8ec03f */
[----:B------:R-:W-:Y:S01]  /*2910*/  IMAD.U32 R7, RZ, RZ, UR5 ;  /* 0x00000005ff077e24 */ /* 0x000fe2000f8e00ff */
[----:B------:R-:W-:Y:S01]  /*2920*/  @P0 BAR.SYNC.DEFER_BLOCKING 0x0 ;  /* 0x0000000000000b1d */ /* 0x000fe20000010000 */
[----:B------:R-:W-:Y:S01]  /*2930*/  IADD3 R6, P2, R4, UR31, RZ ;  /* 0x0000001f04067c10 */ /* 0x000fe2000ff5e0ff */
[----:B------:R-:W-:Y:S01]  /*2940*/  UIADD3 UR4, UR7, -UR4, URZ ;  /* 0x8000000407047290 */ /* 0x000fe2000fffe03f */
[----:B------:R-:W-:Y:S02]  /*2950*/  IMAD R4, R17, c[0x0][0x1b8], RZ ;  /* 0x00006e0011047a24 */ /* 0x000fe400078e02ff */
[----:B------:R-:W-:Y:S01]  /*2960*/  IADD3.X R7, R5, UR32, R7, P2, !PT ;  /* 0x0000002005077c10 */ /* 0x000fe200097fe407 */
[----:B------:R-:W-:Y:S01]  /*2970*/  UISETP.NE.AND UP0, UPT, UR4, 0x1, UPT ;  /* 0x000000010400788c */ /* 0x000fe2000bf05270 */
[----:B------:R-:W-:Y:S01]  /*2980*/  IMAD R4, R14, c[0x0][0x1bc], R4 ;  /* 0x00006f000e047a24 */ /* 0x000fe200078e0204 */
[----:B------:R-:W-:-:S02]  /*2990*/  UIMAD UR4, UR23, -0x80, UR18 ;  /* 0xffffff80170478a4 */ /* 0x000fc4000f8e0212 */
[----:B------:R-:W-:-:S04]  /*29a0*/  IMAD.WIDE.U32 R6, R14, c[0x0][0x1b8], R6 ;  /* 0x00006e000e067a25 */ /* 0x000fc800078e0006 */
[----:B------:R-:W-:Y:S02]  /*29b0*/  ISETP.GE.AND P1, PT, R3, UR4, PT ;  /* 0x0000000403007c0c */ /* 0x000fe4000bf26270 */
[----:B------:R-:W-:Y:S02]  /*29c0*/  IADD3 R13, R7, R4, RZ ;  /* 0x00000004070d7210 */ /* 0x000fe40007ffe0ff */
[----:B--2---:R-:W-:-:S09]  /*29d0*/  SHF.L.U32 R0, R21, 0x1, RZ ;  /* 0x0000000115007819 */ /* 0x004fd200000006ff */
        /* <DEDUP_REMOVED lines=41> */
.L_x_312:
[----:B------:R-:W-:Y:S05]  /*2c70*/  BSYNC B0 ;  /* 0x0000000000007941 */ /* 0x000fea0003800000 */
.L_x_311:
        /* <DEDUP_REMOVED lines=41> */
.L_x_314:
[----:B------:R-:W-:Y:S05]  /*2f10*/  BSYNC B0 ;  /* 0x0000000000007941 */ /* 0x000fea0003800000 */
.L_x_313:
        /* <DEDUP_REMOVED lines=39> */
.L_x_316:
[----:B------:R-:W-:Y:S05]  /*3190*/  BSYNC B0 ;  /* 0x0000000000007941 */ /* 0x000fea0003800000 */
.L_x_315:
        /* <DEDUP_REMOVED lines=19> */
.L_x_318:
        /* <DEDUP_REMOVED lines=36> */
.L_x_319:
[----:B------:R-:W-:Y:S05]  /*3510*/  BSYNC B0 ;  /* 0x0000000000007941 */ /* 0x000fea0003800000 */
.L_x_317:
[----:B--2-4-:R-:W2:Y:S01]  /*3520*/  LDL R9, [R1+0x14] ;  /* 0x0000140001097983 */ /* 0x014ea20000100800 */
[----:B-1----:R-:W-:Y:S01]  /*3530*/  IMAD.MOV.U32 R7, RZ, RZ, 0x4 ;  /* 0x00000004ff077424 */ /* 0x002fe200078e00ff */
[----:B------:R-:W-:Y:S01]  /*3540*/  MOV R8, 0x7f800000 ;  /* 0x7f80000000087802 */ /* 0x000fe20000000f00 */
[----:B------:R-:W-:Y:S01]  /*3550*/  IMAD.MOV.U32 R11, RZ, RZ, 0x7f800000 ;  /* 0x7f800000ff0b7424 */ /* 0x000fe200078e00ff */
[----:B------:R-:W-:Y:S02]  /*3560*/  MOV R10, 0x7f800000 ;  /* 0x7f800000000a7802 */ /* 0x000fe40000000f00 */
[C---:B--2---:R-:W-:Y:S02]  /*3570*/  IADD3 R6, R9.reuse, 0x28, RZ ;  /* 0x0000002809067810 */ /* 0x044fe40007ffe0ff */
[----:B------:R-:W-:Y:S02]  /*3580*/  IADD3 R4, R9, 0x20, RZ ;  /* 0x0000002009047810 */ /* 0x000fe40007ffe0ff */
[----:B------:R-:W-:-:S02]  /*3590*/  ISETP.GE.AND P2, PT, R6, UR4, PT ;  /* 0x0000000406007c0c */ /* 0x000fc4000bf46270 */
[----:B------:R-:W-:Y:S02]  /*35a0*/  IADD3 R5, R9, 0x8, RZ ;  /* 0x0000000809057810 */ /* 0x000fe40007ffe0ff */
[----:B------:R-:W-:Y:S01]  /*35b0*/  ISETP.GE.AND P3, PT, R4, UR4, PT ;  /* 0x0000000404007c0c */ /* 0x000fe2000bf66270 */
[----:B------:R-:W-:Y:S01]  /*35c0*/  IMAD.MOV.U32 R4, RZ, RZ, 0x4 ;  /* 0x00000004ff047424 */ /* 0x000fe200078e00ff */
[----:B------:R-:W-:Y:S02]  /*35d0*/  ISETP.GE.AND P4, PT, R5, UR4, PT ;  /* 0x0000000405007c0c */ /* 0x000fe4000bf86270 */
[C---:B------:R-:W-:Y:S01]  /*35e0*/  ISETP.GE.AND P6, PT, R9.reuse, UR4, PT ;  /* 0x0000000409007c0c */ /* 0x040fe2000bfc6270 */
[----:B------:R-:W-:Y:S01]  /*35f0*/  IMAD.WIDE R4, R9, R4, UR12 ;  /* 0x0000000c09047e25 */ /* 0x000fe2000f8e0204 */
[----:B------:R-:W-:-:S03]  /*3600*/  ULDC.64 UR4, c[0x0][0x198] ;  /* 0x0000660000047ab9 */ /* 0x000fc60000000a00 */
[----:B------:R-:W-:Y:S02]  /*3610*/  IMAD.MOV.U32 R9, RZ, RZ, 0x7f800000 ;  /* 0x7f800000ff097424 */ /* 0x000fe400078e00ff */
[----:B------:R-:W-:-:S04]  /*3620*/  @!P2 IMAD.WIDE R6, R6, R7, UR12 ;  /* 0x0000000c0606ae25 */ /* 0x000fc8000f8e0207 */
[----:B------:R1:W2:Y:S04]  /*3630*/  @!P3 LDG.E R9, [R4.64+0x80] ;  /* 0x0000800e0409b981 */ /* 0x0002a8000c1e1900 */
[----:B------:R4:W5:Y:S04]  /*3640*/  @!P2 LDG.E R8, [R6.64] ;  /* 0x0000000e0608a981 */ /* 0x000968000c1e1900 */
[----:B---3--:R1:W3:Y:S04]  /*3650*/  @!P4 LDG.E R10, [R4.64+0x20] ;  /* 0x0000200e040ac981 */ /* 0x0082e8000c1e1900 */
[----:B------:R1:W3:Y:S01]  /*3660*/  @!P6 LDG.E R11, [R4.64] ;  /* 0x0000000e040be981 */ /* 0x0002e2000c1e1900 */
[----:B------:R-:W-:-:S03]  /*3670*/  UIMAD UR4, UR11, UR4, URZ ;  /* 0x000000040b0472a4 */ /* 0x000fc6000f8e023f */
[----:B------:R2:W-:Y:S01]  /*3680*/  @P1 STS [R0+0x9000], RZ ;  /* 0x009000ff00001388 */ /* 0x0005e20000000800 */
[----:B------:R-:W-:-:S03]  /*3690*/  UIMAD UR4, UR20, UR5, UR4 ;  /* 0x00000005140472a4 */ /* 0x000fc6000f8e0204 */
[----:B------:R2:W-:Y:S04]  /*36a0*/  @P1 STS [R0+0x9004], RZ ;  /* 0x009004ff00001388 */ /* 0x0005e80000000800 */
[----:B------:R2:W-:Y:S04]  /*36b0*/  @P1 STS.64 [R0+0x9008], RZ ;  /* 0x009008ff00001388 */ /* 0x0005e80000000a00 */
[----:B------:R2:W-:Y:S04]  /*36c0*/  @P1 STS.128 [R0+0xb000], RZ ;  /* 0x00b000ff00001388 */ /* 0x0005e80000000c00 */
[----:B------:R2:W-:Y:S01]  /*36d0*/  @P1 STS.128 [R0+0xd000], RZ ;  /* 0x00d000ff00001388 */ /* 0x0005e20000000c00 */
[----:B-1----:R-:W-:-:S05]  /*36e0*/  IMAD.WIDE.U32 R4, R15, c[0x0][0x198], R22 ;  /* 0x000066000f047a25 */ /* 0x002fca00078e0016 */
[----:B----4-:R-:W-:Y:S02]  /*36f0*/  IADD3 R6, P2, R4, UR24, RZ ;  /* 0x0000001804067c10 */ /* 0x010fe4000ff5e0ff */
[----:B------:R-:W-:-:S04]  /*3700*/  MOV R4, UR4 ;  /* 0x0000000400047c02 */ /* 0x000fc80008000f00 */
[----:B------:R-:W-:Y:S01]  /*3710*/  IADD3.X R7, R5, UR28, R4, P2, !PT ;  /* 0x0000001c05077c10 */ /* 0x000fe200097fe404 */
[----:B------:R-:W-:Y:S01]  /*3720*/  IMAD R4, R17, c[0x0][0x1b0], RZ ;  /* 0x00006c0011047a24 */ /* 0x000fe200078e02ff */
[----:B------:R-:W-:Y:S03]  /*3730*/  BSSY B0, `(.L_x_320) ;  /* 0x000002c000007945 */ /* 0x000fe60003800000 */
[C---:B------:R-:W-:Y:S02]  /*3740*/  IMAD R4, R14.reuse, c[0x0][0x1b4], R4 ;  /* 0x00006d000e047a24 */ /* 0x040fe400078e0204 */
[----:B------:R-:W-:-:S04]  /*3750*/  IMAD.WIDE.U32 R6, R14, c[0x0][0x1b0], R6 ;  /* 0x00006c000e067a25 */ /* 0x000fc800078e0006 */
[----:B------:R-:W-:Y:S01]  /*3760*/  IMAD.IADD R13, R7, 0x1, R4 ;  /* 0x00000001070d7824 */ /* 0x000fe200078e0204 */
[----:B-----5:R1:W-:Y:S04]  /*3770*/  STL [R1+0x24], R8 ;  /* 0x0000240801007387 */ /* 0x0203e80000100800 */
[----:B--2---:R1:W-:Y:S04]  /*3780*/  STL [R1+0x20], R9 ;  /* 0x0000200901007387 */ /* 0x0043e80000100800 */
[----:B---3--:R1:W-:Y:S04]  /*3790*/  STL [R1+0x2c], R10 ;  /* 0x00002c0a01007387 */ /* 0x0083e80000100800 */
[----:B------:R1:W-:Y:S01]  /*37a0*/  STL [R1+0x28], R11 ;  /* 0x0000280b01007387 */ /* 0x0003e20000100800 */
        /* <DEDUP_REMOVED lines=36> */
.L_x_321:
[----:B------:R-:W-:Y:S05]  /*39f0*/  BSYNC B0 ;  /* 0x0000000000007941 */ /* 0x000fea0003800000 */
.L_x_320:
        /* <DEDUP_REMOVED lines=38> */
.L_x_323:
[----:B------:R-:W-:Y:S05]  /*3c60*/  BSYNC B0 ;  /* 0x0000000000007941 */ /* 0x000fea0003800000 */
.L_x_322:
[----:B------:R-:W0:Y:S01]  /*3c70*/  LDGDEPBAR ;  /* 0x00000000000079af */ /* 0x000e220000000000 */
[----:B------:R-:W-:Y:S02]  /*3c80*/  ULDC.64 UR8, c[0x0][0x318] ;  /* 0x0000c60000087ab9 */ /* 0x000fe40000000a00 */
[----:B------:R-:W-:-:S02]  /*3c90*/  UISETP.NE.U32.AND UP1, UPT, URZ, UR8, UPT ;  /* 0x000000083f00728c */ /* 0x000fc4000bf25070 */
        /* <DEDUP_REMOVED lines=14> */
[----:B------:R-:W-:Y:S02]  /*3d80*/  IMAD.U32 R5, RZ, RZ, UR9 ;  /* 0x00000009ff057e24 */ /* 0x000fe4000f8e00ff */
[----:B------:R-:W-:Y:S02]  /*3d90*/  IMAD.MOV.U32 R8, RZ, RZ, c[0x0][0x308] ;  /* 0x0000c200ff087624 */ /* 0x000fe400078e00ff */
[----:B------:R-:W-:Y:S01]  /*3da0*/  IMAD.MOV.U32 R9, RZ, RZ, c[0x0][0x30c] ;  /* 0x0000c300ff097624 */ /* 0x000fe200078e00ff */
[----:B------:R1:W3:Y:S04]  /*3db0*/  @P1 LDG.E R3, [R4.64] ;  /* 0x0000000e04031981 */ /* 0x0002e8000c1e1900 */
[----:B------:R-:W4:Y:S01]  /*3dc0*/  S2R R6, SR_TID.X ;  /* 0x0000000000067919 */ /* 0x000f220000002100 */
[----:B------:R-:W3:Y:S01]  /*3dd0*/  @P1 MUFU.RCP R10, c[0x0][0x238] ;  /* 0x00008e00000a1b08 */ /* 0x000ee20000001000 */
[----:B--2---:R-:W-:Y:S01]  /*3de0*/  LEA.HI R0, R20, R19, RZ, 0x6 ;  /* 0x0000001314007211 */ /* 0x004fe200078f30ff */
[----:B------:R-:W-:Y:S01]  /*3df0*/  IMAD.U32 R7, RZ, RZ, UR23 ;  /* 0x00000017ff077e24 */ /* 0x000fe2000f8e00ff */
[----:B------:R-:W2:Y:S04]  /*3e00*/  LDSM.16.M88.4 R168, [R217+0xf000] ;  /* 0x00f00000d9a8783b */ /* 0x000ea80000000200 */
[----:B------:R-:W2:Y:S04]  /*3e10*/  LDSM.16.M88.4 R172, [R217+0xf400] ;  /* 0x00f40000d9ac783b */ /* 0x000ea80000000200 */
[----:B------:R-:W2:Y:S04]  /*3e20*/  LDSM.16.M88.4 R176, [R218+0xf000] ;  /* 0x00f00000dab0783b */ /* 0x000ea80000000200 */
[----:B------:R-:W2:Y:S04]  /*3e30*/  LDSM.16.M88.4 R180, [R218+0xf400] ;  /* 0x00f40000dab4783b */ /* 0x000ea80000000200 */
[----:B------:R-:W2:Y:S04]  /*3e40*/  LDSM.16.M88.4 R184, [R217+0x11000] ;  /* 0x01100000d9b8783b */ /* 0x000ea80000000200 */
[----:B-1----:R1:W5:Y:S04]  /*3e50*/  LDG.E.64 R4, [R8.64+0x8] ;  /* 0x0000080e08047981 */ /* 0x002368000c1e1b00 */
[----:B------:R-:W2:Y:S04]  /*3e60*/  LDSM.16.M88.4 R188, [R217+0x11400] ;  /* 0x01140000d9bc783b */ /* 0x000ea80000000200 */
[----:B------:R-:W2:Y:S04]  /*3e70*/  LDSM.16.M88.4 R192, [R218+0x11000] ;  /* 0x01100000dac0783b */ /* 0x000ea80000000200 */
[----:B------:R-:W2:Y:S04]  /*3e80*/  LDSM.16.M88.4 R196, [R218+0x11400] ;  /* 0x01140000dac4783b */ /* 0x000ea80000000200 */
[----:B------:R-:W2:Y:S04]  /*3e90*/  LDSM.16.M88.4 R200, [R217+0x13000] ;  /* 0x01300000d9c8783b */ /* 0x000ea80000000200 */
[----:B------:R-:W2:Y:S04]  /*3ea0*/  LDSM.16.M88.4 R204, [R217+0x13400] ;  /* 0x01340000d9cc783b */ /* 0x000ea80000000200 */
[----:B------:R-:W2:Y:S04]  /*3eb0*/  LDSM.16.M88.4 R208, [R218+0x13000] ;  /* 0x01300000dad0783b */ /* 0x000ea80000000200 */
[----:B-1----:R-:W2:Y:S01]  /*3ec0*/  LDG.E.64 R8, [R8.64] ;  /* 0x0000000e08087981 */ /* 0x002ea2000c1e1b00 */
[----:B------:R-:W-:Y:S01]  /*3ed0*/  SHF.R.S32.HI R0, RZ, 0x6, R0 ;  /* 0x00000006ff007819 */ /* 0x000fe20000011400 */
[C---:B------:R-:W-:Y:S01]  /*3ee0*/  IMAD.SHL.U32 R219, R227.reuse, 0x2, RZ ;  /* 0x00000002e3db7824 */ /* 0x040fe200078e00ff */
[----:B----4-:R-:W-:Y:S01]  /*3ef0*/  SHF.L.U32 R6, R6, 0x1, RZ ;  /* 0x0000000106067819 */ /* 0x010fe200000006ff */
[----:B------:R-:W1:Y:S01]  /*3f00*/  LDSM.16.M88.4 R212, [R218+0x13400] ;  /* 0x01340000dad4783b */ /* 0x000e620000000200 */
[----:B------:R-:W-:Y:S01]  /*3f10*/  IADD3 R216, R227, 0x1800, RZ ;  /* 0x00001800e3d87810 */ /* 0x000fe20007ffe0ff */
[----:B------:R-:W-:Y:S01]  /*3f20*/  IMAD.SHL.U32 R237, R0, 0x20, RZ ;  /* 0x0000002000ed7824 */ /* 0x000fe200078e00ff */
[----:B------:R-:W-:Y:S01]  /*3f30*/  UIADD3 UR20, UR21, 0x80, UR20 ;  /* 0x0000008015147890 */ /* 0x000fe2000fffe014 */
[----:B------:R-:W-:Y:S01]  /*3f40*/  IMAD R7, R7, 0x4, R0 ;  /* 0x0000000407077824 */ /* 0x000fe200078e0200 */
[----:B------:R-:W-:Y:S01]  /*3f50*/  SHF.R.S32.HI R0, RZ, 0x1f, R16 ;  /* 0x0000001fff007819 */ /* 0x000fe20000011410 */
[----:B------:R-:W-:Y:S01]  /*3f60*/  IMAD.MOV.U32 R249, RZ, RZ, R236 ;  /* 0x000000fffff97224 */ /* 0x000fe200078e00ec */
[----:B------:R-:W-:Y:S01]  /*3f70*/  LOP3.LUT R237, R237, 0x6, R6, 0xf8, !PT ;  /* 0x00000006eded7812 */ /* 0x000fe200078ef806 */
[----:B------:R-:W-:Y:S01]  /*3f80*/  IMAD.U32 R6, RZ, RZ, UR23 ;  /* 0x00000017ff067e24 */ /* 0x000fe2000f8e00ff */
[----:B------:R-:W-:Y:S01]  /*3f90*/  SEL R216, R216, R227, !P0 ;  /* 0x000000e3d8d87207 */ /* 0x000fe20004000000 */
[----:B------:R-:W-:Y:S01]  /*3fa0*/  CS2R R126, SRZ ;  /* 0x00000000007e7805 */ /* 0x000fe2000001ff00 */
[----:B------:R-:W-:Y:S01]  /*3fb0*/  CS2R R124, SRZ ;  /* 0x00000000007c7805 */ /* 0x000fe2000001ff00 */
[----:B------:R-:W-:Y:S01]  /*3fc0*/  CS2R R130, SRZ ;  /* 0x0000000000827805 */ /* 0x000fe2000001ff00 */
[----:B------:R-:W-:Y:S01]  /*3fd0*/  LEA R237, R6, R237, 0x7 ;  /* 0x000000ed06ed7211 */ /* 0x000fe200078e38ff */
[----:B------:R-:W-:Y:S01]  /*3fe0*/  CS2R R128, SRZ ;  /* 0x0000000000807805 */ /* 0x000fe2000001ff00 */
[----:B------:R-:W-:Y:S01]  /*3ff0*/  CS2R R122, SRZ ;  /* 0x00000000007a7805 */ /* 0x000fe2000001ff00 */
[----:B------:R-:W-:Y:S01]  /*4000*/  CS2R R120, SRZ ;  /* 0x0000000000787805 */ /* 0x000fe2000001ff00 */
[C---:B------:R-:W-:Y:S01]  /*4010*/  IADD3 R252, R237.reuse, 0x8, RZ ;  /* 0x00000008edfc7810 */ /* 0x040fe20007ffe0ff */
[----:B------:R-:W-:Y:S01]  /*4020*/  I2F R250, R237 ;  /* 0x000000ed00fa7306 */ /* 0x000fe20000201400 */
[----:B------:R-:W-:Y:S01]  /*4030*/  IADD3 R251, R237, 0x1, RZ ;  /* 0x00000001edfb7810 */ /* 0x000fe20007ffe0ff */
[----:B------:R-:W-:Y:S01]  /*4040*/  CS2R R118, SRZ ;  /* 0x0000000000767805 */ /* 0x000fe2000001ff00 */
[----:B------:R-:W-:Y:S01]  /*4050*/  CS2R R116, SRZ ;  /* 0x0000000000747805 */ /* 0x000fe2000001ff00 */
[----:B------:R-:W-:Y:S01]  /*4060*/  CS2R R110, SRZ ;  /* 0x00000000006e7805 */ /* 0x000fe2000001ff00 */
[----:B------:R-:W-:Y:S01]  /*4070*/  CS2R R108, SRZ ;  /* 0x00000000006c7805 */ /* 0x000fe2000001ff00 */
[----:B------:R-:W-:Y:S01]  /*4080*/  CS2R R114, SRZ ;  /* 0x0000000000727805 */ /* 0x000fe2000001ff00 */
[----:B------:R-:W-:Y:S01]  /*4090*/  CS2R R112, SRZ ;  /* 0x0000000000707805 */ /* 0x000fe2000001ff00 */
[----:B------:R-:W-:Y:S01]  /*40a0*/  I2F R252, R252 ;  /* 0x000000fc00fc7306 */ /* 0x000fe20000201400 */
[----:B------:R-:W-:Y:S01]  /*40b0*/  CS2R R106, SRZ ;  /* 0x00000000006a7805 */ /* 0x000fe2000001ff00 */
        /* <DEDUP_REMOVED lines=36> */
[----:B------:R-:W-:Y:S01]  /*4300*/  IMAD.SHL.U32 R216, R216, 0x2, RZ ;  /* 0x00000002d8d87824 */ /* 0x000fe200078e00ff */
[----:B------:R-:W-:Y:S01]  /*4310*/  UMOV UR4, URZ ;  /* 0x0000003f00047c82 */ /* 0x000fe20008000000 */
[----:B------:R-:W-:Y:S01]  /*4320*/  IMAD.IADD R220, R219, 0x1, R226 ;  /* 0x00000001dbdc7824 */ /* 0x000fe200078e02e2 */
[----:B------:R-:W-:Y:S01]  /*4330*/  UIADD3 UR20, UR20, -UR18, URZ ;  /* 0x8000001214147290 */ /* 0x000fe2000fffe03f */
[----:B---3--:R-:W-:-:S04]  /*4340*/  @P1 FMUL.FTZ R3, R3, R10 ;  /* 0x0000000a03031220 */ /* 0x008fc80000410000 */
[----:B------:R3:W4:Y:S02]  /*4350*/  @P1 R2UR UR5, R3 ;  /* 0x00000000030513c2 */ /* 0x00072400000e0000 */
[----:B---3--:R-:W-:Y:S01]  /*4360*/  IADD3 R3, R225, 0x1800, RZ ;  /* 0x00001800e1037810 */ /* 0x008fe20007ffe0ff */
[----:B----4-:R-:W-:Y:S01]  /*4370*/  @UP1 UMOV UR4, UR5 ;  /* 0x0000000500041c82 */ /* 0x010fe20008000000 */
[----:B-----5:R-:W-:Y:S02]  /*4380*/  IADD3 R16, P2, P1, R4, UR46, R16 ;  /* 0x0000002e04107c10 */ /* 0x020fe4000f95e010 */
[----:B------:R-:W-:Y:S02]  /*4390*/  SEL R3, R3, R225, !P0 ;  /* 0x000000e103037207 */ /* 0x000fe40004000000 */
[----:B------:R-:W-:Y:S02]  /*43a0*/  IADD3.X R4, R5, UR50, R0, P2, P1 ;  /* 0x0000003205047c10 */ /* 0x000fe400097e2400 */
[----:B------:R-:W-:Y:S01]  /*43b0*/  IADD3 R0, R237, 0x19, RZ ;  /* 0x00000019ed007810 */ /* 0x000fe20007ffe0ff */
[----:B------:R-:W-:-:S05]  /*43c0*/  IMAD.SHL.U32 R3, R3, 0x2, RZ ;  /* 0x0000000203037824 */ /* 0x000fca00078e00ff */
[----:B------:R-:W3:Y:S01]  /*43d0*/  I2F R0, R0 ;  /* 0x0000000000007306 */ /* 0x000ee20000201400 */
[----:B--2---:R-:W2:Y:S01]  /*43e0*/  R2UR UR11, R8 ;  /* 0x00000000080b73c2 */ /* 0x004ea200000e0000 */
[----:B---3--:R3:W-:Y:S07]  /*43f0*/  STL [R1+0x10], R0 ;  /* 0x0000100001007387 */ /* 0x0087ee0000100800 */
[----:B------:R4:W5:Y:S01]  /*4400*/  R2UR UR10, R9 ;  /* 0x00000000090a73c2 */ /* 0x00096200000e0000 */
[----:B--2---:R-:W-:-:S02]  /*4410*/  LOP3.LUT R5, R4, UR11, RZ, 0x3c, !PT ;  /* 0x0000000b04057c12 */ /* 0x004fc4000f8e3cff */
[----:B---3--:R-:W-:Y:S02]  /*4420*/  IADD3 R0, R237, 0x18, RZ ;  /* 0x00000018ed007810 */ /* 0x008fe40007ffe0ff */
[----:B------:R-:W-:Y:S01]  /*4430*/  MOV R4, c[0x0][0x22c] ;  /* 0x00008b0000047a02 */ /* 0x000fe20000000f00 */
[----:B----4-:R-:W-:-:S03]  /*4440*/  IMAD.WIDE.U32 R8, R16, -0x2daee0ad, RZ ;  /* 0xd2511f5310087825 */ /* 0x010fc600078e00ff */
[----:B------:R-:W2:Y:S01]  /*4450*/  I2F R0, R0 ;  /* 0x0000000000007306 */ /* 0x000ea20000201400 */
[----:B------:R-:W-:Y:S01]  /*4460*/  IMAD R4, R4, c[0x0][0x1c0], RZ ;  /* 0x0000700004047a24 */ /* 0x000fe200078e02ff */
[----:B--2---:R2:W-:Y:S02]  /*4470*/  STL [R1+0xc], R0 ;  /* 0x00000c0001007387 */ /* 0x0045e40000100800 */
[----:B--2---:R-:W-:-:S06]  /*4480*/  IADD3 R0, R237, 0x11, RZ ;  /* 0x00000011ed007810 */ /* 0x004fcc0007ffe0ff */
[----:B------:R-:W2:Y:S02]  /*4490*/  I2F R0, R0 ;  /* 0x0000000000007306 */ /* 0x000ea40000201400 */
[----:B--2---:R2:W-:Y:S02]  /*44a0*/  STL [R1+0x8], R0 ;  /* 0x0000080001007387 */ /* 0x0045e40000100800 */
[----:B--2---:R-:W-:-:S06]  /*44b0*/  IADD3 R0, R237, 0x10, RZ ;  /* 0x00000010ed007810 */ /* 0x004fcc0007ffe0ff */
[----:B------:R-:W2:Y:S02]  /*44c0*/  I2F R0, R0 ;  /* 0x0000000000007306 */ /* 0x000ea40000201400 */
[----:B--2---:R2:W-:Y:S02]  /*44d0*/  STL [R1+0x4], R0 ;  /* 0x0000040001007387 */ /* 0x0045e40000100800 */
[----:B--2---:R-:W-:-:S06]  /*44e0*/  IADD3 R0, R237, 0x9, RZ ;  /* 0x00000009ed007810 */ /* 0x004fcc0007ffe0ff */
[----:B------:R-:W2:Y:S02]  /*44f0*/  I2F R0, R0 ;  /* 0x0000000000007306 */ /* 0x000ea40000201400 */
[----:B--2---:R5:W-:Y:S04]  /*4500*/  STL [R1], R0 ;  /* 0x0000000001007387 */ /* 0x004be80000100800 */
[----:B------:R2:W-:Y:S04]  /*4510*/  STL [R1+0x50], R5 ;  /* 0x0000500501007387 */ /* 0x0005e80000100800 */
[----:B------:R3:W-:Y:S01]  /*4520*/  STL.64 [R1+0x60], R8 ;  /* 0x0000600801007387 */ /* 0x0007e20000100a00 */
[----:B-----5:R-:W-:Y:S01]  /*4530*/  LOP3.LUT R0, R7, UR10, RZ, 0x3c, !PT ;  /* 0x0000000a07007c12 */ /* 0x020fe2000f8e3cff */
[----:B------:R-:W-:-:S02]  /*4540*/  IMAD.SHL.U32 R7, R4, 0x10, RZ ;  /* 0x0000001004077824 */ /* 0x000fc400078e00ff */
[----:B--2---:R-:W-:Y:S01]  /*4550*/  IMAD.SHL.U32 R5, R4, 0x8, RZ ;  /* 0x0000000804057824 */ /* 0x004fe200078e00ff */
[----:B------:R-:W-:Y:S02]  /*4560*/  LOP3.LUT R0, R9, R0, RZ, 0x3c, !PT ;  /* 0x0000000009007212 */ /* 0x000fe400078e3cff */
[C---:B------:R-:W-:Y:S02]  /*4570*/  IADD3 R6, R7.reuse, 0x20, RZ ;  /* 0x0000002007067810 */ /* 0x040fe40007ffe0ff */
[----:B------:R-:W-:Y:S01]  /*4580*/  IADD3 R4, R7, 0x40, RZ ;  /* 0x0000004007047810 */ /* 0x000fe20007ffe0ff */
[----:B---3--:R-:W-:Y:S01]  /*4590*/  IMAD.WIDE.U32 R8, R0, -0x326172a9, RZ ;  /* 0xcd9e8d5700087825 */ /* 0x008fe200078e00ff */
[----:B------:R-:W-:-:S03]  /*45a0*/  IADD3 R7, R5, R6, RZ ;  /* 0x0000000605077210 */ /* 0x000fc60007ffe0ff */
[C---:B------:R-:W-:Y:S02]  /*45b0*/  IMAD.IADD R6, R5.reuse, 0x1, R4 ;  /* 0x0000000105067824 */ /* 0x040fe400078e0204 */
[----:B------:R-:W-:-:S03]  /*45c0*/  IMAD.IADD R7, R5, 0x1, R7 ;  /* 0x0000000105077824 */ /* 0x000fc600078e0207 */
[C---:B------:R-:W-:Y:S01]  /*45d0*/  IADD3 R6, R5.reuse, R6, RZ ;  /* 0x0000000605067210 */ /* 0x040fe20007ffe0ff */
[----:B------:R-:W-:-:S04]  /*45e0*/  IMAD.IADD R7, R5, 0x1, R7 ;  /* 0x0000000105077824 */ /* 0x000fc800078e0207 */
[C---:B------:R-:W-:Y:S02]  /*45f0*/  IMAD.IADD R6, R5.reuse, 0x1, R6 ;  /* 0x0000000105067824 */ /* 0x040fe400078e0206 */
[----:B------:R-:W-:-:S03]  /*4600*/  IMAD.IADD R7, R5, 0x1, R7 ;  /* 0x0000000105077824 */ /* 0x000fc600078e0207 */
[C---:B------:R-:W-:Y:S01]  /*4610*/  IADD3 R6, R5.reuse, R6, RZ ;  /* 0x0000000605067210 */ /* 0x040fe20007ffe0ff */
[C---:B------:R-:W-:Y:S01]  /*4620*/  IMAD.IADD R4, R5.reuse, 0x1, R7 ;  /* 0x0000000105047824 */ /* 0x040fe200078e0207 */
[----:B------:R2:W-:Y:S03]  /*4630*/  STL [R1+0x44], R7 ;  /* 0x0000440701007387 */ /* 0x0005e60000100800 */
[----:B------:R-:W-:Y:S01]  /*4640*/  IMAD.IADD R0, R5, 0x1, R6 ;  /* 0x0000000105007824 */ /* 0x000fe200078e0206 */
[----:B------:R2:W-:Y:S04]  /*4650*/  STL.64 [R1+0x30], R8 ;  /* 0x0000300801007387 */ /* 0x0005e80000100a00 */
[----:B------:R2:W-:Y:S04]  /*4660*/  STL [R1+0x40], R6 ;  /* 0x0000400601007387 */ /* 0x0005e80000100800 */
[----:B------:R2:W-:Y:S04]  /*4670*/  STL [R1+0x4c], R4 ;  /* 0x00004c0401007387 */ /* 0x0005e80000100800 */
[----:B-1----:R2:W-:Y:S02]  /*4680*/  STL [R1+0x48], R0 ;  /* 0x0000480001007387 */ /* 0x0025e40000100800 */
.L_x_326:
[----:B------:R-:W0:Y:S01]  /*4690*/  LDGDEPBAR ;  /* 0x00000000000079af */ /* 0x000e220000000000 */
[----:B--2---:R-:W-:Y:S01]  /*46a0*/  IMAD.IADD R0, R226, 0x1, R216 ;  /* 0x00000001e2007824 */ /* 0x004fe200078e02d8 */
[----:B------:R-:W-:Y:S02]  /*46b0*/  UIADD3 UR8, UR11, 0x3c6ef372, URZ ;  /* 0x3c6ef3720b087890 */ /* 0x000fe4000fffe03f */
[----:B------:R-:W-:Y:S02]  /*46c0*/  USHF.L.U32 UR9, UR7, 0x6, URZ ;  /* 0x0000000607097899 */ /* 0x000fe4000800063f */
[----:B------:R-:W-:Y:S02]  /*46d0*/  USHF.L.U32 UR5, UR23, 0x7, URZ ;  /* 0x0000000717057899 */ /* 0x000fe4000800063f */
[----:B------:R-:W3:Y:S01]  /*46e0*/  LDL.64 R228, [R1+0x30] ;  /* 0x0000300001e47983 */ /* 0x000ee20000100a00 */
[----:B------:R-:W-:Y:S02]  /*46f0*/  UISETP.GE.AND UP0, UPT, UR9, UR20, UPT ;  /* 0x000000140900728c */ /* 0x000fe4000bf06270 */
[----:B------:R-:W-:Y:S02]  /*4700*/  UIADD3 UR5, UR5, 0x80, URZ ;  /* 0x0000008005057890 */ /* 0x000fe4000fffe03f */
[----:B------:R-:W-:Y:S01]  /*4710*/  UIADD3 UR6, UR10, -0x4498517b, URZ ;  /* 0xbb67ae850a067890 */ /* 0x000fe2000fffe03f */
[----:B------:R-:W3:Y:S01]  /*4720*/  LDL.64 R230, [R1+0x60] ;  /* 0x0000600001e67983 */ /* 0x000ee20000100a00 */
[----:B------:R-:W-:Y:S02]  /*4730*/  UISETP.LT.AND UP0, UPT, UR5, UR18, UP0 ;  /* 0x000000120500728c */ /* 0x000fe40008701270 */
[----:B------:R-:W-:Y:S02]  /*4740*/  UIADD3 UR5, UR11, -0x61c88647, URZ ;  /* 0x9e3779b90b057890 */ /* 0x000fe4000fffe03f */
[----:B------:R-:W-:Y:S01]  /*4750*/  UISETP.GT.AND UP3, UPT, UR7, UR19, UPT ;  /* 0x000000130700728c */ /* 0x000fe2000bf64270 */
[----:B------:R-:W4:Y:S01]  /*4760*/  LDL R233, [R1+0x68] ;  /* 0x0000680001e97983 */ /* 0x000f220000100800 */
[----:B------:R-:W-:Y:S03]  /*4770*/  PLOP3.LUT P0, PT, PT, PT, UP0, 0x80, 0x0 ;  /* 0x000000000000781c */ /* 0x000fe60003f0f008 */
[----:B------:R-:W3:Y:S04]  /*4780*/  LDL R232, [R1+0x50] ;  /* 0x0000500001e87983 */ /* 0x000ee80000100800 */
[----:B------:R1:W-:Y:S04]  /*4790*/  STL [R1+0x6c], R2 ;  /* 0x00006c0201007387 */ /* 0x0003e80000100800 */
[----:B-1----:R-:W3:Y:S01]  /*47a0*/  LDL R2, [R1+0x14] ;  /* 0x0000140001027983 */ /* 0x002ee20000100800 */
        /* <DEDUP_REMOVED lines=33> */
[----:B------:R-:W1:Y:S07]  /*49c0*/  LDSM.16.M88.4 R136, [R218+0xb400] ;  /* 0x00b40000da88783b */ /* 0x000e6e0000000200 */
[-C--:B------:R-:W-:Y:S01]  /*49d0*/  HMMA.16816.F32.BF16 R4, R132, R152.reuse, R4 ;  /* 0x000000988404723c */ /* 0x080fe20000041804 */
[----:B------:R-:W-:Y:S07]  /*49e0*/  LDSM.16.M88.4 R148, [R217+0xd000] ;  /* 0x00d00000d994783b */ /* 0x000fee0000000200 */
[C---:B------:R-:W-:Y:S08]  /*49f0*/  HMMA.16816.F32.BF16 R8, R156.reuse, R152, R8 ;  /* 0x000000989c08723c */ /* 0x040ff00000041808 */
[-C--:B------:R-:W-:Y:S08]  /*4a00*/  HMMA.16816.F32.BF16 R12, R156, R154.reuse, R12 ;  /* 0x0000009a9c0c723c */ /* 0x080ff0000004180c */
[C---:B------:R-:W-:Y:S01]  /*4a10*/  HMMA.16816.F32.BF16 R16, R132.reuse, R154, R16 ;  /* 0x0000009a8410723c */ /* 0x040fe20000041810 */
[----:B------:R-:W-:Y:S07]  /*4a20*/  LDSM.16.M88.4 R152, [R216+0x2800] ;  /* 0x00280000d898783b */ /* 0x000fee0000000200 */
[-C--:B------:R-:W-:Y:S08]  /*4a30*/  HMMA.16816.F32.BF16 R20, R132, R160.reuse, R20 ;  /* 0x000000a08414723c */ /* 0x080ff00000041814 */
[C---:B------:R-:W-:Y:S01]  /*4a40*/  HMMA.16816.F32.BF16 R24, R156.reuse, R160, R24 ;  /* 0x000000a09c18723c */ /* 0x040fe20000041818 */
[----:B------:R-:W2:Y:S07]  /*4a50*/  LDL R161, [R1+0x2c] ;  /* 0x00002c0001a17983 */ /* 0x000eae0000100800 */
[-C--:B------:R-:W-:Y:S01]  /*4a60*/  HMMA.16816.F32.BF16 R28, R156, R162.reuse, R28 ;  /* 0x000000a29c1c723c */ /* 0x080fe2000004181c */
[----:B------:R-:W-:Y:S07]  /*4a70*/  LDSM.16.M88.4 R156, [R217+0xd400] ;  /* 0x00d40000d99c783b */ /* 0x000fee0000000200 */
[----:B------:R-:W-:Y:S01]  /*4a80*/  HMMA.16816.F32.BF16 R32, R132, R162, R32 ;  /* 0x000000a28420723c */ /* 0x000fe20000041820 */
[----:B------:R-:W3:Y:S07]  /*4a90*/  LDSM.16.M88.4 R132, [R216+0x2000] ;  /* 0x00200000d884783b */ /* 0x000eee0000000200 */
        /* <DEDUP_REMOVED lines=8> */
[----:B------:R-:W2:Y:S04]  /*4b20*/  LDL R164, [R1+0x28] ;  /* 0x0000280001a47983 */ /* 0x000ea80000100800 */
[----:B------:R-:W2:Y:S03]  /*4b30*/  LDL R167, [R1+0x4] ;  /* 0x0000040001a77983 */ /* 0x000ea60000100800 */
[----:B------:R-:W-:Y:S01]  /*4b40*/  HMMA.16816.F32.BF16 R32, R140, R138, R32 ;  /* 0x0000008a8c20723c */ /* 0x000fe20000041820 */
[----:B------:R1:W-:Y:S07]  /*4b50*/  LDSM.16.M88.4 R136, [R0+0x2000] ;  /* 0x002000000088783b */ /* 0x0003ee0000000200 */
[-C--:B---3--:R-:W-:Y:S01]  /*4b60*/  HMMA.16816.F32.BF16 R4, R132, R148.reuse, R4 ;  /* 0x000000948404723c */ /* 0x088fe20000041804 */
[----:B------:R-:W3:Y:S07]  /*4b70*/  LDSM.16.M88.4 R140, [R218+0xd000] ;  /* 0x00d00000da8c783b */ /* 0x000eee0000000200 */
[C---:B------:R-:W-:Y:S08]  /*4b80*/  HMMA.16816.F32.BF16 R8, R152.reuse, R148, R8 ;  /* 0x000000949808723c */ /* 0x040ff00000041808 */
[-C--:B------:R-:W-:Y:S01]  /*4b90*/  HMMA.16816.F32.BF16 R12, R152, R150.reuse, R12 ;  /* 0x00000096980c723c */ /* 0x080fe2000004180c */
[----:B-1----:R-:W-:Y:S04]  /*4ba0*/  IMAD.U32 R0, RZ, RZ, UR7 ;  /* 0x00000007ff007e24 */ /* 0x002fe8000f8e00ff */
[----:B----4-:R-:W-:Y:S03]  /*4bb0*/  IMAD R0, R0, 0x4, R233 ;  /* 0x0000000400007824 */ /* 0x010fe600078e02e9 */
[C---:B------:R-:W-:Y:S04]  /*4bc0*/  HMMA.16816.F32.BF16 R16, R132.reuse, R150, R16 ;  /* 0x000000968410723c */ /* 0x040fe80000041810 */
[C---:B------:R-:W-:Y:S03]  /*4bd0*/  IADD3 R148, R0.reuse, 0x2, RZ ;  /* 0x0000000200947810 */ /* 0x040fe60007ffe0ff */
[----:B------:R-:W-:Y:S01]  /*4be0*/  IMAD.WIDE.U32 R150, R0, -0x326172a9, RZ ;  /* 0xcd9e8d5700967825 */ /* 0x000fe200078e00ff */
[----:B------:R-:W-:Y:S01]  /*4bf0*/  LOP3.LUT R0, R230, UR6, RZ, 0x3c, !PT ;  /* 0x00000006e6007c12 */ /* 0x000fe2000f8e3cff */
[-C--:B------:R-:W-:Y:S01]  /*4c00*/  HMMA.16816.F32.BF16 R20, R132, R156.reuse, R20 ;  /* 0x0000009c8414723c */ /* 0x080fe20000041814 */
[----:B------:R-:W-:Y:S02]  /*4c10*/  UIADD3 UR6, UR11, -0x255992d5, URZ ;  /* 0xdaa66d2b0b067890 */ /* 0x000fe4000fffe03f */
[-C--:B------:R-:W-:Y:S01]  /*4c20*/  LOP3.LUT R151, R151, R232.reuse, RZ, 0x3c, !PT ;  /* 0x000000e897977212 */ /* 0x080fe200078e3cff */
[----:B------:R-:W-:Y:S01]  /*4c30*/  IMAD.WIDE.U32 R148, R148, -0x326172a9, RZ ;  /* 0xcd9e8d5794947825 */ /* 0x000fe200078e00ff */
[----:B------:R-:W-:Y:S03]  /*4c40*/  LOP3.LUT R150, R229, UR5, R150, 0x96, !PT ;  /* 0x00000005e5967c12 */ /* 0x000fe6000f8e9696 */
[C---:B------:R-:W-:Y:S04]  /*4c50*/  HMMA.16816.F32.BF16 R24, R152.reuse, R156, R24 ;  /* 0x0000009c9818723c */ /* 0x040fe80000041818 */
[----:B------:R-:W-:Y:S04]  /*4c60*/  IMAD.WIDE.U32 R230, R150, -0x2daee0ad, RZ ;  /* 0xd2511f5396e67825 */ /* 0x000fe800078e00ff */
[-C--:B------:R-:W-:Y:S01]  /*4c70*/  HMMA.16816.F32.BF16 R28, R152, R158.reuse, R28 ;  /* 0x0000009e981c723c */ /* 0x080fe2000004181c */
[----:B------:R-:W4:Y:S04]  /*4c80*/  LDL R153, [R1+0x24] ;  /* 0x0000240001997983 */ /* 0x000f280000100800 */
[----:B------:R-:W4:Y:S02]  /*4c90*/  LDL R154, [R1+0x20] ;  /* 0x00002000019a7983 */ /* 0x000f240000100800 */
[----:B------:R-:W-:Y:S01]  /*4ca0*/  LOP3.LUT R155, R228, UR8, RZ, 0x3c, !PT ;  /* 0x00000008e49b7c12 */ /* 0x000fe2000f8e3cff */
[----:B------:R-:W-:Y:S01]  /*4cb0*/  HMMA.16816.F32.BF16 R32, R132, R158, R32 ;  /* 0x0000009e8420723c */ /* 0x000fe20000041820 */
[----:B------:R-:W-:Y:S01]  /*4cc0*/  LOP3.LUT R152, R149, R232, RZ, 0x3c, !PT ;  /* 0x000000e895987212 */ /* 0x000fe200078e3cff */
[----:B------:R-:W4:Y:S01]  /*4cd0*/  LDL R228, [R1] ;  /* 0x0000000001e47983 */ /* 0x000f220000100800 */
[----:B------:R-:W-:Y:S01]  /*4ce0*/  UIADD3 UR8, UR11, 0x1715609d, URZ ;  /* 0x1715609d0b087890 */ /* 0x000fe2000fffe03f */
[----:B------:R-:W-:Y:S01]  /*4cf0*/  LOP3.LUT R149, R229, UR5, R148, 0x96, !PT ;  /* 0x00000005e5957c12 */ /* 0x000fe2000f8e9694 */
[----:B------:R-:W-:Y:S01]  /*4d00*/  UIADD3 UR5, UR10, 0x76cf5d0a, URZ ;  /* 0x76cf5d0a0a057890 */ /* 0x000fe2000fffe03f */
[----:B------:R-:W-:Y:S02]  /*4d10*/  IMAD.U32 R148, RZ, RZ, UR9 ;  /* 0x00000009ff947e24 */ /* 0x000fe4000f8e00ff */
[-C--:B---3--:R-:W-:Y:S01]  /*4d20*/  HMMA.16816.F32.BF16 R4, R136, R140.reuse, R4 ;  /* 0x0000008c8804723c */ /* 0x088fe20000041804 */
[----:B------:R-:W-:Y:S04]  /*4d30*/  IMAD.WIDE.U32 R132, R151, -0x2daee0ad, RZ ;  /* 0xd2511f5397847825 */ /* 0x000fe800078e00ff */
[----:B------:R-:W-:Y:S01]  /*4d40*/  IMAD.U32 R134, RZ, RZ, UR21 ;  /* 0x00000015ff867e24 */ /* 0x000fe2000f8e00ff */
[----:B------:R-:W-:Y:S01]  /*4d50*/  LOP3.LUT R135, R0, R133, RZ, 0x3c, !PT ;  /* 0x0000008500877212 */ /* 0x000fe200078e3cff */
[----:B------:R-:W-:Y:S01]  /*4d60*/  IMAD.WIDE.U32 R162, R149, -0x2daee0ad, RZ ;  /* 0xd2511f5395a27825 */ /* 0x000fe200078e00ff */
[----:B------:R-:W-:Y:S01]  /*4d70*/  LOP3.LUT R156, R231, UR5, R132, 0x96, !PT ;  /* 0x00000005e79c7c12 */ /* 0x000fe2000f8e9684 */
[C---:B------:R-:W-:Y:S03]  /*4d80*/  HMMA.16816.F32.BF16 R8, R144.reuse, R140, R8 ;  /* 0x0000008c9008723c */ /* 0x040fe60000041808 */
[----:B------:R-:W-:Y:S01]  /*4d90*/  @!P0 IADD3 R134, -R134, 0x1, R2 ;  /* 0x0000000186868810 */ /* 0x000fe20007ffe102 */
[----:B------:R-:W-:Y:S01]  /*4da0*/  IMAD.WIDE.U32 R132, R152, -0x2daee0ad, RZ ;  /* 0xd2511f5398847825 */ /* 0x000fe200078e00ff */
[----:B------:R-:W-:Y:S02]  /*4db0*/  @!P0 IADD3 R152, R237, 0x11, RZ ;  /* 0x00000011ed988810 */ /* 0x000fe40007ffe0ff */
[----:B------:R-:W-:Y:S01]  /*4dc0*/  @!P0 IADD3 R148, R148, UR18, R134 ;  /* 0x0000001294948c10 */ /* 0x000fe2000fffe086 */
[----:B------:R-:W-:Y:S01]  /*4dd0*/  IMAD.WIDE.U32 R134, R135, -0x326172a9, RZ ;  /* 0xcd9e8d5787867825 */ /* 0x000fe200078e00ff */
[----:B------:R-:W-:Y:S01]  /*4de0*/  LOP3.LUT R158, R0, R133, RZ, 0x3c, !PT ;  /* 0x00000085009e7212 */ /* 0x000fe200078e3cff */
[-C--:B------:R-:W-:Y:S02]  /*4df0*/  HMMA.16816.F32.BF16 R12, R144, R142.reuse, R12 ;  /* 0x0000008e900c723c */ /* 0x080fe4000004180c */
[----:B------:R-:W-:Y:S01]  /*4e00*/  @!P0 IADD3 R150, R148, 0x20, RZ ;  /* 0x0000002094968810 */ /* 0x000fe20007ffe0ff */
[----:B------:R-:W-:Y:S01]  /*4e10*/  IMAD.WIDE.U32 R156, R156, -0x326172a9, RZ ;  /* 0xcd9e8d579c9c7825 */ /* 0x000fe200078e00ff */
[C---:B------:R-:W-:Y:S02]  /*4e20*/  @!P0 IADD3 R151, R148.reuse, 0x8, RZ ;  /* 0x0000000894978810 */ /* 0x040fe40007ffe0ff */
[C---:B------:R-:W-:Y:S01]  /*4e30*/  @!P0 IADD3 R149, R148.reuse, 0x28, RZ ;  /* 0x0000002894958810 */ /* 0x040fe20007ffe0ff */
[----:B------:R-:W-:Y:S01]  /*4e40*/  FFMA.FTZ R7, R251, UR4, R7 ;  /* 0x00000004fb077c23 */ /* 0x000fe20008010007 */
[----:B------:R-:W-:Y:S01]  /*4e50*/  @!P0 IMNMX R148, R148, UR18, PT ;  /* 0x0000001294948c17 */ /* 0x000fe2000b800200 */
[C---:B------:R-:W-:Y:S03]  /*4e60*/  HMMA.16816.F32.BF16 R16, R136.reuse, R142, R16 ;  /* 0x0000008e8810723c */ /* 0x040fe60000041810 */
[-C--:B------:R-:W-:Y:S01]  /*4e70*/  @!P0 ISETP.GE.AND P4, PT, R237, R148.reuse, PT ;  /* 0x00000094ed00820c */ /* 0x080fe20003f86270 */
[----:B------:R-:W-:Y:S01]  /*4e80*/  FFMA.FTZ R4, R250, UR4, R4 ;  /* 0x00000004fa047c23 */ /* 0x000fe20008010004 */
[----:B------:R-:W-:Y:S01]  /*4e90*/  LOP3.LUT R159, R163, UR5, R132, 0x96, !PT ;  /* 0x00000005a39f7c12 */ /* 0x000fe2000f8e9684 */
[----:B------:R-:W-:Y:S01]  /*4ea0*/  FFMA.FTZ R9, R251, UR4, R9 ;  /* 0x00000004fb097c23 */ /* 0x000fe20008010009 */
[----:B------:R-:W-:Y:S01]  /*4eb0*/  LOP3.LUT R160, R155, R135, RZ, 0x3c, !PT ;  /* 0x000000879ba07212 */ /* 0x000fe200078e3cff */
[----:B------:R-:W-:Y:S01]  /*4ec0*/  FFMA.FTZ R5, R251, UR4, R5 ;  /* 0x00000004fb057c23 */ /* 0x000fe20008010005 */
[----:B------:R-:W-:Y:S01]  /*4ed0*/  LOP3.LUT R157, R157, UR6, R134, 0x96, !PT ;  /* 0x000000069d9d7c12 */ /* 0x000fe2000f8e9686 */
[----:B------:R-:W-:Y:S01]  /*4ee0*/  UIADD3 UR5, UR10, 0x32370b8f, URZ ;  /* 0x32370b8f0a057890 */ /* 0x000fe2000fffe03f */
[----:B------:R-:W1:Y:S01]  /*4ef0*/  LDSM.16.M88.4 R132, [R218+0xd400] ;  /* 0x00d40000da84783b */ /* 0x000e620000000200 */
[----:B------:R-:W-:Y:S01]  /*4f00*/  @!P0 FSEL R4, R4, -INF , !P4 ;  /* 0xff80000004048808 */ /* 0x000fe20006000000 */
[----:B------:R-:W-:Y:S01]  /*4f10*/  FFMA.FTZ R6, R250, UR4, R6 ;  /* 0x00000004fa067c23 */ /* 0x000fe20008010006 */
[----:B------:R-:W-:Y:S01]  /*4f20*/  @!P0 IADD3 R0, R237, 0x1, RZ ;  /* 0x00000001ed008810 */ /* 0x000fe20007ffe0ff */
[----:B------:R-:W-:Y:S01]  /*4f30*/  FFMA.FTZ R14, R252, UR4, R14 ;  /* 0x00000004fc0e7c23 */ /* 0x000fe2000801000e */
[----:B------:R-:W-:Y:S01]  /*4f40*/  @!P0 IMNMX R151, R151, UR18, PT ;  /* 0x0000001297978c17 */ /* 0x000fe2000b800200 */
[----:B------:R-:W-:Y:S01]  /*4f50*/  FFMA.FTZ R8, R250, UR4, R8 ;  /* 0x00000004fa087c23 */ /* 0x000fe20008010008 */
[----:B------:R-:W-:Y:S01]  /*4f60*/  @!P0 ISETP.GE.AND P3, PT, R0, R148, PT ;  /* 0x000000940000820c */ /* 0x000fe20003f66270 */
[----:B------:R-:W-:Y:S01]  /*4f70*/  FFMA.FTZ R10, R250, UR4, R10 ;  /* 0x00000004fa0a7c23 */ /* 0x000fe2000801000a */
[----:B------:R-:W-:Y:S01]  /*4f80*/  @!P0 IMNMX R150, R150, UR18, PT ;  /* 0x0000001296968c17 */ /* 0x000fe2000b800200 */
[----:B------:R-:W-:Y:S01]  /*4f90*/  FFMA.FTZ R11, R251, UR4, R11 ;  /* 0x00000004fb0b7c23 */ /* 0x000fe2000801000b */
[----:B------:R-:W-:Y:S01]  /*4fa0*/  @!P0 IMNMX R149, R149, UR18, PT ;  /* 0x0000001295958c17 */ /* 0x000fe2000b800200 */
[----:B------:R-:W-:Y:S01]  /*4fb0*/  FFMA.FTZ R12, R252, UR4, R12 ;  /* 0x00000004fc0c7c23 */ /* 0x000fe2000801000c */
[----:B------:R-:W-:Y:S01]  /*4fc0*/  @!P0 ISETP.GE.AND P5, PT, R0, R150, PT ;  /* 0x000000960000820c */ /* 0x000fe20003fa6270 */
[----:B------:R-:W-:Y:S01]  /*4fd0*/  FFMA.FTZ R16, R252, UR4, R16 ;  /* 0x00000004fc107c23 */ /* 0x000fe20008010010 */
[----:B------:R-:W-:Y:S01]  /*4fe0*/  @!P0 ISETP.GE.AND P1, PT, R0, R151, PT ;  /* 0x000000970000820c */ /* 0x000fe20003f26270 */
[----:B------:R-:W-:Y:S01]  /*4ff0*/  FFMA.FTZ R18, R252, UR4, R18 ;  /* 0x00000004fc127c23 */ /* 0x000fe20008010012 */
[-C--:B------:R-:W-:Y:S02]  /*5000*/  @!P0 ISETP.GE.AND P2, PT, R0, R149.reuse, PT ;  /* 0x000000950000820c */ /* 0x080fe40003f46270 */
[----:B------:R-:W-:Y:S02]  /*5010*/  @!P0 FSEL R5, R5, -INF , !P3 ;  /* 0xff80000005058808 */ /* 0x000fe40005800000 */
[----:B------:R-:W-:Y:S02]  /*5020*/  @!P0 FSEL R11, R11, -INF , !P2 ;  /* 0xff8000000b0b8808 */ /* 0x000fe40005000000 */
[----:B------:R-:W-:Y:S02]  /*5030*/  @!P0 IADD3 R143, R237, 0x10, RZ ;  /* 0x00000010ed8f8810 */ /* 0x000fe40007ffe0ff */
[----:B------:R-:W-:Y:S02]  /*5040*/  @!P0 FSEL R7, R7, -INF , !P1 ;  /* 0xff80000007078808 */ /* 0x000fe40004800000 */
[-C--:B------:R-:W-:Y:S02]  /*5050*/  @!P0 ISETP.GE.AND P1, PT, R143, R148.reuse, PT ;  /* 0x000000948f00820c */ /* 0x080fe40003f26270 */
[----:B------:R-:W-:Y:S02]  /*5060*/  @!P0 FSEL R9, R9, -INF , !P5 ;  /* 0xff80000009098808 */ /* 0x000fe40006800000 */
[-C--:B------:R-:W-:Y:S01]  /*5070*/  @!P0 ISETP.GE.AND P5, PT, R152, R148.reuse, PT ;  /* 0x000000949800820c */ /* 0x080fe20003fa6270 */
[-C--:B-1----:R-:W-:Y:S08]  /*5080*/  HMMA.16816.F32.BF16 R20, R136, R132.reuse, R20 ;  /* 0x000000848814723c */ /* 0x082ff00000041814 */
[C---:B------:R-:W-:Y:S07]  /*5090*/  HMMA.16816.F32.BF16 R24, R144.reuse, R132, R24 ;  /* 0x000000849018723c */ /* 0x040fee0000041818 */
[----:B------:R-:W-:Y:S01]  /*50a0*/  IMAD.WIDE.U32 R132, R157, -0x2daee0ad, RZ ;  /* 0xd2511f539d847825 */ /* 0x000fe200078e00ff */
[-C--:B------:R-:W-:Y:S01]  /*50b0*/  HMMA.16816.F32.BF16 R28, R144, R134.reuse, R28 ;  /* 0x00000086901c723c */ /* 0x080fe2000004181c */
[----:B------:R-:W3:Y:S07]  /*50c0*/  LDL R147, [R1+0x10] ;  /* 0x0000100001937983 */ /* 0x000eee0000100800 */
[----:B------:R-:W-:Y:S01]  /*50d0*/  HMMA.16816.F32.BF16 R32, R136, R134, R32 ;  /* 0x000000868820723c */ /* 0x000fe20000041820 */
[----:B--2---:R-:W-:Y:S01]  /*50e0*/  FMUL.FTZ R140, R161, 1.4426950216293334961 ;  /* 0x3fb8aa3ba18c7820 */ /* 0x004fe20000410000 */
[C---:B------:R-:W-:Y:S02]  /*50f0*/  FSETP.NEU.FTZ.AND P6, PT, R164.reuse, -INF , PT ;  /* 0xff800000a400780b */ /* 0x040fe40003fdd000 */
[----:B------:R-:W-:Y:S02]  /*5100*/  FMUL.FTZ R141, R164, 1.4426950216293334961 ;  /* 0x3fb8aa3ba48d7820 */ /* 0x000fe40000410000 */
[----:B------:R-:W-:Y:S03]  /*5110*/  FFMA.FTZ R20, R167, UR4, R20 ;  /* 0x00000004a7147c23 */ /* 0x000fe60008010014 */
[----:B------:R-:W-:Y:S03]  /*5120*/  FSEL R141, R141, RZ, P6 ;  /* 0x000000ff8d8d7208 */ /* 0x000fe60003000000 */
[----:B------:R-:W-:Y:S01]  /*5130*/  FFMA.FTZ R22, R167, UR4, R22 ;  /* 0x00000004a7167c23 */ /* 0x000fe20008010016 */
[----:B------:R-:W-:Y:S01]  /*5140*/  FSETP.NEU.FTZ.AND P6, PT, R161, -INF , PT ;  /* 0xff800000a100780b */ /* 0x000fe20003fdd000 */
[----:B------:R-:W-:Y:S01]  /*5150*/  FFMA.FTZ R24, R167, UR4, R24 ;  /* 0x00000004a7187c23 */ /* 0x000fe20008010018 */
[----:B------:R-:W-:Y:S01]  /*5160*/  @!P0 FSEL R20, R20, -INF , !P1 ;  /* 0xff80000014148808 */ /* 0x000fe20004800000 */
[--C-:B------:R-:W-:Y:S01]  /*5170*/  FFMA.FTZ R4, R4, c[0x0][0x23c], -R141.reuse ;  /* 0x00008f0004047a23 */ /* 0x100fe2000001088d */
[----:B------:R-:W-:Y:S01]  /*5180*/  FSEL R140, R140, RZ, P6 ;  /* 0x000000ff8c8c7208 */ /* 0x000fe20003000000 */
[----:B------:R-:W2:Y:S01]  /*5190*/  LDL R161, [R1+0x8] ;  /* 0x0000080001a17983 */ /* 0x000ea20000100800 */
[----:B------:R-:W-:Y:S01]  /*51a0*/  @!P0 ISETP.GE.AND P1, PT, R143, R149, PT ;  /* 0x000000958f00820c */ /* 0x000fe20003f26270 */
[----:B------:R1:W-:Y:S01]  /*51b0*/  MUFU.EX2 R166, R4 ;  /* 0x0000000400a67308 */ /* 0x0003e20000000800 */
[--C-:B------:R-:W-:Y:S01]  /*51c0*/  FFMA.FTZ R165, R5, c[0x0][0x23c], -R141.reuse ;  /* 0x00008f0005a57a23 */ /* 0x100fe2000001088d */
[----:B------:R-:W-:Y:S01]  /*51d0*/  @!P0 IADD3 R5, R237, 0x8, RZ ;  /* 0x00000008ed058810 */ /* 0x000fe20007ffe0ff */
[----:B------:R-:W-:Y:S02]  /*51e0*/  FFMA.FTZ R7, R7, c[0x0][0x23c], -R140 ;  /* 0x00008f0007077a23 */ /* 0x000fe4000001088c */
[--C-:B------:R-:W-:Y:S01]  /*51f0*/  FFMA.FTZ R20, R20, c[0x0][0x23c], -R141.reuse ;  /* 0x00008f0014147a23 */ /* 0x100fe2000001088d */
[----:B------:R-:W-:Y:S01]  /*5200*/  @!P0 ISETP.GE.AND P6, PT, R5, R148, PT ;  /* 0x000000940500820c */ /* 0x000fe20003fc6270 */
[----:B------:R-:W-:Y:S03]  /*5210*/  FFMA.FTZ R26, R167, UR4, R26 ;  /* 0x00000004a71a7c23 */ /* 0x000fe6000801001a */
[----:B------:R-:W-:Y:S01]  /*5220*/  @!P0 FSEL R16, R16, -INF , !P6 ;  /* 0xff80000010108808 */ /* 0x000fe20007000000 */
[----:B------:R-:W1:Y:S01]  /*5230*/  MUFU.EX2 R233, R7 ;  /* 0x0000000700e97308 */ /* 0x000e620000000800 */
[-C--:B------:R-:W-:Y:S02]  /*5240*/  @!P0 ISETP.GE.AND P6, PT, R5, R151.reuse, PT ;  /* 0x000000970500820c */ /* 0x080fe40003fc6270 */
[----:B------:R-:W-:Y:S01]  /*5250*/  @!P0 FSEL R26, R26, -INF , !P1 ;  /* 0xff8000001a1a8808 */ /* 0x000fe20004800000 */
[----:B------:R-:W-:Y:S01]  /*5260*/  FFMA.FTZ R16, R16, c[0x0][0x23c], -R141 ;  /* 0x00008f0010107a23 */ /* 0x000fe2000001088d */
[----:B------:R-:W-:Y:S02]  /*5270*/  @!P0 FSEL R18, R18, -INF , !P6 ;  /* 0xff80000012128808 */ /* 0x000fe40007000000 */
[-C--:B------:R-:W-:Y:S03]  /*5280*/  @!P0 ISETP.GE.AND P6, PT, R143, R151.reuse, PT ;  /* 0x000000978f00820c */ /* 0x080fe60003fc6270 */
[----:B------:R-:W-:Y:S01]  /*5290*/  MUFU.EX2 R163, R16 ;  /* 0x0000001000a37308 */ /* 0x000fe20000000800 */
[----:B------:R-:W-:Y:S01]  /*52a0*/  @!P0 FSEL R22, R22, -INF , !P6 ;  /* 0xff80000016168808 */ /* 0x000fe20007000000 */
[--C-:B------:R-:W-:Y:S01]  /*52b0*/  FFMA.FTZ R18, R18, c[0x0][0x23c], -R140.reuse ;  /* 0x00008f0012127a23 */ /* 0x100fe2000001088c */
[-C--:B------:R-:W-:Y:S03]  /*52c0*/  @!P0 ISETP.GE.AND P6, PT, R152, R150.reuse, PT ;  /* 0x000000969800820c */ /* 0x080fe60003fc6270 */
[----:B------:R-:W-:Y:S04]  /*52d0*/  FFMA.FTZ R22, R22, c[0x0][0x23c], -R140 ;  /* 0x00008f0016167a23 */ /* 0x000fe8000001088c */
[----:B------:R-:W-:Y:S10]  /*52e0*/  MUFU.EX2 R165, R165 ;  /* 0x000000a500a57308 */ /* 0x000ff40000000800 */
[----:B------:R-:W-:Y:S01]  /*52f0*/  MUFU.EX2 R157, R22 ;  /* 0x00000016009d7308 */ /* 0x000fe20000000800 */
[C---:B----4-:R-:W-:Y:S01]  /*5300*/  FSETP.NEU.FTZ.AND P3, PT, R153.reuse, -INF , PT ;  /* 0xff8000009900780b */ /* 0x050fe20003f7d000 */
[----:B------:R-:W-:Y:S01]  /*5310*/  FMUL.FTZ R0, R153, 1.4426950216293334961 ;  /* 0x3fb8aa3b99007820 */ /* 0x000fe20000410000 */
[C---:B------:R-:W-:Y:S02]  /*5320*/  @!P0 IADD3 R153, R237.reuse, 0x18, RZ ;  /* 0x00000018ed998810 */ /* 0x040fe40007ffe0ff */
[C---:B------:R-:W-:Y:S01]  /*5330*/  FSETP.NEU.FTZ.AND P4, PT, R154.reuse, -INF , PT ;  /* 0xff8000009a00780b */ /* 0x040fe20003f9d000 */
[----:B------:R-:W-:Y:S01]  /*5340*/  FMUL.FTZ R142, R154, 1.4426950216293334961 ;  /* 0x3fb8aa3b9a8e7820 */ /* 0x000fe20000410000 */
[----:B------:R-:W-:Y:S02]  /*5350*/  FSEL R0, R0, RZ, P3 ;  /* 0x000000ff00007208 */ /* 0x000fe40001800000 */
[----:B------:R-:W-:Y:S01]  /*5360*/  @!P0 ISETP.GE.AND P3, PT, R237, R151, PT ;  /* 0x00000097ed00820c */ /* 0x000fe20003f66270 */
[----:B------:R-:W-:Y:S01]  /*5370*/  FFMA.FTZ R15, R228, UR4, R15 ;  /* 0x00000004e40f7c23 */ /* 0x000fe2000801000f */
[----:B-1----:R-:W-:Y:S01]  /*5380*/  FSEL R4, R142, RZ, P4 ;  /* 0x000000ff8e047208 */ /* 0x002fe20002000000 */
[--C-:B------:R-:W-:Y:S01]  /*5390*/  FFMA.FTZ R11, R11, c[0x0][0x23c], -R0.reuse ;  /* 0x00008f000b0b7a23 */ /* 0x100fe20000010800 */
[----:B------:R-:W-:Y:S01]  /*53a0*/  @!P0 FSEL R6, R6, -INF , !P3 ;  /* 0xff80000006068808 */ /* 0x000fe20005800000 */
[----:B------:R-:W-:Y:S01]  /*53b0*/  FFMA.FTZ R26, R26, c[0x0][0x23c], -R0 ;  /* 0x00008f001a1a7a23 */ /* 0x000fe20000010800 */
[-C--:B------:R-:W-:Y:S01]  /*53c0*/  @!P0 ISETP.GE.AND P3, PT, R237, R150.reuse, PT ;  /* 0x00000096ed00820c */ /* 0x080fe20003f66270 */
[----:B------:R-:W-:Y:S01]  /*53d0*/  FFMA.FTZ R9, R9, c[0x0][0x23c], -R4 ;  /* 0x00008f0009097a23 */ /* 0x000fe20000010804 */
[C---:B------:R-:W-:Y:S01]  /*53e0*/  @!P0 IADD3 R142, R237.reuse, 0x9, RZ ;  /* 0x00000009ed8e8810 */ /* 0x040fe20007ffe0ff */
[----:B------:R-:W-:Y:S01]  /*53f0*/  FFMA.FTZ R6, R6, c[0x0][0x23c], -R140 ;  /* 0x00008f0006067a23 */ /* 0x000fe2000001088c */
[----:B------:R-:W-:Y:S01]  /*5400*/  @!P0 FSEL R8, R8, -INF , !P3 ;  /* 0xff80000008088808 */ /* 0x000fe20005800000 */
[----:B------:R-:W-:Y:S01]  /*5410*/  MUFU.EX2 R232, R9 ;  /* 0x0000000900e87308 */ /* 0x000fe20000000800 */
[-C--:B------:R-:W-:Y:S01]  /*5420*/  @!P0 ISETP.GE.AND P3, PT, R237, R149.reuse, PT ;  /* 0x00000095ed00820c */ /* 0x080fe20003f66270 */
[----:B------:R-:W-:Y:S01]  /*5430*/  FFMA.FTZ R13, R228, UR4, R13 ;  /* 0x00000004e40d7c23 */ /* 0x000fe2000801000d */
[-C--:B------:R-:W-:Y:S01]  /*5440*/  @!P0 ISETP.GE.AND P2, PT, R142, R150.reuse, PT ;  /* 0x000000968e00820c */ /* 0x080fe20003f46270 */
[----:B------:R-:W-:Y:S01]  /*5450*/  FFMA.FTZ R8, R8, c[0x0][0x23c], -R4 ;  /* 0x00008f0008087a23 */ /* 0x000fe20000010804 */
[----:B------:R-:W-:Y:S01]  /*5460*/  @!P0 FSEL R10, R10, -INF , !P3 ;  /* 0xff8000000a0a8808 */ /* 0x000fe20005800000 */
[C---:B------:R-:W-:Y:S01]  /*5470*/  FFMA.FTZ R17, R228.reuse, UR4, R17 ;  /* 0x00000004e4117c23 */ /* 0x040fe20008010011 */
[----:B------:R-:W-:Y:S01]  /*5480*/  @!P0 ISETP.GE.AND P3, PT, R5, R150, PT ;  /* 0x000000960500820c */ /* 0x000fe20003f66270 */
[----:B------:R-:W-:Y:S01]  /*5490*/  FFMA.FTZ R19, R228, UR4, R19 ;  /* 0x00000004e4137c23 */ /* 0x000fe20008010013 */
[----:B------:R-:W-:Y:S01]  /*54a0*/  @!P0 IADD3 R154, R237, 0x19, RZ ;  /* 0x00000019ed9a8810 */ /* 0x000fe20007ffe0ff */
[----:B------:R-:W-:Y:S01]  /*54b0*/  FFMA.FTZ R10, R10, c[0x0][0x23c], -R0 ;  /* 0x00008f000a0a7a23 */ /* 0x000fe20000010800 */
[----:B------:R-:W-:Y:S01]  /*54c0*/  @!P0 FSEL R12, R12, -INF , !P3 ;  /* 0xff8000000c0c8808 */ /* 0x000fe20005800000 */
[----:B------:R1:W-:Y:S01]  /*54d0*/  MUFU.EX2 R164, R6 ;  /* 0x0000000600a47308 */ /* 0x0003e20000000800 */
[-C--:B------:R-:W-:Y:S02]  /*54e0*/  @!P0 ISETP.GE.AND P3, PT, R5, R149.reuse, PT ;  /* 0x000000950500820c */ /* 0x080fe40003f66270 */
[----:B------:R-:W-:Y:S01]  /*54f0*/  @!P0 FSEL R13, R13, -INF , !P2 ;  /* 0xff8000000d0d8808 */ /* 0x000fe20005000000 */
[--C-:B------:R-:W-:Y:S01]  /*5500*/  FFMA.FTZ R12, R12, c[0x0][0x23c], -R4.reuse ;  /* 0x00008f000c0c7a23 */ /* 0x100fe20000010804 */
[C---:B------:R-:W-:Y:S02]  /*5510*/  @!P0 ISETP.GE.AND P2, PT, R142.reuse, R149, PT ;  /* 0x000000958e00820c */ /* 0x040fe40003f46270 */
[-C--:B------:R-:W-:Y:S01]  /*5520*/  @!P0 ISETP.GE.AND P4, PT, R142, R148.reuse, PT ;  /* 0x000000948e00820c */ /* 0x080fe20003f86270 */
[----:B------:R-:W-:Y:S01]  /*5530*/  FFMA.FTZ R13, R13, c[0x0][0x23c], -R4 ;  /* 0x00008f000d0d7a23 */ /* 0x000fe20000010804 */
[----:B------:R-:W-:Y:S01]  /*5540*/  @!P0 FSEL R14, R14, -INF , !P3 ;  /* 0xff8000000e0e8808 */ /* 0x000fe20005800000 */
[----:B------:R4:W-:Y:S01]  /*5550*/  MUFU.EX2 R234, R8 ;  /* 0x0000000800ea7308 */ /* 0x0009e20000000800 */
[-C--:B------:R-:W-:Y:S02]  /*5560*/  @!P0 ISETP.GE.AND P3, PT, R153, R148.reuse, PT ;  /* 0x000000949900820c */ /* 0x080fe40003f66270 */
[----:B------:R-:W-:Y:S01]  /*5570*/  @!P0 FSEL R15, R15, -INF , !P2 ;  /* 0xff8000000f0f8808 */ /* 0x000fe20005000000 */
[--C-:B------:R-:W-:Y:S01]  /*5580*/  FFMA.FTZ R14, R14, c[0x0][0x23c], -R0.reuse ;  /* 0x00008f000e0e7a23 */ /* 0x100fe20000010800 */
[----:B------:R-:W-:Y:S02]  /*5590*/  @!P0 ISETP.GE.AND P2, PT, R154, R148, PT ;  /* 0x000000949a00820c */ /* 0x000fe40003f46270 */
[----:B------:R-:W-:Y:S01]  /*55a0*/  @!P0 FSEL R17, R17, -INF , !P4 ;  /* 0xff80000011118808 */ /* 0x000fe20006000000 */
[----:B------:R-:W2:Y:S01]  /*55b0*/  LDL R148, [R1+0xc] ;  /* 0x00000c0001947983 */ /* 0x000ea20000100800 */
[----:B------:R-:W-:Y:S01]  /*55c0*/  @!P0 ISETP.GE.AND P4, PT, R142, R151, PT ;  /* 0x000000978e00820c */ /* 0x000fe20003f86270 */
[----:B------:R-:W-:Y:S01]  /*55d0*/  FFMA.FTZ R15, R15, c[0x0][0x23c], -R0 ;  /* 0x00008f000f0f7a23 */ /* 0x000fe20000010800 */
[----:B------:R-:W-:Y:S01]  /*55e0*/  @!P0 ISETP.GE.AND P1, PT, R153, R149, PT ;  /* 0x000000959900820c */ /* 0x000fe20003f26270 */
[----:B------:R4:W-:Y:S01]  /*55f0*/  MUFU.EX2 R235, R10 ;  /* 0x0000000a00eb7308 */ /* 0x0009e20000000800 */
[----:B------:R-:W-:Y:S01]  /*5600*/  @!P0 FSEL R19, R19, -INF , !P4 ;  /* 0xff80000013138808 */ /* 0x000fe20006000000 */
[----:B-1----:R-:W-:Y:S01]  /*5610*/  IMAD.WIDE.U32 R6, R158, -0x326172a9, RZ ;  /* 0xcd9e8d579e067825 */ /* 0x002fe200078e00ff */
[-C--:B------:R-:W-:Y:S03]  /*5620*/  @!P0 ISETP.GE.AND P4, PT, R143, R150.reuse, PT ;  /* 0x000000968f00820c */ /* 0x080fe60003f86270 */
[----:B------:R-:W-:Y:S01]  /*5630*/  IMAD.WIDE.U32 R142, R159, -0x326172a9, RZ ;  /* 0xcd9e8d579f8e7825 */ /* 0x000fe200078e00ff */
[----:B------:R-:W-:Y:S02]  /*5640*/  @!P0 FSEL R24, R24, -INF , !P4 ;  /* 0xff80000018188808 */ /* 0x000fe40006000000 */
[-C--:B------:R-:W-:Y:S01]  /*5650*/  @!P0 ISETP.GE.AND P4, PT, R153, R150.reuse, PT ;  /* 0x000000969900820c */ /* 0x080fe20003f86270 */
[----:B------:R-:W-:Y:S01]  /*5660*/  FFMA.FTZ R19, R19, c[0x0][0x23c], -R140 ;  /* 0x00008f0013137a23 */ /* 0x000fe2000001088c */
[----:B------:R-:W-:Y:S01]  /*5670*/  LOP3.LUT R5, R143, UR6, R6, 0x96, !PT ;  /* 0x000000068f057c12 */ /* 0x000fe2000f8e9606 */
[----:B------:R-:W-:Y:S01]  /*5680*/  FFMA.FTZ R24, R24, c[0x0][0x23c], -R4 ;  /* 0x00008f0018187a23 */ /* 0x000fe20000010804 */
[----:B----4-:R-:W-:Y:S01]  /*5690*/  LOP3.LUT R8, R155, R7, RZ, 0x3c, !PT ;  /* 0x000000079b087212 */ /* 0x010fe200078e3cff */
[----:B------:R-:W-:Y:S01]  /*56a0*/  IMAD.WIDE.U32 R6, R160, -0x2daee0ad, RZ ;  /* 0xd2511f53a0067825 */ /* 0x000fe200078e00ff */
[----:B------:R-:W-:Y:S01]  /*56b0*/  MUFU.EX2 R229, R14 ;  /* 0x0000000e00e57308 */ /* 0x000fe20000000800 */
[----:B------:R-:W-:Y:S02]  /*56c0*/  UIADD3 UR6, UR10, -0x126145ec, URZ ;  /* 0xed9eba140a067890 */ /* 0x000fe4000fffe03f */
[----:B------:R-:W-:Y:S01]  /*56d0*/  IMAD.WIDE.U32 R8, R8, -0x2daee0ad, RZ ;  /* 0xd2511f5308087825 */ /* 0x000fe200078e00ff */
[----:B------:R-:W-:Y:S03]  /*56e0*/  LOP3.LUT R7, R7, UR5, R230, 0x96, !PT ;  /* 0x0000000507077c12 */ /* 0x000fe6000f8e96e6 */
[----:B------:R-:W-:Y:S02]  /*56f0*/  LOP3.LUT R144, R133, UR6, R6, 0x96, !PT ;  /* 0x0000000685907c12 */ /* 0x000fe4000f8e9606 */
[----:B------:R-:W-:Y:S01]  /*5700*/  LOP3.LUT R10, R9, UR5, R162, 0x96, !PT ;  /* 0x00000005090a7c12 */ /* 0x000fe2000f8e96a2 */
[----:B------:R1:W-:Y:S01]  /*5710*/  MUFU.EX2 R230, R15 ;  /* 0x0000000f00e67308 */ /* 0x0003e20000000800 */
[----:B------:R-:W-:Y:S01]  /*5720*/  UIADD3 UR5, UR11, 0x78dde6e4, URZ ;  /* 0x78dde6e40b057890 */ /* 0x000fe2000fffe03f */
[----:B------:R-:W-:Y:S04]  /*5730*/  IMAD.WIDE.U32 R6, R7, -0x326172a9, RZ ;  /* 0xcd9e8d5707067825 */ /* 0x000fe800078e00ff */
[----:B------:R-:W-:Y:S04]  /*5740*/  IMAD.WIDE.U32 R144, R144, -0x326172a9, RZ ;  /* 0xcd9e8d5790907825 */ /* 0x000fe800078e00ff */
[----:B------:R4:W-:Y:S01]  /*5750*/  MUFU.EX2 R231, R11 ;  /* 0x0000000b00e77308 */ /* 0x0009e20000000800 */
[----:B------:R-:W-:Y:S09]  /*5760*/  FFMA.FTZ R162, R17, c[0x0][0x23c], -R141 ;  /* 0x00008f0011a27a23 */ /* 0x000ff2000001088d */
[----:B------:R4:W2:Y:S01]  /*5770*/  MUFU.EX2 R228, R12 ;  /* 0x0000000c00e47308 */ /* 0x0008a20000000800 */
[----:B-1----:R-:W-:Y:S05]  /*5780*/  IMAD.WIDE.U32 R14, R5, -0x2daee0ad, RZ ;  /* 0xd2511f53050e7825 */ /* 0x002fea00078e00ff */
[----:B------:R-:W-:Y:S04]  /*5790*/  LOP3.LUT R9, R15, UR6, R8, 0x96, !PT ;  /* 0x000000060f097c12 */ /* 0x000fe8000f8e9608 */
[----:B------:R1:W-:Y:S01]  /*57a0*/  MUFU.EX2 R167, R13 ;  /* 0x0000000d00a77308 */ /* 0x0003e20000000800 */
[----:B------:R-:W-:Y:S01]  /*57b0*/  LOP3.LUT R8, R145, UR8, R6, 0x96, !PT ;  /* 0x0000000891087c12 */ /* 0x000fe2000f8e9606 */
[----:B------:R-:W-:Y:S01]  /*57c0*/  UIADD3 UR6, UR10, -0x56f99767, URZ ;  /* 0xa90668990a067890 */ /* 0x000fe2000fffe03f */
[C---:B---3--:R-:W-:Y:S02]  /*57d0*/  FFMA.FTZ R31, R147.reuse, UR4, R31 ;  /* 0x00000004931f7c23 */ /* 0x048fe4000801001f */
[----:B----4-:R-:W-:Y:S04]  /*57e0*/  IMAD.WIDE.U32 R10, R10, -0x326172a9, RZ ;  /* 0xcd9e8d570a0a7825 */ /* 0x010fe800078e00ff */
[----:B------:R-:W-:Y:S01]  /*57f0*/  FFMA.FTZ R33, R147, UR4, R33 ;  /* 0x0000000493217c23 */ /* 0x000fe20008010021 */
[----:B------:R-:W-:Y:S01]  /*5800*/  LOP3.LUT R11, R11, UR5, R142, 0x96, !PT ;  /* 0x000000050b0b7c12 */ /* 0x000fe2000f8e968e */
[C---:B------:R-:W-:Y:S01]  /*5810*/  FFMA.FTZ R29, R147.reuse, UR4, R29 ;  /* 0x00000004931d7c23 */ /* 0x040fe2000801001d */
[----:B------:R-:W-:Y:S01]  /*5820*/  MUFU.EX2 R155, R24 ;  /* 0x00000018009b7308 */ /* 0x000fe20000000800 */
[----:B------:R-:W-:Y:S01]  /*5830*/  FFMA.FTZ R35, R147, UR4, R35 ;  /* 0x0000000493237c23 */ /* 0x000fe20008010023 */
[----:B------:R-:W-:Y:S01]  /*5840*/  LOP3.LUT R12, R7, UR5, R156, 0x96, !PT ;  /* 0x00000005070c7c12 */ /* 0x000fe2000f8e969c */
[----:B------:R-:W-:Y:S01]  /*5850*/  IMAD.WIDE.U32 R16, R9, -0x326172a9, RZ ;  /* 0xcd9e8d5709107825 */ /* 0x000fe200078e00ff */
[----:B------:R-:W-:Y:S01]  /*5860*/  UIADD3 UR5, UR10, 0x646e171e, URZ ;  /* 0x646e171e0a057890 */ /* 0x000fe2000fffe03f */
[----:B------:R-:W-:Y:S02]  /*5870*/  @!P0 FSEL R33, R33, -INF , !P2 ;  /* 0xff80000021218808 */ /* 0x000fe40005000000 */
[----:B------:R-:W-:Y:S01]  /*5880*/  IMAD.WIDE.U32 R8, R8, -0x2daee0ad, RZ ;  /* 0xd2511f5308087825 */ /* 0x000fe200078e00ff */
[----:B------:R-:W-:Y:S02]  /*5890*/  LOP3.LUT R6, R17, UR8, R10, 0x96, !PT ;  /* 0x0000000811067c12 */ /* 0x000fe4000f8e960a */
[----:B------:R3:W4:Y:S01]  /*58a0*/  MUFU.EX2 R160, R19 ;  /* 0x0000001300a07308 */ /* 0x0007220000000800 */
[----:B------:R-:W-:Y:S01]  /*58b0*/  IMAD.WIDE.U32 R10, R11, -0x2daee0ad, RZ ;  /* 0xd2511f530b0a7825 */ /* 0x000fe200078e00ff */
[C---:B------:R-:W-:Y:S02]  /*58c0*/  LOP3.LUT R142, R8.reuse, 0xffff, RZ, 0xc0, !PT ;  /* 0x0000ffff088e7812 */ /* 0x040fe400078ec0ff */
[----:B------:R-:W-:Y:S01]  /*58d0*/  LOP3.LUT R5, R8, 0xff, RZ, 0xc0, !PT ;  /* 0x000000ff08057812 */ /* 0x000fe200078ec0ff */
[----:B-1----:R-:W-:Y:S01]  /*58e0*/  IMAD.WIDE.U32 R12, R12, -0x2daee0ad, RZ ;  /* 0xd2511f530c0c7825 */ /* 0x002fe200078e00ff */
[----:B------:R-:W-:Y:S02]  /*58f0*/  LOP3.LUT R14, R11, UR6, R14, 0x96, !PT ;  /* 0x000000060b0e7c12 */ /* 0x000fe4000f8e960e */
[----:B------:R-:W-:Y:S01]  /*5900*/  SHF.R.U32.HI R146, RZ, 0x10, R8 ;  /* 0x00000010ff927819 */ /* 0x000fe20000011608 */
[----:B------:R-:W-:Y:S01]  /*5910*/  IMAD.WIDE.U32 R6, R6, -0x2daee0ad, RZ ;  /* 0xd2511f5306067825 */ /* 0x000fe200078e00ff */
[----:B------:R-:W-:Y:S01]  /*5920*/  LOP3.LUT R132, R13, UR6, R132, 0x96, !PT ;  /* 0x000000060d847c12 */ /* 0x000fe2000f8e9684 */
[----:B------:R-:W-:Y:S01]  /*5930*/  UIADD3 UR6, UR11, -0x4ab325aa, URZ ;  /* 0xb54cda560b067890 */ /* 0x000fe2000fffe03f */
[----:B------:R-:W-:Y:S01]  /*5940*/  LOP3.LUT R12, R9, UR5, R12, 0x96, !PT ;  /* 0x00000005090c7c12 */ /* 0x000fe2000f8e960c */
[----:B------:R-:W-:Y:S01]  /*5950*/  MUFU.EX2 R162, R162 ;  /* 0x000000a200a27308 */ /* 0x000fe20000000800 */
[----:B------:R-:W-:Y:S01]  /*5960*/  SHF.R.U32.HI R13, RZ, 0x18, R8 ;  /* 0x00000018ff0d7819 */ /* 0x000fe20000011608 */
[----:B------:R-:W-:Y:S01]  /*5970*/  IMAD.WIDE.U32 R8, R132, -0x326172a9, RZ ;  /* 0xcd9e8d5784087825 */ /* 0x000fe200078e00ff */
[C---:B------:R-:W-:Y:S02]  /*5980*/  LOP3.LUT R133, R6.reuse, 0xff, RZ, 0xc0, !PT ;  /* 0x000000ff06857812 */ /* 0x040fe400078ec0ff */
[----:B------:R-:W-:Y:S02]  /*5990*/  SHF.R.U32.HI R238, RZ, 0x10, R6 ;  /* 0x00000010ffee7819 */ /* 0x000fe40000011606 */
[----:B------:R-:W-:Y:S02]  /*59a0*/  LOP3.LUT R143, R6, 0xffff, RZ, 0xc0, !PT ;  /* 0x0000ffff068f7812 */ /* 0x000fe400078ec0ff */
[----:B------:R-:W-:Y:S01]  /*59b0*/  LOP3.LUT R11, R7, UR5, R10, 0x96, !PT ;  /* 0x00000005070b7c12 */ /* 0x000fe2000f8e960a */
[----:B------:R-:W-:Y:S01]  /*59c0*/  ULDC.U8 UR5, c[0x0][0x2d8] ;  /* 0x0000b60000057ab9 */ /* 0x000fe20000000000 */
[----:B------:R-:W-:Y:S01]  /*59d0*/  SHF.R.U32.HI R145, RZ, 0x18, R6 ;  /* 0x00000018ff917819 */ /* 0x000fe20000011606 */
[----:B------:R-:W-:Y:S01]  /*59e0*/  IMAD.WIDE.U32 R6, R14, -0x326172a9, RZ ;  /* 0xcd9e8d570e067825 */ /* 0x000fe200078e00ff */
[----:B------:R-:W-:Y:S01]  /*59f0*/  LOP3.LUT R10, R9, UR6, R144, 0x96, !PT ;  /* 0x00000006090a7c12 */ /* 0x000fe2000f8e9690 */
[----:B------:R-:W-:Y:S01]  /*5a00*/  MUFU.EX2 R159, R20 ;  /* 0x00000014009f7308 */ /* 0x000fe20000000800 */
[----:B------:R-:W-:Y:S02]  /*5a10*/  LOP3.LUT R15, R8, 0xffff, RZ, 0xc0, !PT ;  /* 0x0000ffff080f7812 */ /* 0x000fe400078ec0ff */
[----:B------:R-:W-:Y:S02]  /*5a20*/  LOP3.LUT R9, R6, 0xffff, RZ, 0xc0, !PT ;  /* 0x0000ffff06097812 */ /* 0x000fe400078ec0ff */
[--C-:B------:R-:W-:Y:S02]  /*5a30*/  SHF.R.U32.HI R17, RZ, 0x10, R8.reuse ;  /* 0x00000010ff117819 */ /* 0x100fe40000011608 */
[----:B---3--:R-:W-:Y:S02]  /*5a40*/  SHF.R.U32.HI R19, RZ, 0x18, R8 ;  /* 0x00000018ff137819 */ /* 0x008fe40000011608 */
[----:B------:R-:W-:Y:S01]  /*5a50*/  SHF.R.U32.HI R14, RZ, 0x18, R6 ;  /* 0x00000018ff0e7819 */ /* 0x000fe20000011606 */
[C---:B--2---:R-:W-:Y:S02]  /*5a60*/  FFMA.FTZ R21, R161.reuse, UR4, R21 ;  /* 0x00000004a1157c23 */ /* 0x044fe40008010015 */
[C---:B------:R-:W-:Y:S02]  /*5a70*/  FFMA.FTZ R23, R161.reuse, UR4, R23 ;  /* 0x00000004a1177c23 */ /* 0x040fe40008010017 */
[----:B------:R-:W-:Y:S01]  /*5a80*/  FFMA.FTZ R25, R161, UR4, R25 ;  /* 0x00000004a1197c23 */ /* 0x000fe20008010019 */
[----:B------:R-:W-:Y:S01]  /*5a90*/  @!P0 FSEL R21, R21, -INF , !P5 ;  /* 0xff80000015158808 */ /* 0x000fe20006800000 */
[----:B------:R-:W-:Y:S01]  /*5aa0*/  FFMA.FTZ R27, R161, UR4, R27 ;  /* 0x00000004a11b7c23 */ /* 0x000fe2000801001b */
[C---:B------:R-:W-:Y:S01]  /*5ab0*/  @!P0 ISETP.GE.AND P5, PT, R152.reuse, R151, PT ;  /* 0x000000979800820c */ /* 0x040fe20003fa6270 */
[----:B------:R1:W-:Y:S01]  /*5ac0*/  MUFU.EX2 R161, R18 ;  /* 0x0000001200a17308 */ /* 0x0003e20000000800 */
[----:B------:R-:W-:Y:S01]  /*5ad0*/  @!P0 FSEL R25, R25, -INF , !P6 ;  /* 0xff80000019198808 */ /* 0x000fe20007000000 */
[--C-:B------:R-:W-:Y:S01]  /*5ae0*/  FFMA.FTZ R21, R21, c[0x0][0x23c], -R141.reuse ;  /* 0x00008f0015157a23 */ /* 0x100fe2000001088d */
[----:B------:R-:W-:Y:S02]  /*5af0*/  @!P0 FSEL R23, R23, -INF , !P5 ;  /* 0xff80000017178808 */ /* 0x000fe40006800000 */
[-C--:B------:R-:W-:Y:S01]  /*5b00*/  @!P0 ISETP.GE.AND P5, PT, R152, R149.reuse, PT ;  /* 0x000000959800820c */ /* 0x080fe20003fa6270 */
[----:B------:R-:W-:Y:S01]  /*5b10*/  FFMA.FTZ R25, R25, c[0x0][0x23c], -R4 ;  /* 0x00008f0019197a23 */ /* 0x000fe20000010804 */
[C---:B------:R-:W-:Y:S01]  /*5b20*/  @!P0 ISETP.GE.AND P6, PT, R154.reuse, R150, PT ;  /* 0x000000969a00820c */ /* 0x040fe20003fc6270 */
[----:B------:R-:W-:Y:S01]  /*5b30*/  FFMA.FTZ R23, R23, c[0x0][0x23c], -R140 ;  /* 0x00008f0017177a23 */ /* 0x000fe2000001088c */
[----:B------:R-:W-:Y:S01]  /*5b40*/  @!P0 FSEL R27, R27, -INF , !P5 ;  /* 0xff8000001b1b8808 */ /* 0x000fe20006800000 */
[----:B------:R-:W-:Y:S01]  /*5b50*/  MUFU.EX2 R158, R21 ;  /* 0x00000015009e7308 */ /* 0x000fe20000000800 */
[----:B------:R-:W-:Y:S02]  /*5b60*/  @!P0 ISETP.GE.AND P5, PT, R154, R149, PT ;  /* 0x000000959a00820c */ /* 0x000fe40003fa6270 */
[----:B------:R-:W-:Y:S01]  /*5b70*/  @!P0 FSEL R29, R29, -INF , !P6 ;  /* 0xff8000001d1d8808 */ /* 0x000fe20007000000 */
[----:B------:R-:W-:Y:S01]  /*5b80*/  FFMA.FTZ R27, R27, c[0x0][0x23c], -R0 ;  /* 0x00008f001b1b7a23 */ /* 0x000fe20000010800 */
[----:B------:R-:W-:Y:S02]  /*5b90*/  @!P0 FSEL R31, R31, -INF , !P5 ;  /* 0xff8000001f1f8808 */ /* 0x000fe40006800000 */
[----:B------:R-:W-:Y:S02]  /*5ba0*/  ISETP.LE.U32.AND P5, PT, R13, UR5, PT ;  /* 0x000000050d007c0c */ /* 0x000fe4000bfa3070 */
[----:B------:R-:W-:Y:S01]  /*5bb0*/  LOP3.LUT R13, R6, 0xff, RZ, 0xc0, !PT ;  /* 0x000000ff060d7812 */ /* 0x000fe200078ec0ff */
[----:B------:R-:W-:Y:S01]  /*5bc0*/  MUFU.EX2 R156, R23 ;  /* 0x00000017009c7308 */ /* 0x000fe20000000800 */
[-C--:B------:R-:W-:Y:S02]  /*5bd0*/  @!P0 ISETP.GE.AND P6, PT, R154, R151.reuse, PT ;  /* 0x000000979a00820c */ /* 0x080fe40003fc6270 */
[----:B-1----:R-:W-:Y:S02]  /*5be0*/  LOP3.LUT R18, R8, 0xff, RZ, 0xc0, !PT ;  /* 0x000000ff08127812 */ /* 0x002fe400078ec0ff */
[----:B------:R-:W-:Y:S02]  /*5bf0*/  SHF.R.U32.HI R8, RZ, 0x10, R6 ;  /* 0x00000010ff087819 */ /* 0x000fe40000011606 */
[----:B------:R-:W-:Y:S02]  /*5c00*/  SHF.R.U32.HI R6, RZ, 0x18, R10 ;  /* 0x00000018ff067819 */ /* 0x000fe4000001160a */
[----:B------:R-:W-:Y:S01]  /*5c10*/  @!P0 FSEL R35, R35, -INF , !P6 ;  /* 0xff80000023238808 */ /* 0x000fe20007000000 */
[----:B------:R-:W-:Y:S01]  /*5c20*/  MUFU.EX2 R154, R25 ;  /* 0x00000019009a7308 */ /* 0x000fe20000000800 */
[----:B------:R-:W-:Y:S09]  /*5c30*/  ISETP.LE.U32.AND P2, PT, R6, UR5, PT ;  /* 0x0000000506007c0c */ /* 0x000ff2000bf43070 */
[----:B------:R-:W-:Y:S04]  /*5c40*/  MUFU.EX2 R152, R27 ;  /* 0x0000001b00987308 */ /* 0x000fe80000000800 */
[----:B------:R-:W-:Y:S01]  /*5c50*/  @!P2 FADD.FTZ R233, -R233, -RZ ;  /* 0x800000ffe9e9a221 */ /* 0x000fe20000010100 */
[----:B------:R-:W-:Y:S11]  /*5c60*/  ISETP.LE.U32.AND P2, PT, R13, UR5, PT ;  /* 0x000000050d007c0c */ /* 0x000ff6000bf43070 */
[----:B------:R-:W-:Y:S02]  /*5c70*/  @!UPT UIADD3 URZ, URZ, URZ, URZ ;  /* 0x0000003f3f3ff290 */ /* 0x000fe4000fffe03f */
[----:B------:R-:W-:Y:S01]  /*5c80*/  @!P2 FADD.FTZ R228, -R228, -RZ ;  /* 0x800000ffe4e4a221 */ /* 0x000fe20000010100 */
[----:B------:R-:W-:Y:S11]  /*5c90*/  ISETP.LE.U32.AND P2, PT, R18, UR5, PT ;  /* 0x0000000512007c0c */ /* 0x000ff6000bf43070 */
[----:B------:R-:W-:Y:S02]  /*5ca0*/  @!UPT UIADD3 URZ, URZ, URZ, URZ ;  /* 0x0000003f3f3ff290 */ /* 0x000fe4000fffe03f */
[----:B------:R-:W-:Y:S01]  /*5cb0*/  @!P2 FADD.FTZ R163, -R163, -RZ ;  /* 0x800000ffa3a3a221 */ /* 0x000fe20000010100 */
[----:B------:R-:W-:Y:S11]  /*5cc0*/  ISETP.LE.U32.AND P2, PT, R19, UR5, PT ;  /* 0x0000000513007c0c */ /* 0x000ff6000bf43070 */
[----:B------:R-:W-:Y:S02]  /*5cd0*/  @!UPT UIADD3 URZ, URZ, URZ, URZ ;  /* 0x0000003f3f3ff290 */ /* 0x000fe4000fffe03f */
[----:B----4-:R-:W-:Y:S02]  /*5ce0*/  @!P2 FADD.FTZ R160, -R160, -RZ ;  /* 0x800000ffa0a0a221 */ /* 0x010fe40000010100 */
[C---:B------:R-:W-:Y:S02]  /*5cf0*/  FFMA.FTZ R30, R148.reuse, UR4, R30 ;  /* 0x00000004941e7c23 */ /* 0x040fe4000801001e */
[C---:B------:R-:W-:Y:S02]  /*5d00*/  FFMA.FTZ R32, R148.reuse, UR4, R32 ;  /* 0x0000000494207c23 */ /* 0x040fe40008010020 */
[----:B------:R-:W-:Y:S01]  /*5d10*/  FFMA.FTZ R28, R148, UR4, R28 ;  /* 0x00000004941c7c23 */ /* 0x000fe2000801001c */
[----:B------:R-:W-:Y:S01]  /*5d20*/  @!P0 FSEL R30, R30, -INF , !P1 ;  /* 0xff8000001e1e8808 */ /* 0x000fe20004800000 */
[----:B------:R-:W-:Y:S01]  /*5d30*/  FFMA.FTZ R34, R148, UR4, R34 ;  /* 0x0000000494227c23 */ /* 0x000fe20008010022 */
[----:B------:R-:W-:Y:S02]  /*5d40*/  ISETP.LE.U32.AND P1, PT, R5, UR5, PT ;  /* 0x0000000505007c0c */ /* 0x000fe4000bf23070 */
[----:B------:R-:W-:Y:S01]  /*5d50*/  LOP3.LUT R5, R7, UR6, R16, 0x96, !PT ;  /* 0x0000000607057c12 */ /* 0x000fe2000f8e9610 */
[--C-:B------:R-:W-:Y:S01]  /*5d60*/  FFMA.FTZ R30, R30, c[0x0][0x23c], -R0.reuse ;  /* 0x00008f001e1e7a23 */ /* 0x100fe20000010800 */
[----:B------:R-:W-:Y:S01]  /*5d70*/  LOP3.LUT R7, R10, 0xff, RZ, 0xc0, !PT ;  /* 0x000000ff0a077812 */ /* 0x000fe200078ec0ff */
[----:B------:R-:W-:Y:S01]  /*5d80*/  FFMA.FTZ R0, R31, c[0x0][0x23c], -R0 ;  /* 0x00008f001f007a23 */ /* 0x000fe20000010800 */
[----:B------:R-:W-:Y:S01]  /*5d90*/  @!P0 FSEL R32, R32, -INF , !P3 ;  /* 0xff80000020208808 */ /* 0x000fe20005800000 */
[----:B------:R-:W-:Y:S01]  /*5da0*/  MUFU.EX2 R147, R30 ;  /* 0x0000001e00937308 */ /* 0x000fe20000000800 */
[----:B------:R-:W-:Y:S02]  /*5db0*/  ISETP.LE.U32.AND P3, PT, R7, UR5, PT ;  /* 0x0000000507007c0c */ /* 0x000fe4000bf63070 */
[----:B------:R-:W-:Y:S01]  /*5dc0*/  SHF.R.U32.HI R7, RZ, 0x10, R10 ;  /* 0x00000010ff077819 */ /* 0x000fe2000001160a */
[--C-:B------:R-:W-:Y:S01]  /*5dd0*/  FFMA.FTZ R32, R32, c[0x0][0x23c], -R141.reuse ;  /* 0x00008f0020207a23 */ /* 0x100fe2000001088d */
[----:B------:R-:W-:Y:S01]  /*5de0*/  LOP3.LUT R10, R10, 0xffff, RZ, 0xc0, !PT ;  /* 0x0000ffff0a0a7812 */ /* 0x000fe200078ec0ff */
[----:B------:R-:W-:Y:S01]  /*5df0*/  FFMA.FTZ R141, R33, c[0x0][0x23c], -R141 ;  /* 0x00008f00218d7a23 */ /* 0x000fe2000001088d */
[----:B------:R-:W-:Y:S02]  /*5e00*/  @!P0 FSEL R28, R28, -INF , !P4 ;  /* 0xff8000001c1c8808 */ /* 0x000fe40006000000 */
[----:B------:R-:W-:Y:S01]  /*5e10*/  SHF.R.U32.HI R6, RZ, 0x8, R10 ;  /* 0x00000008ff067819 */ /* 0x000fe2000001160a */
[----:B------:R1:W-:Y:S01]  /*5e20*/  MUFU.EX2 R148, R141 ;  /* 0x0000008d00947308 */ /* 0x0003e20000000800 */
[----:B------:R-:W-:Y:S01]  /*5e30*/  @!P0 ISETP.GE.AND P4, PT, R153, R151, PT ;  /* 0x000000979900820c */ /* 0x000fe20003f86270 */
[--C-:B------:R-:W-:Y:S01]  /*5e40*/  FFMA.FTZ R28, R28, c[0x0][0x23c], -R4.reuse ;  /* 0x00008f001c1c7a23 */ /* 0x100fe20000010804 */
[----:B------:R-:W-:Y:S01]  /*5e50*/  LOP3.LUT R6, R6, 0xffff, RZ, 0xc0, !PT ;  /* 0x0000ffff06067812 */ /* 0x000fe200078ec0ff */
[----:B------:R-:W-:Y:S01]  /*5e60*/  FFMA.FTZ R4, R29, c[0x0][0x23c], -R4 ;  /* 0x00008f001d047a23 */ /* 0x000fe20000010804 */
[----:B------:R-:W-:Y:S01]  /*5e70*/  @!P0 FSEL R34, R34, -INF , !P4 ;  /* 0xff80000022228808 */ /* 0x000fe20006000000 */
[----:B------:R-:W-:Y:S01]  /*5e80*/  @!P3 FADD.FTZ R166, -R166, -RZ ;  /* 0x800000ffa6a6b221 */ /* 0x000fe20000010100 */
[----:B------:R-:W-:Y:S02]  /*5e90*/  ISETP.LE.U32.AND P0, PT, R6, UR5, PT ;  /* 0x0000000506007c0c */ /* 0x000fe4000bf03070 */
[----:B------:R-:W-:Y:S01]  /*5ea0*/  LOP3.LUT R7, R7, 0xff, RZ, 0xc0, !PT ;  /* 0x000000ff07077812 */ /* 0x000fe200078ec0ff */
[----:B------:R-:W-:Y:S01]  /*5eb0*/  MUFU.EX2 R150, R4 ;  /* 0x0000000400967308 */ /* 0x000fe20000000800 */
[----:B------:R-:W-:Y:S01]  /*5ec0*/  LOP3.LUT R6, R5, 0xffff, RZ, 0xc0, !PT ;  /* 0x0000ffff05067812 */ /* 0x000fe200078ec0ff */
[--C-:B------:R-:W-:Y:S01]  /*5ed0*/  FFMA.FTZ R34, R34, c[0x0][0x23c], -R140.reuse ;  /* 0x00008f0022227a23 */ /* 0x100fe2000001088c */
[----:B------:R-:W-:Y:S01]  /*5ee0*/  ISETP.LE.U32.AND P4, PT, R7, UR5, PT ;  /* 0x0000000507007c0c */ /* 0x000fe2000bf83070 */
[----:B------:R-:W-:Y:S01]  /*5ef0*/  FFMA.FTZ R140, R35, c[0x0][0x23c], -R140 ;  /* 0x00008f00238c7a23 */ /* 0x000fe2000001088c */
[----:B------:R-:W-:Y:S02]  /*5f00*/  LOP3.LUT R7, R5, 0xff, RZ, 0xc0, !PT ;  /* 0x000000ff05077812 */ /* 0x000fe400078ec0ff */
[----:B------:R-:W-:Y:S02]  /*5f10*/  SHF.R.U32.HI R6, RZ, 0x8, R6 ;  /* 0x00000008ff067819 */ /* 0x000fe40000011606 */
[----:B------:R-:W-:Y:S01]  /*5f20*/  ISETP.LE.U32.AND P6, PT, R7, UR5, PT ;  /* 0x0000000507007c0c */ /* 0x000fe2000bfc3070 */
[----:B------:R-:W-:Y:S01]  /*5f30*/  @!P0 FADD.FTZ R165, -R165, -RZ ;  /* 0x800000ffa5a58221 */ /* 0x000fe20000010100 */
[----:B------:R-:W-:Y:S01]  /*5f40*/  LOP3.LUT R6, R6, 0xffff, RZ, 0xc0, !PT ;  /* 0x0000ffff06067812 */ /* 0x000fe200078ec0ff */
[----:B------:R-:W2:Y:S01]  /*5f50*/  MUFU.EX2 R149, R32 ;  /* 0x0000002000957308 */ /* 0x000ea20000000800 */
[--C-:B------:R-:W-:Y:S01]  /*5f60*/  SHF.R.U32.HI R7, RZ, 0x18, R5.reuse ;  /* 0x00000018ff077819 */ /* 0x100fe20000011605 */
[----:B-1----:R-:W-:Y:S01]  /*5f70*/  IMAD.U32 R141, RZ, RZ, UR16 ;  /* 0x00000010ff8d7e24 */ /* 0x002fe2000f8e00ff */
[----:B------:R-:W-:Y:S01]  /*5f80*/  SHF.R.U32.HI R5, RZ, 0x10, R5 ;  /* 0x00000010ff057819 */ /* 0x000fe20000011605 */
[----:B------:R-:W-:Y:S01]  /*5f90*/  @!P4 FADD.FTZ R164, -R164, -RZ ;  /* 0x800000ffa4a4c221 */ /* 0x000fe20000010100 */
[----:B------:R-:W-:Y:S02]  /*5fa0*/  ISETP.LE.U32.AND P0, PT, R6, UR5, PT ;  /* 0x0000000506007c0c */ /* 0x000fe4000bf03070 */
[----:B------:R-:W-:Y:S02]  /*5fb0*/  LOP3.LUT R5, R5, 0xff, RZ, 0xc0, !PT ;  /* 0x000000ff05057812 */ /* 0x000fe400078ec0ff */
[----:B------:R-:W-:Y:S01]  /*5fc0*/  SHF.R.U32.HI R6, RZ, 0x8, R9 ;  /* 0x00000008ff067819 */ /* 0x000fe20000011609 */
[----:B------:R-:W-:Y:S01]  /*5fd0*/  @!P6 FADD.FTZ R234, -R234, -RZ ;  /* 0x800000ffeaeae221 */ /* 0x000fe20000010100 */
[----:B------:R-:W-:Y:S01]  /*5fe0*/  ISETP.LE.U32.AND P4, PT, R5, UR5, PT ;  /* 0x0000000505007c0c */ /* 0x000fe2000bf83070 */
[----:B------:R-:W-:Y:S01]  /*5ff0*/  MUFU.EX2 R144, R0 ;  /* 0x0000000000907308 */ /* 0x000fe20000000800 */
[----:B------:R-:W-:Y:S02]  /*6000*/  LOP3.LUT R5, R8, 0xff, RZ, 0xc0, !PT ;  /* 0x000000ff08057812 */ /* 0x000fe400078ec0ff */
[----:B------:R-:W-:Y:S02]  /*6010*/  ISETP.LE.U32.AND P3, PT, R7, UR5, PT ;  /* 0x0000000507007c0c */ /* 0x000fe4000bf63070 */
[----:B------:R-:W-:Y:S01]  /*6020*/  ISETP.LE.U32.AND P6, PT, R5, UR5, PT ;  /* 0x0000000505007c0c */ /* 0x000fe2000bfc3070 */
[----:B------:R-:W-:Y:S01]  /*6030*/  @!P0 FADD.FTZ R232, -R232, -RZ ;  /* 0x800000ffe8e88221 */ /* 0x000fe20000010100 */
[----:B------:R-:W-:Y:S02]  /*6040*/  LOP3.LUT R5, R6, 0xffff, RZ, 0xc0, !PT ;  /* 0x0000ffff06057812 */ /* 0x000fe400078ec0ff */
[----:B------:R-:W-:Y:S01]  /*6050*/  LOP3.LUT R6, R12, 0xff, RZ, 0xc0, !PT ;  /* 0x000000ff0c067812 */ /* 0x000fe200078ec0ff */
[----:B------:R-:W1:Y:S01]  /*6060*/  MUFU.EX2 R153, R26 ;  /* 0x0000001a00997308 */ /* 0x000e620000000800 */
[----:B------:R-:W-:Y:S01]  /*6070*/  ISETP.LE.U32.AND P0, PT, R5, UR5, PT ;  /* 0x0000000505007c0c */ /* 0x000fe2000bf03070 */
[----:B------:R-:W-:Y:S01]  /*6080*/  @!P4 FADD.FTZ R235, -R235, -RZ ;  /* 0x800000ffebebc221 */ /* 0x000fe20000010100 */
[----:B------:R-:W-:Y:S01]  /*6090*/  SHF.R.U32.HI R5, RZ, 0x8, R15 ;  /* 0x00000008ff057819 */ /* 0x000fe2000001160f */
[----:B--2---:R-:W-:Y:S01]  /*60a0*/  @!P1 FADD.FTZ R149, -R149, -RZ ;  /* 0x800000ff95959221 */ /* 0x004fe20000010100 */
[----:B------:R-:W-:Y:S01]  /*60b0*/  ISETP.LE.U32.AND P4, PT, R6, UR5, PT ;  /* 0x0000000506007c0c */ /* 0x000fe2000bf83070 */
[----:B------:R-:W-:Y:S01]  /*60c0*/  @!P3 FADD.FTZ R231, -R231, -RZ ;  /* 0x800000ffe7e7b221 */ /* 0x000fe20000010100 */
[----:B------:R-:W-:Y:S01]  /*60d0*/  LOP3.LUT R6, R17, 0xff, RZ, 0xc0, !PT ;  /* 0x000000ff11067812 */ /* 0x000fe200078ec0ff */
[----:B------:R-:W-:Y:S01]  /*60e0*/  @!P6 FADD.FTZ R229, -R229, -RZ ;  /* 0x800000ffe5e5e221 */ /* 0x000fe20000010100 */
[----:B------:R-:W-:Y:S01]  /*60f0*/  LOP3.LUT R5, R5, 0xffff, RZ, 0xc0, !PT ;  /* 0x0000ffff05057812 */ /* 0x000fe200078ec0ff */
[----:B------:R-:W-:Y:S01]  /*6100*/  MUFU.EX2 R151, R28 ;  /* 0x0000001c00977308 */ /* 0x000fe20000000800 */
[----:B------:R-:W-:Y:S02]  /*6110*/  ISETP.LE.U32.AND P3, PT, R14, UR5, PT ;  /* 0x000000050e007c0c */ /* 0x000fe4000bf63070 */
[----:B------:R-:W-:Y:S01]  /*6120*/  ISETP.LE.U32.AND P6, PT, R5, UR5, PT ;  /* 0x0000000505007c0c */ /* 0x000fe2000bfc3070 */
[----:B------:R-:W-:Y:S01]  /*6130*/  @!P0 FADD.FTZ R167, -R167, -RZ ;  /* 0x800000ffa7a78221 */ /* 0x000fe20000010100 */
[----:B------:R-:W-:Y:S02]  /*6140*/  ISETP.LE.U32.AND P0, PT, R6, UR5, PT ;  /* 0x0000000506007c0c */ /* 0x000fe4000bf03070 */
[----:B------:R-:W-:Y:S01]  /*6150*/  LOP3.LUT R5, R12, 0xffff, RZ, 0xc0, !PT ;  /* 0x0000ffff0c057812 */ /* 0x000fe200078ec0ff */
[----:B------:R-:W-:Y:S01]  /*6160*/  @!P4 FADD.FTZ R159, -R159, -RZ ;  /* 0x800000ff9f9fc221 */ /* 0x000fe20000010100 */
[--C-:B------:R-:W-:Y:S02]  /*6170*/  SHF.R.U32.HI R6, RZ, 0x18, R12.reuse ;  /* 0x00000018ff067819 */ /* 0x100fe4000001160c */
[----:B------:R-:W-:Y:S02]  /*6180*/  SHF.R.U32.HI R4, RZ, 0x8, R5 ;  /* 0x00000008ff047819 */ /* 0x000fe40000011605 */
[----:B------:R-:W-:Y:S01]  /*6190*/  SHF.R.U32.HI R12, RZ, 0x10, R12 ;  /* 0x00000010ff0c7819 */ /* 0x000fe2000001160c */
[----:B------:R-:W-:Y:S01]  /*61a0*/  @!P3 FADD.FTZ R230, -R230, -RZ ;  /* 0x800000ffe6e6b221 */ /* 0x000fe20000010100 */
[----:B------:R-:W-:Y:S01]  /*61b0*/  LOP3.LUT R4, R4, 0xffff, RZ, 0xc0, !PT ;  /* 0x0000ffff04047812 */ /* 0x000fe200078ec0ff */
[----:B------:R-:W-:Y:S01]  /*61c0*/  @!P6 FADD.FTZ R162, -R162, -RZ ;  /* 0x800000ffa2a2e221 */ /* 0x000fe20000010100 */
[----:B------:R-:W-:Y:S01]  /*61d0*/  LOP3.LUT R12, R12, 0xff, RZ, 0xc0, !PT ;  /* 0x000000ff0c0c7812 */ /* 0x000fe200078ec0ff */
[----:B------:R-:W-:Y:S01]  /*61e0*/  @!P0 FADD.FTZ R161, -R161, -RZ ;  /* 0x800000ffa1a18221 */ /* 0x000fe20000010100 */
[----:B------:R-:W-:Y:S02]  /*61f0*/  ISETP.LE.U32.AND P0, PT, R4, UR5, PT ;  /* 0x0000000504007c0c */ /* 0x000fe4000bf03070 */
[C---:B------:R-:W-:Y:S02]  /*6200*/  LOP3.LUT R4, R11.reuse, 0xffff, RZ, 0xc0, !PT ;  /* 0x0000ffff0b047812 */ /* 0x040fe400078ec0ff */
[----:B------:R-:W-:Y:S02]  /*6210*/  ISETP.LE.U32.AND P3, PT, R6, UR5, PT ;  /* 0x0000000506007c0c */ /* 0x000fe4000bf63070 */
[----:B------:R-:W-:Y:S02]  /*6220*/  LOP3.LUT R6, R11, 0xff, RZ, 0xc0, !PT ;  /* 0x000000ff0b067812 */ /* 0x000fe400078ec0ff */
[----:B------:R-:W-:Y:S02]  /*6230*/  ISETP.LE.U32.AND P6, PT, R12, UR5, PT ;  /* 0x000000050c007c0c */ /* 0x000fe4000bfc3070 */
[----:B------:R-:W-:Y:S02]  /*6240*/  SHF.R.U32.HI R5, RZ, 0x10, R11 ;  /* 0x00000010ff057819 */ /* 0x000fe4000001160b */
[----:B------:R-:W-:Y:S01]  /*6250*/  SHF.R.U32.HI R4, RZ, 0x8, R4 ;  /* 0x00000008ff047819 */ /* 0x000fe20000011604 */
[----:B------:R-:W-:Y:S01]  /*6260*/  @!P0 FADD.FTZ R158, -R158, -RZ ;  /* 0x800000ff9e9e8221 */ /* 0x000fe20000010100 */
[----:B------:R-:W-:Y:S02]  /*6270*/  ISETP.LE.U32.AND P2, PT, R6, UR5, PT ;  /* 0x0000000506007c0c */ /* 0x000fe4000bf43070 */
[----:B------:R-:W-:Y:S01]  /*6280*/  LOP3.LUT R4, R4, 0xffff, RZ, 0xc0, !PT ;  /* 0x0000ffff04047812 */ /* 0x000fe200078ec0ff */
[----:B------:R-:W-:Y:S01]  /*6290*/  @!P3 FADD.FTZ R156, -R156, -RZ ;  /* 0x800000ff9c9cb221 */ /* 0x000fe20000010100 */
[----:B------:R-:W-:Y:S02]  /*62a0*/  LOP3.LUT R5, R5, 0xff, RZ, 0xc0, !PT ;  /* 0x000000ff05057812 */ /* 0x000fe400078ec0ff */
[----:B------:R-:W-:Y:S01]  /*62b0*/  ISETP.LE.U32.AND P0, PT, R4, UR5, PT ;  /* 0x0000000504007c0c */ /* 0x000fe2000bf03070 */
[----:B------:R-:W-:Y:S01]  /*62c0*/  @!P6 FADD.FTZ R157, -R157, -RZ ;  /* 0x800000ff9d9de221 */ /* 0x000fe20000010100 */
[----:B------:R-:W-:Y:S02]  /*62d0*/  LOP3.LUT R4, R146, 0xff, RZ, 0xc0, !PT ;  /* 0x000000ff92047812 */ /* 0x000fe400078ec0ff */
[----:B------:R-:W-:Y:S01]  /*62e0*/  ISETP.LE.U32.AND P4, PT, R5, UR5, PT ;  /* 0x0000000505007c0c */ /* 0x000fe2000bf83070 */
[----:B------:R-:W2:Y:S01]  /*62f0*/  MUFU.EX2 R146, R34 ;  /* 0x0000002200927308 */ /* 0x000ea20000000800 */
[----:B------:R-:W-:Y:S01]  /*6300*/  SHF.R.U32.HI R5, RZ, 0x8, R142 ;  /* 0x00000008ff057819 */ /* 0x000fe2000001168e */
[----:B------:R-:W-:Y:S01]  /*6310*/  @!P2 FADD.FTZ R155, -R155, -RZ ;  /* 0x800000ff9b9ba221 */ /* 0x000fe20000010100 */
[----:B------:R-:W-:Y:S02]  /*6320*/  ISETP.LE.U32.AND P6, PT, R4, UR5, PT ;  /* 0x0000000504007c0c */ /* 0x000fe4000bfc3070 */
[----:B------:R-:W-:Y:S02]  /*6330*/  LOP3.LUT R4, R5, 0xffff, RZ, 0xc0, !PT ;  /* 0x0000ffff05047812 */ /* 0x000fe400078ec0ff */
[----:B------:R-:W-:Y:S01]  /*6340*/  SHF.R.U32.HI R5, RZ, 0x8, R143 ;  /* 0x00000008ff057819 */ /* 0x000fe2000001168f */
[----:B------:R-:W-:Y:S01]  /*6350*/  @!P0 FADD.FTZ R154, -R154, -RZ ;  /* 0x800000ff9a9a8221 */ /* 0x000fe20000010100 */
[----:B------:R-:W-:Y:S02]  /*6360*/  ISETP.LE.U32.AND P2, PT, R4, UR5, PT ;  /* 0x0000000504007c0c */ /* 0x000fe4000bf43070 */
[----:B------:R-:W-:Y:S01]  /*6370*/  F2FP.RELU.BF16.PACK_AB R4, R165, R166 ;  /* 0x000000a6a504723e */ /* 0x000fe200000018ff */
[----:B-1----:R-:W-:Y:S01]  /*6380*/  @!P4 FADD.FTZ R153, -R153, -RZ ;  /* 0x800000ff9999c221 */ /* 0x002fe20000010100 */
[----:B------:R-:W-:Y:S02]  /*6390*/  F2FP.RELU.BF16.PACK_AB R7, R233, R164 ;  /* 0x000000a4e907723e */ /* 0x000fe400000018ff */
[----:B------:R-:W-:Y:S01]  /*63a0*/  LOP3.LUT R5, R5, 0xffff, RZ, 0xc0, !PT ;  /* 0x0000ffff05057812 */ /* 0x000fe200078ec0ff */
[----:B------:R1:W-:Y:S01]  /*63b0*/  STS [R242+0x13000], R4 ;  /* 0x01300004f2007388 */ /* 0x0003e20000000800 */
[----:B------:R-:W-:Y:S02]  /*63c0*/  LOP3.LUT R6, R238, 0xff, RZ, 0xc0, !PT ;  /* 0x000000ffee067812 */ /* 0x000fe400078ec0ff */
[----:B------:R-:W-:Y:S01]  /*63d0*/  F2FP.RELU.BF16.PACK_AB R0, R231, R235 ;  /* 0x000000ebe700723e */ /* 0x000fe200000018ff */
[----:B------:R3:W-:Y:S01]  /*63e0*/  STS [R242+0x13400], R7 ;  /* 0x01340007f2007388 */ /* 0x0007e20000000800 */
[----:B------:R-:W-:Y:S01]  /*63f0*/  ISETP.LE.U32.AND P1, PT, R6, UR5, PT ;  /* 0x0000000506007c0c */ /* 0x000fe2000bf23070 */
[----:B------:R-:W-:Y:S01]  /*6400*/  @!P2 FADD.FTZ R148, -R148, -RZ ;  /* 0x800000ff9494a221 */ /* 0x000fe20000010100 */
[----:B------:R-:W-:Y:S01]  /*6410*/  ISETP.LE.U32.AND P2, PT, R5, UR5, PT ;  /* 0x0000000505007c0c */ /* 0x000fe2000bf43070 */
[----:B--2---:R-:W-:Y:S01]  /*6420*/  @!P6 FADD.FTZ R146, -R146, -RZ ;  /* 0x800000ff9292e221 */ /* 0x004fe20000010100 */
[----:B------:R-:W-:Y:S01]  /*6430*/  F2FP.RELU.BF16.PACK_AB R5, R162, R163 ;  /* 0x000000a3a205723e */ /* 0x000fe200000018ff */
[----:B------:R2:W5:Y:S01]  /*6440*/  LDL R238, [R1+0x3c] ;  /* 0x00003c0001ee7983 */ /* 0x0005620000100800 */
[----:B------:R-:W-:Y:S02]  /*6450*/  F2FP.RELU.BF16.PACK_AB R6, R232, R234 ;  /* 0x000000eae806723e */ /* 0x000fe400000018ff */
[----:B------:R-:W-:Y:S01]  /*6460*/  ISETP.LE.U32.AND P0, PT, R145, UR5, PT ;  /* 0x0000000591007c0c */ /* 0x000fe2000bf03070 */
[----:B------:R4:W-:Y:S01]  /*6470*/  STS [R241+0x13000], R5 ;  /* 0x01300005f1007388 */ /* 0x0009e20000000800 */
[----:B------:R-:W2:Y:S01]  /*6480*/  MUFU.EX2 R145, R140 ;  /* 0x0000008c00917308 */ /* 0x000ea20000000800 */
[----:B------:R-:W-:Y:S02]  /*6490*/  SHF.R.U32.HI R11, RZ, 0x18, R11 ;  /* 0x00000018ff0b7819 */ /* 0x000fe4000001160b */
[----:B------:R-:W-:Y:S01]  /*64a0*/  ISETP.LE.U32.AND P3, PT, R133, UR5, PT ;  /* 0x0000000585007c0c */ /* 0x000fe2000bf63070 */
[----:B------:R-:W-:Y:S01]  /*64b0*/  @!P1 FADD.FTZ R147, -R147, -RZ ;  /* 0x800000ff93939221 */ /* 0x000fe20000010100 */
[----:B------:R-:W-:Y:S01]  /*64c0*/  ISETP.LE.U32.AND P4, PT, R11, UR5, PT ;  /* 0x000000050b007c0c */ /* 0x000fe2000bf83070 */
[----:B------:R-:W-:Y:S01]  /*64d0*/  @!P2 FADD.FTZ R150, -R150, -RZ ;  /* 0x800000ff9696a221 */ /* 0x000fe20000010100 */
[----:B------:R-:W-:Y:S02]  /*64e0*/  FSETP.GE.FTZ.AND P1, PT, R165, RZ, PT ;  /* 0x000000ffa500720b */ /* 0x000fe40003f36000 */
[----:B------:R-:W-:Y:S02]  /*64f0*/  FSETP.GE.FTZ.AND P2, PT, R166, RZ, PT ;  /* 0x000000ffa600720b */ /* 0x000fe40003f56000 */
[----:B-1----:R-:W-:Y:S01]  /*6500*/  F2FP.RELU.BF16.PACK_AB R4, R160, R161 ;  /* 0x000000a1a004723e */ /* 0x002fe200000018ff */
[----:B------:R-:W-:Y:S01]  /*6510*/  @!P0 FADD.FTZ R144, -R144, -RZ ;  /* 0x800000ff90908221 */ /* 0x000fe20000010100 */
[----:B---3--:R-:W-:Y:S03]  /*6520*/  F2FP.RELU.BF16.PACK_AB R7, R167, R228 ;  /* 0x000000e4a707723e */ /* 0x008fe600000018ff */
[----:B------:R1:W-:Y:S01]  /*6530*/  STS [R241+0x13400], R4 ;  /* 0x01340004f1007388 */ /* 0x0003e20000000800 */
[----:B------:R-:W-:Y:S01]  /*6540*/  @!P3 FADD.FTZ R151, -R151, -RZ ;  /* 0x800000ff9797b221 */ /* 0x000fe20000010100 */
[----:B------:R-:W-:Y:S01]  /*6550*/  FSETP.GE.FTZ.AND P3, PT, R159, RZ, PT ;  /* 0x000000ff9f00720b */ /* 0x000fe20003f76000 */
[----:B------:R-:W-:Y:S01]  /*6560*/  @!P4 FADD.FTZ R152, -R152, -RZ ;  /* 0x800000ff9898c221 */ /* 0x000fe20000010100 */
[----:B------:R3:W-:Y:S01]  /*6570*/  STS [R242+0x14000], R6 ;  /* 0x01400006f2007388 */ /* 0x0007e20000000800 */
[----:B------:R-:W-:Y:S03]  /*6580*/  FSETP.GE.FTZ.AND P4, PT, R162, RZ, PT ;  /* 0x000000ffa200720b */ /* 0x000fe60003f96000 */
[----:B------:R3:W-:Y:S01]  /*6590*/  STS [R242+0x14400], R0 ;  /* 0x01440000f2007388 */ /* 0x0007e20000000800 */
[----:B----4-:R-:W-:Y:S01]  /*65a0*/  F2FP.RELU.BF16.PACK_AB R5, R158, R159 ;  /* 0x0000009f9e05723e */ /* 0x010fe200000018ff */
[----:B--2---:R-:W-:Y:S01]  /*65b0*/  @!P5 FADD.FTZ R145, -R145, -RZ ;  /* 0x800000ff9191d221 */ /* 0x004fe20000010100 */
[----:B------:R-:W-:Y:S01]  /*65c0*/  FSETP.GE.FTZ.AND P5, PT, R163, RZ, PT ;  /* 0x000000ffa300720b */ /* 0x000fe20003fb6000 */
[----:B------:R2:W-:Y:S01]  /*65d0*/  STS [R241+0x14000], R7 ;  /* 0x01400007f1007388 */ /* 0x0005e20000000800 */
[----:B------:R-:W-:Y:S05]  /*65e0*/  IMAD.U32 R140, RZ, RZ, UR17 ;  /* 0x00000011ff8c7e24 */ /* 0x000fea000f8e00ff */
[C---:B------:R-:W-:Y:S04]  /*65f0*/  LEA R142, P0, R2.reuse, R140, 0x2 ;  /* 0x0000008c028e7211 */ /* 0x040fe800078010ff */
[----:B------:R-:W-:Y:S02]  /*6600*/  LEA.HI.X.SX32 R143, R2, R141, 0x2, P0 ;  /* 0x0000008d028f7211 */ /* 0x000fe400000f16ff */
[----:B------:R4:W5:Y:S01]  /*6610*/  LDL.LU R2, [R1+0x6c] ;  /* 0x00006c0001027983 */ /* 0x0009620000300800 */
[----:B-1----:R-:W-:Y:S02]  /*6620*/  F2FP.RELU.BF16.PACK_AB R4, R156, R157 ;  /* 0x0000009d9c04723e */ /* 0x002fe400000018ff */
[----:B------:R-:W-:Y:S01]  /*6630*/  FSETP.GE.FTZ.AND P0, PT, R164, RZ, PT ;  /* 0x000000ffa400720b */ /* 0x000fe20003f16000 */
[----:B------:R-:W4:Y:S01]  /*6640*/  LDG.E R141, [R142.64] ;  /* 0x0000000e8e8d7981 */ /* 0x000f22000c1e1900 */
[----:B---3--:R-:W-:Y:S03]  /*6650*/  F2FP.RELU.BF16.PACK_AB R6, R230, R229 ;  /* 0x000000e5e606723e */ /* 0x008fe600000018ff */
[----:B------:R-:W3:Y:S01]  /*6660*/  LDG.E R140, [R142.64+0x20] ;  /* 0x0000200e8e8c7981 */ /* 0x000ee2000c1e1900 */
[----:B------:R-:W-:Y:S03]  /*6670*/  F2FP.RELU.BF16.PACK_AB R0, R148, R149 ;  /* 0x000000959400723e */ /* 0x000fe600000018ff */
[----:B------:R1:W-:Y:S01]  /*6680*/  STS [R241+0x14400], R6 ;  /* 0x01440006f1007388 */ /* 0x0003e20000000800 */
[----:B--2---:R-:W-:Y:S03]  /*6690*/  F2FP.RELU.BF16.PACK_AB R7, R154, R155 ;  /* 0x0000009b9a07723e */ /* 0x004fe600000018ff */
[----:B------:R2:W-:Y:S04]  /*66a0*/  STS [R240+0x13000], R5 ;  /* 0x01300005f0007388 */ /* 0x0005e80000000800 */
[----:B------:R2:W-:Y:S04]  /*66b0*/  STS [R240+0x13400], R4 ;  /* 0x01340004f0007388 */ /* 0x0005e80000000800 */
[----:B------:R2:W-:Y:S01]  /*66c0*/  STS [R239+0x13000], R0 ;  /* 0x01300000ef007388 */ /* 0x0005e20000000800 */
[----:B-1----:R-:W-:Y:S02]  /*66d0*/  F2FP.RELU.BF16.PACK_AB R6, R152, R153 ;  /* 0x000000999806723e */ /* 0x002fe400000018ff */
[----:B--2---:R-:W-:Y:S02]  /*66e0*/  F2FP.RELU.BF16.PACK_AB R5, R145, R146 ;  /* 0x000000929105723e */ /* 0x004fe400000018ff */
        /* <DEDUP_REMOVED lines=8> */
[----:B------:R-:W2:Y:S08]  /*6770*/  LDSM.16.M88.4 R28, [R219+0x6800] ;  /* 0x00680000db1c783b */ /* 0x000eb00000000200 */
[----:B------:R-:W2:Y:S08]  /*6780*/  LDSM.16.M88.4 R132, [R220+0x6000] ;  /* 0x00600000dc84783b */ /* 0x000eb00000000200 */
[----:B------:R-:W2:Y:S01]  /*6790*/  LDSM.16.M88.4 R136, [R220+0x6800] ;  /* 0x00680000dc88783b */ /* 0x000ea20000000200 */
[-C--:B-1----:R-:W-:Y:S08]  /*67a0*/  HMMA.16816.F32.BF16 R4, R32, R168.reuse, RZ ;  /* 0x000000a82004723c */ /* 0x082ff000000418ff */
[C---:B--2---:R-:W-:Y:S08]  /*67b0*/  HMMA.16816.F32.BF16 R8, R28.reuse, R168, RZ ;  /* 0x000000a81c08723c */ /* 0x044ff000000418ff */
        /* <DEDUP_REMOVED lines=48> */
[C---:B----4-:R-:W-:Y:S02]  /*6ac0*/  FADD.FTZ R136, -R141.reuse, R4 ;  /* 0x000000048d887221 */ /* 0x050fe40000010100 */
        /* <DEDUP_REMOVED lines=13> */
[----:B------:R2:W3:Y:S04]  /*6ba0*/  LDG.E R4, [R142.64+0x80] ;  /* 0x0000800e8e047981 */ /* 0x0004e8000c1e1900 */
[----:B------:R2:W4:Y:S02]  /*6bb0*/  LDG.E R0, [R142.64+0xa0] ;  /* 0x0000a00e8e007981 */ /* 0x000524000c1e1900 */
        /* <DEDUP_REMOVED lines=17> */
[----:B------:R-:W-:Y:S03]  /*6cd0*/  FSETP.GE.FTZ.AND P2, PT, R161, RZ, PT ;  /* 0x000000ffa100720b */ /* 0x000fe60003f56000 */
[----:B------:R-:W-:Y:S01]  /*6ce0*/  FMUL.FTZ R158, R158, R6 ;  /* 0x000000069e9e7220 */ /* 0x000fe20000410000 */
[-C--:B------:R-:W-:Y:S01]  /*6cf0*/  FSEL R17, R17, R141.reuse, P4 ;  /* 0x0000008d11117208 */ /* 0x080fe20002000000 */
[----:B------:R-:W-:Y:S01]  /*6d00*/  FADD.FTZ R6, -R140, R19 ;  /* 0x000000138c067221 */ /* 0x000fe20000010100 */
[----:B------:R-:W-:Y:S01]  /*6d10*/  FSETP.GE.FTZ.AND P4, PT, R156, RZ, PT ;  /* 0x000000ff9c00720b */ /* 0x000fe20003f96000 */
[----:B------:R-:W-:Y:S01]  /*6d20*/  FMUL.FTZ R20, R163, R20 ;  /* 0x00000014a3147220 */ /* 0x000fe20000410000 */
[----:B------:R-:W-:Y:S01]  /*6d30*/  FSEL R16, R16, R141, P3 ;  /* 0x0000008d10107208 */ /* 0x000fe20001800000 */
[----:B------:R-:W-:Y:S01]  /*6d40*/  FMUL.FTZ R162, R162, R17 ;  /* 0x00000011a2a27220 */ /* 0x000fe20000410000 */
[----:B------:R1:W5:Y:S01]  /*6d50*/  LDL R163, [R1+0x38] ;  /* 0x0000380001a37983 */ /* 0x0003620000100800 */
[----:B------:R-:W-:Y:S02]  /*6d60*/  FSETP.GE.FTZ.AND P3, PT, R146, RZ, PT ;  /* 0x000000ff9200720b */ /* 0x000fe40003f76000 */
[----:B------:R-:W-:Y:S02]  /*6d70*/  FMUL.FTZ R159, R159, R16 ;  /* 0x000000109f9f7220 */ /* 0x000fe40000410000 */
        /* <DEDUP_REMOVED lines=8> */
[-C--:B------:R-:W-:Y:S01]  /*6e00*/  FSEL R6, R6, R140.reuse, P1 ;  /* 0x0000008c06067208 */ /* 0x080fe20000800000 */
[----:B------:R-:W-:Y:S01]  /*6e10*/  FMUL.FTZ R141, R148, R141 ;  /* 0x0000008d948d7220 */ /* 0x000fe20000410000 */
[----:B------:R-:W-:Y:S01]  /*6e20*/  FSETP.GE.FTZ.AND P1, PT, R234, RZ, PT ;  /* 0x000000ffea00720b */ /* 0x000fe20003f36000 */
[----:B------:R-:W-:Y:S01]  /*6e30*/  FMUL.FTZ R233, R233, R7 ;  /* 0x00000007e9e97220 */ /* 0x000fe20000410000 */
[----:B------:R-:W-:Y:S01]  /*6e40*/  FSEL R7, R18, R140, P2 ;  /* 0x0000008c12077208 */ /* 0x000fe20001000000 */
[----:B------:R-:W-:Y:S01]  /*6e50*/  FMUL.FTZ R160, R160, R6 ;  /* 0x00000006a0a07220 */ /* 0x000fe20000410000 */
[----:B------:R-:W-:Y:S02]  /*6e60*/  FSETP.GE.FTZ.AND P2, PT, R145, RZ, PT ;  /* 0x000000ff9100720b */ /* 0x000fe40003f56000 */
[----:B------:R-:W-:Y:S01]  /*6e70*/  FSETP.GE.FTZ.AND P0, PT, R157, RZ, PT ;  /* 0x000000ff9d00720b */ /* 0x000fe20003f16000 */
[----:B------:R-:W-:Y:S02]  /*6e80*/  FMUL.FTZ R161, R161, R7 ;  /* 0x00000007a1a17220 */ /* 0x000fe40000410000 */
[----:B------:R-:W-:Y:S01]  /*6e90*/  FADD.FTZ R7, -R140, R34 ;  /* 0x000000228c077221 */ /* 0x000fe20000010100 */
[-C--:B------:R-:W-:Y:S02]  /*6ea0*/  FSEL R5, R5, R140.reuse, P0 ;  /* 0x0000008c05057208 */ /* 0x080fe40000000000 */
[----:B------:R-:W-:Y:S02]  /*6eb0*/  FSETP.GE.FTZ.AND P0, PT, R232, RZ, PT ;  /* 0x000000ffe800720b */ /* 0x000fe40003f16000 */
[-C--:B------:R-:W-:Y:S01]  /*6ec0*/  FSEL R7, R7, R140.reuse, P3 ;  /* 0x0000008c07077208 */ /* 0x080fe20001800000 */
[----:B------:R-:W-:Y:S01]  /*6ed0*/  FMUL.FTZ R157, R157, R5 ;  /* 0x000000059d9d7220 */ /* 0x000fe20000410000 */
[----:B------:R-:W-:Y:S03]  /*6ee0*/  FSETP.GE.FTZ.AND P3, PT, R167, RZ, PT ;  /* 0x000000ffa700720b */ /* 0x000fe60003f76000 */
[----:B------:R-:W-:Y:S02]  /*6ef0*/  FMUL.FTZ R146, R146, R7 ;  /* 0x0000000792927220 */ /* 0x000fe40000410000 */
[C---:B---3--:R-:W-:Y:S01]  /*6f00*/  FADD.FTZ R6, -R4.reuse, R8 ;  /* 0x0000000804067221 */ /* 0x048fe20000010100 */
[----:B------:R-:W-:Y:S01]  /*6f10*/  FSEL R8, R23, R140, P4 ;  /* 0x0000008c17087208 */ /* 0x000fe20002000000 */
[C---:B------:R-:W-:Y:S01]  /*6f20*/  FADD.FTZ R12, -R4.reuse, R12 ;  /* 0x0000000c040c7221 */ /* 0x040fe20000010100 */
[----:B------:R-:W-:Y:S01]  /*6f30*/  FSETP.GE.FTZ.AND P4, PT, R153, RZ, PT ;  /* 0x000000ff9900720b */ /* 0x000fe20003f96000 */
[----:B------:R-:W-:Y:S01]  /*6f40*/  FADD.FTZ R24, -R4, R24 ;  /* 0x0000001804187221 */ /* 0x000fe20000010100 */
[-C--:B------:R-:W-:Y:S01]  /*6f50*/  FSEL R6, R6, R4.reuse, P1 ;  /* 0x0000000406067208 */ /* 0x080fe20000800000 */
[----:B------:R-:W-:Y:S01]  /*6f60*/  FADD.FTZ R25, -R4, R25 ;  /* 0x0000001904197221 */ /* 0x000fe20000010100 */
[----:B------:R-:W-:Y:S01]  /*6f70*/  FSETP.GE.FTZ.AND P1, PT, R228, RZ, PT ;  /* 0x000000ffe400720b */ /* 0x000fe20003f36000 */
[----:B------:R-:W-:Y:S01]  /*6f80*/  @P2 FADD.FTZ R140, -R140, R35 ;  /* 0x000000238c8c2221 */ /* 0x000fe20000010100 */
[----:B------:R-:W-:Y:S01]  /*6f90*/  FSETP.GE.FTZ.AND P2, PT, R155, RZ, PT ;  /* 0x000000ff9b00720b */ /* 0x000fe20003f56000 */
[----:B------:R-:W-:Y:S01]  /*6fa0*/  FADD.FTZ R5, -R4, R9 ;  /* 0x0000000904057221 */ /* 0x000fe20000010100 */
[-C--:B------:R-:W-:Y:S01]  /*6fb0*/  FSEL R12, R12, R4.reuse, P1 ;  /* 0x000000040c0c7208 */ /* 0x080fe20000800000 */
[----:B------:R-:W-:Y:S01]  /*6fc0*/  FADD.FTZ R13, -R4, R13 ;  /* 0x0000000d040d7221 */ /* 0x000fe20000010100 */
[----:B------:R-:W-:Y:S01]  /*6fd0*/  FSETP.GE.FTZ.AND P1, PT, R154, RZ, PT ;  /* 0x000000ff9a00720b */ /* 0x000fe20003f36000 */
[----:B------:R-:W-:Y:S01]  /*6fe0*/  FADD.FTZ R28, -R4, R28 ;  /* 0x0000001c041c7221 */ /* 0x000fe20000010100 */
[----:B------:R-:W-:Y:S01]  /*6ff0*/  FSEL R24, R24, R4, P2 ;  /* 0x0000000418187208 */ /* 0x000fe20001000000 */
[----:B------:R-:W-:Y:S01]  /*7000*/  FMUL.FTZ R234, R234, R6 ;  /* 0x00000006eaea7220 */ /* 0x000fe20000410000 */
[-C--:B------:R-:W-:Y:S01]  /*7010*/  FSEL R25, R25, R4.reuse, P1 ;  /* 0x0000000419197208 */ /* 0x080fe20000800000 */
[----:B----4-:R-:W-:Y:S01]  /*7020*/  FADD.FTZ R6, -R0, R11 ;  /* 0x0000000b00067221 */ /* 0x010fe20000010100 */
[----:B------:R-:W-:Y:S01]  /*7030*/  FSEL R5, R5, R4, P0 ;  /* 0x0000000405057208 */ /* 0x000fe20000000000 */
[----:B------:R-:W-:Y:S01]  /*7040*/  FMUL.FTZ R24, R155, R24 ;  /* 0x000000189b187220 */ /* 0x000fe20000410000 */
[----:B------:R-:W-:Y:S01]  /*7050*/  FSETP.GE.FTZ.AND P0, PT, R150, RZ, PT ;  /* 0x000000ff9600720b */ /* 0x000fe20003f16000 */
[----:B------:R-:W-:Y:S01]  /*7060*/  FMUL.FTZ R25, R154, R25 ;  /* 0x000000199a197220 */ /* 0x000fe20000410000 */
[----:B------:R-:W-:Y:S01]  /*7070*/  FSETP.GE.FTZ.AND P1, PT, R151, RZ, PT ;  /* 0x000000ff9700720b */ /* 0x000fe20003f36000 */
[----:B------:R-:W-:Y:S01]  /*7080*/  FMUL.FTZ R232, R232, R5 ;  /* 0x00000005e8e87220 */ /* 0x000fe20000410000 */
[----:B------:R1:W5:Y:S01]  /*7090*/  LDL.64 R154, [R1+0x18] ;  /* 0x00001800019a7983 */ /* 0x0003620000100a00 */
[C---:B------:R-:W-:Y:S01]  /*70a0*/  FADD.FTZ R5, -R0.reuse, R14 ;  /* 0x0000000e00057221 */ /* 0x040fe20000010100 */
[-C--:B------:R-:W-:Y:S01]  /*70b0*/  FSEL R13, R13, R4.reuse, P3 ;  /* 0x000000040d0d7208 */ /* 0x080fe20001800000 */
[----:B------:R-:W-:Y:S01]  /*70c0*/  FADD.FTZ R7, -R0, R15 ;  /* 0x0000000f00077221 */ /* 0x000fe20000010100 */
[----:B------:R-:W-:Y:S01]  /*70d0*/  FSEL R28, R28, R4, P1 ;  /* 0x000000041c1c7208 */ /* 0x000fe20000800000 */
[----:B------:R-:W-:Y:S01]  /*70e0*/  FMUL.FTZ R156, R156, R8 ;  /* 0x000000089c9c7220 */ /* 0x000fe20000410000 */
[----:B------:R-:W-:Y:S01]  /*70f0*/  FSETP.GE.FTZ.AND P1, PT, R231, RZ, PT ;  /* 0x000000ffe700720b */ /* 0x000fe20003f36000 */
[----:B------:R-:W-:Y:S01]  /*7100*/  FADD.FTZ R8, -R0, R10 ;  /* 0x0000000a00087221 */ /* 0x000fe20000010100 */
[----:B------:R-:W-:Y:S01]  /*7110*/  FSETP.GE.FTZ.AND P2, PT, R235, RZ, PT ;  /* 0x000000ffeb00720b */ /* 0x000fe20003f56000 */
[----:B------:R-:W-:Y:S01]  /*7120*/  @P0 FADD.FTZ R4, -R4, R29 ;  /* 0x0000001d04040221 */ /* 0x000fe20000010100 */
[----:B------:R-:W-:Y:S01]  /*7130*/  FSETP.GE.FTZ.AND P0, PT, R229, RZ, PT ;  /* 0x000000ffe500720b */ /* 0x000fe20003f16000 */
[----:B------:R-:W-:Y:S01]  /*7140*/  FMUL.FTZ R167, R167, R13 ;  /* 0x0000000da7a77220 */ /* 0x000fe20000410000 */
[----:B------:R-:W-:Y:S01]  /*7150*/  FSEL R6, R6, R0, P1 ;  /* 0x0000000006067208 */ /* 0x000fe20000800000 */
[----:B------:R-:W-:Y:S01]  /*7160*/  FMUL.FTZ R18, R150, R4 ;  /* 0x0000000496127220 */ /* 0x000fe20000410000 */
[----:B------:R-:W-:Y:S01]  /*7170*/  FSEL R5, R5, R0, P0 ;  /* 0x0000000005057208 */ /* 0x000fe20000000000 */
[----:B------:R-:W-:Y:S01]  /*7180*/  FADD.FTZ R4, -R0, R30 ;  /* 0x0000001e00047221 */ /* 0x000fe20000010100 */
[----:B------:R-:W-:Y:S01]  /*7190*/  FSETP.GE.FTZ.AND P0, PT, R230, RZ, PT ;  /* 0x000000ffe600720b */ /* 0x000fe20003f16000 */
[----:B------:R-:W-:Y:S01]  /*71a0*/  FMUL.FTZ R13, R231, R6 ;  /* 0x00000006e70d7220 */ /* 0x000fe20000410000 */
[----:B------:R-:W-:Y:S01]  /*71b0*/  FSETP.GE.FTZ.AND P1, PT, R144, RZ, PT ;  /* 0x000000ff9000720b */ /* 0x000fe20003f36000 */
[----:B------:R-:W-:Y:S01]  /*71c0*/  FMUL.FTZ R9, R229, R5 ;  /* 0x00000005e5097220 */ /* 0x000fe20000410000 */
[-C--:B------:R-:W-:Y:S01]  /*71d0*/  FSEL R7, R7, R0.reuse, P0 ;  /* 0x0000000007077208 */ /* 0x080fe20000000000 */
[C---:B------:R-:W-:Y:S01]  /*71e0*/  FADD.FTZ R6, -R0.reuse, R26 ;  /* 0x0000001a00067221 */ /* 0x040fe20000010100 */
[----:B------:R-:W-:Y:S01]  /*71f0*/  PLOP3.LUT P0, PT, PT, PT, UP3, 0x80, 0x0 ;  /* 0x000000000000781c */ /* 0x000fe20003f0f038 */
[----:B------:R-:W-:Y:S01]  /*7200*/  FADD.FTZ R5, -R0, R27 ;  /* 0x0000001b00057221 */ /* 0x000fe20000010100 */
        /* <DEDUP_REMOVED lines=45> */
[----:B--2---:R-:W-:Y:S02]  /*74e0*/  @!P1 IMAD.MOV.U32 R4, RZ, RZ, R247 ;  /* 0x000000ffff049224 */ /* 0x004fe400078e00f7 */
[----:B------:R-:W-:Y:S05]  /*74f0*/  @!P1 IMAD.MOV.U32 R5, RZ, RZ, R245 ;  /* 0x000000ffff059224 */ /* 0x000fea00078e00f5 */
        /* <DEDUP_REMOVED lines=19> */
.L_x_324:
        /* <DEDUP_REMOVED lines=56> */
[----:B------:R-:W-:Y:S07]  /*79b0*/  LDSM.16.MT88.4 R12, [R0+0x6800] ;  /* 0x00680000000c783b */ /* 0x000fee0000004200 */
[----:B------:R-:W-:Y:S01]  /*79c0*/  HMMA.16816.F32.BF16 R80, R4, R22, R80 ;  /* 0x000000160450723c */ /* 0x000fe20000041850 */
[----:B------:R-:W1:Y:S04]  /*79d0*/  LDSM.16.MT88.4 R4, [R2+0x14000] ;  /* 0x014000000204783b */ /* 0x000e680000004200 */
        /* <DEDUP_REMOVED lines=11> */
[-C--:B------:R-:W-:Y:S08]  /*7a90*/  HMMA.16816.F32.BF16 R68, R8, R32.reuse, R68 ;  /* 0x000000200844723c */ /* 0x080ff00000041844 */
[C---:B------:R-:W-:Y:S08]  /*7aa0*/  HMMA.16816.F32.BF16 R72, R24.reuse, R32, R72 ;  /* 0x000000201848723c */ /* 0x040ff00000041848 */
[-C--:B------:R-:W-:Y:S01]  /*7ab0*/  HMMA.16816.F32.BF16 R76, R24, R34.reuse, R76 ;  /* 0x00000022184c723c */ /* 0x080fe2000004184c */
[----:B------:R-:W-:Y:S07]  /*7ac0*/  LDSM.16.MT88.4 R24, [R0+0x7c00] ;  /* 0x007c00000018783b */ /* 0x000fee0000004200 */
[----:B------:R-:W-:Y:S01]  /*7ad0*/  HMMA.16816.F32.BF16 R80, R8, R34, R80 ;  /* 0x000000220850723c */ /* 0x000fe20000041850 */
[----:B------:R-:W-:Y:S04]  /*7ae0*/  LDSM.16.MT88.4 R8, [R2+0x14800] ;  /* 0x014800000208783b */ /* 0x000fe80000004200 */
[----:B------:R-:W-:Y:S03]  /*7af0*/  LDSM.16.MT88.4 R32, [R0+0x8c00] ;  /* 0x008c00000020783b */ /* 0x000fe60000004200 */
[-C--:B-1----:R-:W-:Y:S08]  /*7b00*/  HMMA.16816.F32.BF16 R36, R4, R12.reuse, R36 ;  /* 0x0000000c0424723c */ /* 0x082ff00000041824 */
[C---:B--2---:R-:W-:Y:S08]  /*7b10*/  HMMA.16816.F32.BF16 R40, R16.reuse, R12, R40 ;  /* 0x0000000c1028723c */ /* 0x044ff00000041828 */
[-C--:B------:R-:W-:Y:S08]  /*7b20*/  HMMA.16816.F32.BF16 R44, R16, R14.reuse, R44 ;  /* 0x0000000e102c723c */ /* 0x080ff0000004182c */
[C---:B------:R-:W-:Y:S01]  /*7b30*/  HMMA.16816.F32.BF16 R48, R4.reuse, R14, R48 ;  /* 0x0000000e0430723c */ /* 0x040fe20000041830 */
[----:B------:R-:W1:Y:S07]  /*7b40*/  LDSM.16.MT88.4 R12, [R0+0x6c00] ;  /* 0x006c0000000c783b */ /* 0x000e6e0000004200 */
[-C--:B------:R-:W-:Y:S08]  /*7b50*/  HMMA.16816.F32.BF16 R52, R4, R20.reuse, R52 ;  /* 0x000000140434723c */ /* 0x080ff00000041834 */
[C---:B------:R-:W-:Y:S08]  /*7b60*/  HMMA.16816.F32.BF16 R56, R16.reuse, R20, R56 ;  /* 0x000000141038723c */ /* 0x040ff00000041838 */
[-C--:B------:R-:W-:Y:S08]  /*7b70*/  HMMA.16816.F32.BF16 R60, R16, R22.reuse, R60 ;  /* 0x00000016103c723c */ /* 0x080ff0000004183c */
[C---:B------:R-:W-:Y:S01]  /*7b80*/  HMMA.16816.F32.BF16 R64, R4.reuse, R22, R64 ;  /* 0x000000160440723c */ /* 0x040fe20000041840 */
[----:B------:R-:W2:Y:S04]  /*7b90*/  LDSM.16.MT88.4 R20, [R2+0x16800] ;  /* 0x016800000214783b */ /* 0x000ea80000004200 */
[----:B------:R-:W-:Y:S03]  /*7ba0*/  BAR.SYNC.DEFER_BLOCKING 0x0 ;  /* 0x0000000000007b1d */ /* 0x000fe60000010000 */
[-C--:B---3--:R-:W-:Y:S08]  /*7bb0*/  HMMA.16816.F32.BF16 R68, R4, R28.reuse, R68 ;  /* 0x0000001c0444723c */ /* 0x088ff00000041844 */
[C---:B------:R-:W-:Y:S08]  /*7bc0*/  HMMA.16816.F32.BF16 R72, R16.reuse, R28, R72 ;  /* 0x0000001c1048723c */ /* 0x040ff00000041848 */
[-C--:B------:R-:W-:Y:S08]  /*7bd0*/  HMMA.16816.F32.BF16 R76, R16, R30.reuse, R76 ;  /* 0x0000001e104c723c */ /* 0x080ff0000004184c */
[----:B------:R-:W-:Y:S08]  /*7be0*/  HMMA.16816.F32.BF16 R80, R4, R30, R80 ;  /* 0x0000001e0450723c */ /* 0x000ff00000041850 */
[-C--:B-1----:R-:W-:Y:S08]  /*7bf0*/  HMMA.16816.F32.BF16 R36, R8, R12.reuse, R36 ;  /* 0x0000000c0824723c */ /* 0x082ff00000041824 */
[C---:B--2---:R-:W-:Y:S08]  /*7c00*/  HMMA.16816.F32.BF16 R40, R20.reuse, R12, R40 ;  /* 0x0000000c1428723c */ /* 0x044ff00000041828 */
        /* <DEDUP_REMOVED lines=44> */
.L_x_325:
[----:B------:R-:W-:Y:S01]  /*7ed0*/  LDSM.16.M88.4 R24, [R221] ;  /* 0x00000000dd18783b */ /* 0x000fe20000000200 */
[----:B------:R-:W-:Y:S01]  /*7ee0*/  IMAD.MOV.U32 R148, RZ, RZ, 0x4 ;  /* 0x00000004ff947424 */ /* 0x000fe200078e00ff */
[----:B------:R-:W-:Y:S01]  /*7ef0*/  ULOP3.LUT UR5, UR7, 0x1, URZ, 0xc0, !UPT ;  /* 0x0000000107057892 */ /* 0x000fe2000f8ec03f */
[----:B------:R-:W-:Y:S01]  /*7f00*/  IMAD.MOV.U32 R147, RZ, RZ, c[0x0][0x22c] ;  /* 0x00008b00ff937624 */ /* 0x000fe200078e00ff */
[----:B-1----:R-:W1:Y:S01]  /*7f10*/  LDSM.16.MT88.4 R8, [R0+0x9000] ;  /* 0x009000000008783b */ /* 0x002e620000004200 */
[----:B------:R-:W-:Y:S02]  /*7f20*/  UISETP.GT.AND UP2, UPT, UR7, UR19, UPT ;  /* 0x000000130700728c */ /* 0x000fe4000bf44270 */
[----:B------:R-:W-:Y:S01]  /*7f30*/  IMAD R147, R147, c[0x0][0x1c0], RZ ;  /* 0x0000700093937a24 */ /* 0x000fe200078e02ff */
[----:B------:R-:W2:Y:S01]  /*7f40*/  LDSM.16.MT88.4 R16, [R0+0xb000] ;  /* 0x00b000000010783b */ /* 0x000ea20000004200 */
[----:B------:R-:W-:Y:S02]  /*7f50*/  UISETP.NE.U32.AND UP0, UPT, UR5, 0x1, UPT ;  /* 0x000000010500788c */ /* 0x000fe4000bf05070 */
[----:B------:R-:W-:Y:S01]  /*7f60*/  IMAD.U32 R147, R147, -0x40, RZ ;  /* 0xffffffc093937824 */ /* 0x000fe200078e00ff */
[----:B------:R-:W3:Y:S01]  /*7f70*/  LDSM.16.MT88.4 R28, [R0+0xd000] ;  /* 0x00d00000001c783b */ /* 0x000ee20000004200 */
[----:B------:R-:W-:Y:S02]  /*7f80*/  @UP3 UIADD3 UR6, UP1, UR12, -0x100, URZ ;  /* 0xffffff000c063890 */ /* 0x000fe4000ff3e03f */
[----:B------:R-:W-:Y:S01]  /*7f90*/  UIADD3 UR7, UR7, -0x1, URZ ;  /* 0xffffffff07077890 */ /* 0x000fe2000fffe03f */
[----:B------:R-:W4:Y:S01]  /*7fa0*/  LDL R149, [R1+0x14] ;  /* 0x0000140001957983 */ /* 0x000f220000100800 */
[C---:B------:R-:W-:Y:S01]  /*7fb0*/  LEA R244, P1, R147.reuse, R142, 0x2 ;  /* 0x0000008e93f47211 */ /* 0x040fe200078210ff */
[----:B------:R-:W-:Y:S02]  /*7fc0*/  @UP3 UIADD3.X UR5, UR13, -0x1, URZ, UP1, !UPT ;  /* 0xffffffff0d053890 */ /* 0x000fe40008ffe43f */
[----:B------:R-:W-:Y:S01]  /*7fd0*/  LDSM.16.M88.4 R32, [R222] ;  /* 0x00000000de20783b */ /* 0x000fe20000000200 */
[----:B------:R-:W-:Y:S01]  /*7fe0*/  LEA.HI.X.SX32 R243, R147, R143, 0x2, P1 ;  /* 0x0000008f93f37211 */ /* 0x000fe200008f16ff */
[----:B------:R-:W-:Y:S02]  /*7ff0*/  IMAD.MOV.U32 R147, RZ, RZ, c[0x0][0x22c] ;  /* 0x00008b00ff937624 */ /* 0x000fe400078e00ff */
[----:B------:R2:W5:Y:S02]  /*8000*/  LDL R140, [R1+0x28] ;  /* 0x00002800018c7983 */ /* 0x0005640000100800 */
[----:B------:R-:W-:Y:S02]  /*8010*/  IMAD R147, R147, c[0x0][0x1c0], RZ ;  /* 0x0000700093937a24 */ /* 0x000fe400078e02ff */
[----:B------:R-:W3:Y:S02]  /*8020*/  LDSM.16.MT88.4 R132, [R0+0x9400] ;  /* 0x009400000084783b */ /* 0x000ee40000004200 */
[----:B------:R-:W-:Y:S02]  /*8030*/  IMAD R147, R147, 0x18, RZ ;  /* 0x0000001893937824 */ /* 0x000fe400078e02ff */
[----:B------:R2:W4:Y:S04]  /*8040*/  LDL R141, [R1+0x2c] ;  /* 0x00002c00018d7983 */ /* 0x0005280000100800 */
[----:B------:R-:W3:Y:S04]  /*8050*/  LDSM.16.MT88.4 R136, [R0+0xb400] ;  /* 0x00b400000088783b */ /* 0x000ee80000004200 */
[----:B------:R3:W4:Y:S01]  /*8060*/  LDL R145, [R1+0x24] ;  /* 0x0000240001917983 */ /* 0x0007220000100800 */
[C---:B-1----:R-:W-:Y:S03]  /*8070*/  HMMA.16816.F32.BF16 R4, R24.reuse, R8, RZ ;  /* 0x000000081804723c */ /* 0x042fe600000418ff */
[----:B------:R1:W4:Y:S05]  /*8080*/  LDL R146, [R1+0x20] ;  /* 0x0000200001927983 */ /* 0x00032a0000100800 */
        /* <DEDUP_REMOVED lines=65> */
[----:B------:R3:W5:Y:S03]  /*84a0*/  LDSM.16.MT88.4 R132, [R0+0xec00] ;  /* 0x00ec00000084783b */ /* 0x0007660000004200 */
[C---:B-1----:R-:W-:Y:S01]  /*84b0*/  HMMA.16816.F32.BF16 R4, R28.reuse, R136, R4 ;  /* 0x000000881c04723c */ /* 0x042fe20000041804 */
[----:B---3--:R-:W-:Y:S06]  /*84c0*/  IMAD.MOV.U32 R0, RZ, RZ, c[0x0][0x22c] ;  /* 0x00008b00ff007624 */ /* 0x008fec00078e00ff */
[----:B----4-:R-:W-:Y:S01]  /*84d0*/  @P0 IADD3 R136, R149, -0x40, RZ ;  /* 0xffffffc095880810 */ /* 0x010fe20007ffe0ff */
[C---:B------:R-:W-:Y:S04]  /*84e0*/  HMMA.16816.F32.BF16 R8, R28.reuse, R138, R8 ;  /* 0x0000008a1c08723c */ /* 0x040fe80000041808 */
[----:B------:R-:W-:Y:S01]  /*84f0*/  @P0 IMAD.WIDE R136, R136, R148, UR12 ;  /* 0x0000000c88880e25 */ /* 0x000fe2000f8e0294 */
[----:B------:R-:W-:Y:S02]  /*8500*/  @UP3 UMOV UR12, UR6 ;  /* 0x00000006000c3c82 */ /* 0x000fe40008000000 */
[----:B------:R-:W-:Y:S01]  /*8510*/  @UP3 UMOV UR13, UR5 ;  /* 0x00000005000d3c82 */ /* 0x000fe20008000000 */
[C---:B--2---:R-:W-:Y:S01]  /*8520*/  HMMA.16816.F32.BF16 R12, R28.reuse, R32, R12 ;  /* 0x000000201c0c723c */ /* 0x044fe2000004180c */
[----:B-----5:R-:W2:Y:S03]  /*8530*/  @P0 LDG.E R140, [R136.64] ;  /* 0x0000000e888c0981 */ /* 0x020ea6000c1e1900 */
[----:B------:R-:W-:Y:S01]  /*8540*/  IMAD R0, R0, c[0x0][0x1c0], RZ ;  /* 0x0000700000007a24 */ /* 0x000fe200078e02ff */
[----:B------:R-:W3:Y:S01]  /*8550*/  @P0 LDG.E R141, [R136.64+0x20] ;  /* 0x0000200e888d0981 */ /* 0x000ee2000c1e1900 */
[----:B------:R-:W-:Y:S02]  /*8560*/  IMAD.MOV.U32 R148, RZ, RZ, c[0x0][0x22c] ;  /* 0x00008b00ff947624 */ /* 0x000fe400078e00ff */
[C---:B------:R-:W-:Y:S01]  /*8570*/  HMMA.16816.F32.BF16 R16, R28.reuse, R34, R16 ;  /* 0x000000221c10723c */ /* 0x040fe20000041810 */
[----:B------:R-:W4:Y:S03]  /*8580*/  @P0 LDG.E R145, [R136.64+0xa0] ;  /* 0x0000a00e88910981 */ /* 0x000f26000c1e1900 */
[----:B------:R-:W-:Y:S01]  /*8590*/  IMAD.MOV.U32 R32, RZ, RZ, R244 ;  /* 0x000000ffff207224 */ /* 0x000fe200078e00f4 */
[----:B------:R-:W5:Y:S01]  /*85a0*/  @P0 LDG.E R146, [R136.64+0x80] ;  /* 0x0000800e88920981 */ /* 0x000f62000c1e1900 */
[----:B------:R-:W-:Y:S02]  /*85b0*/  IMAD.MOV.U32 R33, RZ, RZ, R243 ;  /* 0x000000ffff217224 */ /* 0x000fe400078e00f3 */
[C---:B------:R-:W-:Y:S03]  /*85c0*/  HMMA.16816.F32.BF16 R20, R28.reuse, R132, R20 ;  /* 0x000000841c14723c */ /* 0x040fe60000041814 */
[----:B------:R-:W-:Y:S01]  /*85d0*/  RED.E.ADD.F32.FTZ.RN.STRONG.GPU [R32.64], R4 ;  /* 0x000000042000798e */ /* 0x000fe2000c10e78e */
[----:B------:R-:W-:Y:S02]  /*85e0*/  IMAD R0, R0, 0x30, RZ ;  /* 0x0000003000007824 */ /* 0x000fe400078e02ff */
[----:B------:R-:W-:Y:S02]  /*85f0*/  IMAD R148, R148, c[0x0][0x1c0], RZ ;  /* 0x0000700094947a24 */ /* 0x000fe400078e02ff */
[----:B------:R-:W-:Y:S04]  /*8600*/  HMMA.16816.F32.BF16 R24, R28, R134, R24 ;  /* 0x000000861c18723c */ /* 0x000fe80000041818 */
[----:B------:R-:W-:Y:S01]  /*8610*/  IMAD R148, R148, 0x38, RZ ;  /* 0x0000003894947824 */ /* 0x000fe200078e02ff */
[----:B--2---:R1:W-:Y:S04]  /*8620*/  @P0 STL [R1+0x28], R140 ;  /* 0x0000288c01000387 */ /* 0x0043e80000100800 */
[----:B---3--:R2:W-:Y:S04]  /*8630*/  @P0 STL [R1+0x2c], R141 ;  /* 0x00002c8d01000387 */ /* 0x0085e80000100800 */
[----:B------:R-:W3:Y:S04]  /*8640*/  LDL R139, [R1+0x44] ;  /* 0x00004400018b7983 */ /* 0x000ee80000100800 */
[----:B------:R-:W3:Y:S04]  /*8650*/  LDL R138, [R1+0x4c] ;  /* 0x00004c00018a7983 */ /* 0x000ee80000100800 */
[----:B----4-:R4:W-:Y:S04]  /*8660*/  @P0 STL [R1+0x24], R145 ;  /* 0x0000249101000387 */ /* 0x0109e80000100800 */
[----:B-----5:R5:W-:Y:S01]  /*8670*/  @P0 STL [R1+0x20], R146 ;  /* 0x0000209201000387 */ /* 0x020be20000100800 */
[----:B-1----:R-:W-:Y:S04]  /*8680*/  IMAD.MOV.U32 R140, RZ, RZ, c[0x0][0x22c] ;  /* 0x00008b00ff8c7624 */ /* 0x002fe800078e00ff */
[----:B------:R-:W-:Y:S02]  /*8690*/  IMAD R140, R140, c[0x0][0x1c0], RZ ;  /* 0x000070008c8c7a24 */ /* 0x000fe400078e02ff */
[----:B--2---:R-:W-:Y:S02]  /*86a0*/  IMAD.MOV.U32 R141, RZ, RZ, c[0x0][0x22c] ;  /* 0x00008b00ff8d7624 */ /* 0x004fe400078e00ff */
[----:B------:R-:W-:Y:S02]  /*86b0*/  IMAD.SHL.U32 R140, R140, 0x8, RZ ;  /* 0x000000088c8c7824 */ /* 0x000fe400078e00ff */
[----:B------:R-:W-:Y:S03]  /*86c0*/  IMAD R141, R141, c[0x0][0x1c0], RZ ;  /* 0x000070008d8d7a24 */ /* 0x000fe600078e02ff */
[CC--:B------:R-:W-:Y:S01]  /*86d0*/  LEA R34, P1, R140.reuse, R32.reuse, 0x2 ;  /* 0x000000208c227211 */ /* 0x0c0fe200078210ff */
[----:B------:R-:W-:Y:S02]  /*86e0*/  IMAD.SHL.U32 R141, R141, 0x10, RZ ;  /* 0x000000108d8d7824 */ /* 0x000fe400078e00ff */
[----:B----4-:R-:W-:Y:S01]  /*86f0*/  IMAD.MOV.U32 R145, RZ, RZ, c[0x0][0x22c] ;  /* 0x00008b00ff917624 */ /* 0x010fe200078e00ff */
[-C--:B------:R-:W-:Y:S02]  /*8700*/  LEA.HI.X.SX32 R35, R140, R33.reuse, 0x2, P1 ;  /* 0x000000218c237211 */ /* 0x080fe400008f16ff */
[-C--:B------:R-:W-:Y:S01]  /*8710*/  LEA R136, P0, R141, R32.reuse, 0x2 ;  /* 0x000000208d887211 */ /* 0x080fe200078010ff */
[----:B-----5:R-:W-:Y:S01]  /*8720*/  IMAD.MOV.U32 R146, RZ, RZ, c[0x0][0x22c] ;  /* 0x00008b00ff927624 */ /* 0x020fe200078e00ff */
[-C--:B------:R-:W-:Y:S01]  /*8730*/  LEA R132, P1, R147, R32.reuse, 0x2 ;  /* 0x0000002093847211 */ /* 0x080fe200078210ff */
[----:B------:R1:W-:Y:S01]  /*8740*/  RED.E.ADD.F32.FTZ.RN.STRONG.GPU [R34.64], R5 ;  /* 0x000000052200798e */ /* 0x0003e2000c10e78e */
[-C--:B------:R-:W-:Y:S01]  /*8750*/  LEA.HI.X.SX32 R137, R141, R33.reuse, 0x2, P0 ;  /* 0x000000218d897211 */ /* 0x080fe200000f16ff */
[----:B------:R-:W-:Y:S01]  /*8760*/  IMAD R146, R146, c[0x0][0x1c0], RZ ;  /* 0x0000700092927a24 */ /* 0x000fe200078e02ff */
[-C--:B------:R-:W-:Y:S01]  /*8770*/  LEA.HI.X.SX32 R133, R147, R33.reuse, 0x2, P1 ;  /* 0x0000002193857211 */ /* 0x080fe200008f16ff */
[----:B------:R-:W-:Y:S01]  /*8780*/  IMAD R145, R145, c[0x0][0x1c0], RZ ;  /* 0x0000700091917a24 */ /* 0x000fe200078e02ff */
[-C--:B------:R-:W-:Y:S01]  /*8790*/  LEA R4, P1, R0, R32.reuse, 0x2 ;  /* 0x0000002000047211 */ /* 0x080fe200078210ff */
[----:B------:R2:W-:Y:S01]  /*87a0*/  RED.E.ADD.F32.FTZ.RN.STRONG.GPU [R136.64], R6 ;  /* 0x000000068800798e */ /* 0x0005e2000c10e78e */
[----:B------:R-:W-:Y:S01]  /*87b0*/  IMAD.SHL.U32 R146, R146, 0x20, RZ ;  /* 0x0000002092927824 */ /* 0x000fe200078e00ff */
[----:B------:R-:W-:Y:S01]  /*87c0*/  IADD3 R134, R141, 0x40, RZ ;  /* 0x000000408d867810 */ /* 0x000fe20007ffe0ff */
[----:B------:R-:W-:Y:S01]  /*87d0*/  IMAD R145, R145, 0x28, RZ ;  /* 0x0000002891917824 */ /* 0x000fe200078e02ff */
[----:B------:R4:W-:Y:S01]  /*87e0*/  RED.E.ADD.F32.FTZ.RN.STRONG.GPU [R132.64], R7 ;  /* 0x000000078400798e */ /* 0x0009e2000c10e78e */
[----:B------:R-:W-:Y:S01]  /*87f0*/  IMAD.MOV.U32 R147, RZ, RZ, c[0x0][0x22c] ;  /* 0x00008b00ff937624 */ /* 0x000fe200078e00ff */
[CC--:B------:R-:W-:Y:S02]  /*8800*/  LEA R30, P0, R146.reuse, R32.reuse, 0x2 ;  /* 0x00000020921e7211 */ /* 0x0c0fe400078010ff */
[-C--:B------:R-:W-:Y:S01]  /*8810*/  LEA R28, P2, R145, R32.reuse, 0x2 ;  /* 0x00000020911c7211 */ /* 0x080fe200078410ff */
[----:B------:R-:W-:Y:S01]  /*8820*/  IMAD R147, R147, c[0x0][0x1c0], RZ ;  /* 0x0000700093937a24 */ /* 0x000fe200078e02ff */
[-C--:B------:R-:W-:Y:S01]  /*8830*/  LEA.HI.X.SX32 R31, R146, R33.reuse, 0x2, P0 ;  /* 0x00000021921f7211 */ /* 0x080fe200000f16ff */
[----:B------:R-:W-:Y:S01]  /*8840*/  IMAD.MOV.U32 R146, RZ, RZ, c[0x0][0x22c] ;  /* 0x00008b00ff927624 */ /* 0x000fe200078e00ff */
[-C--:B------:R-:W-:Y:S01]  /*8850*/  LEA.HI.X.SX32 R29, R145, R33.reuse, 0x2, P2 ;  /* 0x00000021911d7211 */ /* 0x080fe200010f16ff */
[----:B------:R-:W-:Y:S02]  /*8860*/  IMAD.MOV.U32 R145, RZ, RZ, c[0x0][0x22c] ;  /* 0x00008b00ff917624 */ /* 0x000fe400078e00ff */
[----:B------:R5:W-:Y:S01]  /*8870*/  RED.E.ADD.F32.FTZ.RN.STRONG.GPU [R30.64], R8 ;  /* 0x000000081e00798e */ /* 0x000be2000c10e78e */
[----:B------:R-:W-:Y:S02]  /*8880*/  IMAD.SHL.U32 R147, R147, 0x10, RZ ;  /* 0x0000001093937824 */ /* 0x000fe400078e00ff */
[----:B------:R-:W-:Y:S01]  /*8890*/  IMAD R145, R145, c[0x0][0x1c0], RZ ;  /* 0x0000700091917a24 */ /* 0x000fe200078e02ff */
[----:B------:R5:W-:Y:S01]  /*88a0*/  RED.E.ADD.F32.FTZ.RN.STRONG.GPU [R28.64], R9 ;  /* 0x000000091c00798e */ /* 0x000be2000c10e78e */
[----:B------:R-:W-:Y:S01]  /*88b0*/  IMAD R146, R146, c[0x0][0x1c0], RZ ;  /* 0x0000700092927a24 */ /* 0x000fe200078e02ff */
[-C--:B-1----:R-:W-:Y:S01]  /*88c0*/  LEA.HI.X.SX32 R5, R0, R33.reuse, 0x2, P1 ;  /* 0x0000002100057211 */ /* 0x082fe200008f16ff */
[----:B------:R-:W-:Y:S01]  /*88d0*/  IMAD.SHL.U32 R145, R145, 0x10, RZ ;  /* 0x0000001091917824 */ /* 0x000fe200078e00ff */
[----:B------:R-:W3:Y:S01]  /*88e0*/  LDL R0, [R1+0x48] ;  /* 0x0000480001007983 */ /* 0x000ee20000100800 */
[----:B------:R-:W-:Y:S01]  /*88f0*/  IADD3 R143, R147, 0x20, RZ ;  /* 0x00000020938f7810 */ /* 0x000fe20007ffe0ff */
[----:B------:R-:W-:Y:S02]  /*8900*/  IMAD.SHL.U32 R146, R146, 0x8, RZ ;  /* 0x0000000892927824 */ /* 0x000fe400078e00ff */
[----:B------:R1:W-:Y:S01]  /*8910*/  RED.E.ADD.F32.FTZ.RN.STRONG.GPU [R4.64], R10 ;  /* 0x0000000a0400798e */ /* 0x0003e2000c10e78e */
[-C--:B--2---:R-:W-:Y:S01]  /*8920*/  LEA R6, P0, R148, R32.reuse, 0x2 ;  /* 0x0000002094067211 */ /* 0x084fe200078010ff */
[----:B------:R-:W-:Y:S01]  /*8930*/  IMAD.IADD R143, R146, 0x1, R143 ;  /* 0x00000001928f7824 */ /* 0x000fe200078e028f */
[----:B------:R-:W-:Y:S01]  /*8940*/  IADD3 R142, R145, 0x20, RZ ;  /* 0x00000020918e7810 */ /* 0x000fe20007ffe0ff */
[----:B----4-:R-:W2:Y:S01]  /*8950*/  LDL R132, [R1+0x40] ;  /* 0x0000400001847983 */ /* 0x010ea20000100800 */
[-C--:B------:R-:W-:Y:S01]  /*8960*/  LEA.HI.X.SX32 R7, R148, R33.reuse, 0x2, P0 ;  /* 0x0000002194077211 */ /* 0x080fe200000f16ff */
[C---:B------:R-:W-:Y:S01]  /*8970*/  IMAD.IADD R143, R146.reuse, 0x1, R143 ;  /* 0x00000001928f7824 */ /* 0x040fe200078e028f */
[----:B------:R-:W-:Y:S02]  /*8980*/  IADD3 R145, R147, 0x20, RZ ;  /* 0x0000002093917810 */ /* 0x000fe40007ffe0ff */
[C---:B------:R-:W-:Y:S01]  /*8990*/  IADD3 R133, R141.reuse, 0x40, RZ ;  /* 0x000000408d857810 */ /* 0x040fe20007ffe0ff */
[----:B------:R4:W-:Y:S02]  /*89a0*/  RED.E.ADD.F32.FTZ.RN.STRONG.GPU [R6.64], R11 ;  /* 0x0000000b0600798e */ /* 0x0009e4000c10e78e */
[----:B------:R-:W-:Y:S02]  /*89b0*/  IMAD.IADD R145, R146, 0x1, R145 ;  /* 0x0000000192917824 */ /* 0x000fe400078e0291 */
[----:B------:R4:W-:Y:S01]  /*89c0*/  RED.E.ADD.F32.FTZ.RN.STRONG.GPU [R32.64+0x80], R12 ;  /* 0x0000800c2000798e */ /* 0x0009e2000c10e78e */
[C---:B-----5:R-:W-:Y:S01]  /*89d0*/  IADD3 R31, R141.reuse, 0x40, RZ ;  /* 0x000000408d1f7810 */ /* 0x060fe20007ffe0ff */
[C---:B------:R-:W-:Y:S01]  /*89e0*/  IMAD.IADD R133, R140.reuse, 0x1, R133 ;  /* 0x000000018c857824 */ /* 0x040fe200078e0285 */
[----:B------:R-:W-:Y:S01]  /*89f0*/  IADD3 R30, R141, 0x40, RZ ;  /* 0x000000408d1e7810 */ /* 0x000fe20007ffe0ff */
[----:B------:R5:W-:Y:S01]  /*8a00*/  RED.E.ADD.F32.FTZ.RN.STRONG.GPU [R34.64+0x80], R13 ;  /* 0x0000800d2200798e */ /* 0x000be2000c10e78e */
[CC--:B------:R-:W-:Y:S01]  /*8a10*/  LEA R28, P1, R145.reuse, R32.reuse, 0x2 ;  /* 0x00000020911c7211 */ /* 0x0c0fe200078210ff */
[C---:B------:R-:W-:Y:S02]  /*8a20*/  IMAD.IADD R31, R140.reuse, 0x1, R31 ;  /* 0x000000018c1f7824 */ /* 0x040fe400078e021f */
[C---:B------:R-:W-:Y:S01]  /*8a30*/  IMAD.IADD R30, R140.reuse, 0x1, R30 ;  /* 0x000000018c1e7824 */ /* 0x040fe200078e021e */
[-C--:B------:R-:W-:Y:S01]  /*8a40*/  LEA.HI.X.SX32 R29, R145, R33.reuse, 0x2, P1 ;  /* 0x00000021911d7211 */ /* 0x080fe200008f16ff */
[C---:B------:R-:W-:Y:S02]  /*8a50*/  IMAD.IADD R133, R140.reuse, 0x1, R133 ;  /* 0x000000018c857824 */ /* 0x040fe400078e0285 */
[----:B------:R-:W-:Y:S01]  /*8a60*/  IMAD.IADD R30, R140, 0x1, R30 ;  /* 0x000000018c1e7824 */ /* 0x000fe200078e021e */
[-C--:B-1----:R-:W-:Y:S01]  /*8a70*/  LEA R4, P0, R142, R32.reuse, 0x2 ;  /* 0x000000208e047211 */ /* 0x082fe200078010ff */
[----:B------:R-:W-:Y:S03]  /*8a80*/  IMAD.IADD R133, R140, 0x1, R133 ;  /* 0x000000018c857824 */ /* 0x000fe600078e0285 */
[-C--:B------:R-:W-:Y:S02]  /*8a90*/  LEA.HI.X.SX32 R5, R142, R33.reuse, 0x2, P0 ;  /* 0x000000218e057211 */ /* 0x080fe400000f16ff */
[----:B------:R-:W-:Y:S02]  /*8aa0*/  IADD3 R142, R147, 0x20, RZ ;  /* 0x00000020938e7810 */ /* 0x000fe40007ffe0ff */
[CC--:B------:R-:W-:Y:S01]  /*8ab0*/  LEA R10, P0, R143.reuse, R32.reuse, 0x2 ;  /* 0x000000208f0a7211 */ /* 0x0c0fe200078010ff */
[----:B------:R1:W-:Y:S02]  /*8ac0*/  RED.E.ADD.F32.FTZ.RN.STRONG.GPU [R4.64], R14 ;  /* 0x0000000e0400798e */ /* 0x0003e4000c10e78e */
[C---:B------:R-:W-:Y:S01]  /*8ad0*/  IMAD.IADD R142, R146.reuse, 0x1, R142 ;  /* 0x00000001928e7824 */ /* 0x040fe200078e028e */
[-C--:B----4-:R-:W-:Y:S01]  /*8ae0*/  LEA.HI.X.SX32 R11, R143, R33.reuse, 0x2, P0 ;  /* 0x000000218f0b7211 */ /* 0x090fe200000f16ff */
[----:B------:R4:W-:Y:S01]  /*8af0*/  RED.E.ADD.F32.FTZ.RN.STRONG.GPU [R28.64], R15 ;  /* 0x0000000f1c00798e */ /* 0x0009e2000c10e78e */
[CC--:B------:R-:W-:Y:S01]  /*8b00*/  LEA R12, P4, R31.reuse, R32.reuse, 0x2 ;  /* 0x000000201f0c7211 */ /* 0x0c0fe200078810ff */
[C---:B------:R-:W-:Y:S02]  /*8b10*/  IMAD.IADD R142, R146.reuse, 0x1, R142 ;  /* 0x00000001928e7824 */ /* 0x040fe400078e028e */
[----:B------:R4:W-:Y:S01]  /*8b20*/  RED.E.ADD.F32.FTZ.RN.STRONG.GPU [R10.64], R16 ;  /* 0x000000100a00798e */ /* 0x0009e2000c10e78e */
[-C--:B-----5:R-:W-:Y:S01]  /*8b30*/  LEA.HI.X.SX32 R13, R31, R33.reuse, 0x2, P4 ;  /* 0x000000211f0d7211 */ /* 0x0a0fe200020f16ff */
[----:B------:R-:W-:Y:S05]  /*8b40*/  IMAD.IADD R142, R146, 0x1, R142 ;  /* 0x00000001928e7824 */ /* 0x000fea00078e028e */
[CC--:B------:R-:W-:Y:S04]  /*8b50*/  LEA R8, P2, R142.reuse, R32.reuse, 0x2 ;  /* 0x000000208e087211 */ /* 0x0c0fe800078410ff */
[-C--:B------:R-:W-:Y:S05]  /*8b60*/  LEA.HI.X.SX32 R9, R142, R33.reuse, 0x2, P2 ;  /* 0x000000218e097211 */ /* 0x080fea00010f16ff */
[----:B------:R5:W-:Y:S01]  /*8b70*/  RED.E.ADD.F32.FTZ.RN.STRONG.GPU [R8.64], R17 ;  /* 0x000000110800798e */ /* 0x000be2000c10e78e */
[CC--:B-1----:R-:W-:Y:S04]  /*8b80*/  LEA R14, P5, R134.reuse, R32.reuse, 0x2 ;  /* 0x00000020860e7211 */ /* 0x0c2fe800078a10ff */
[-C--:B----4-:R-:W-:Y:S02]  /*8b90*/  LEA.HI.X.SX32 R15, R134, R33.reuse, 0x2, P5 ;  /* 0x00000021860f7211 */ /* 0x090fe400028f16ff */
[CC--:B------:R-:W-:Y:S04]  /*8ba0*/  LEA R10, P3, R30.reuse, R32.reuse, 0x2 ;  /* 0x000000201e0a7211 */ /* 0x0c0fe800078610ff */
[-C--:B------:R-:W-:Y:S02]  /*8bb0*/  LEA.HI.X.SX32 R11, R30, R33.reuse, 0x2, P3 ;  /* 0x000000211e0b7211 */ /* 0x080fe400018f16ff */
[----:B------:R-:W-:Y:S01]  /*8bc0*/  LDSM.16.MT88.4 R28, [R3+0x2000] ;  /* 0x00200000031c783b */ /* 0x000fe20000004200 */
[CC--:B-----5:R-:W-:Y:S04]  /*8bd0*/  LEA R8, P2, R133.reuse, R32.reuse, 0x2 ;  /* 0x0000002085087211 */ /* 0x0e0fe800078410ff */
        /* <DEDUP_REMOVED lines=18> */
[CC--:B-1----:R-:W-:Y:S04]  /*8d00*/  LEA R4, P0, R0.reuse, R32.reuse, 0x2 ;  /* 0x0000002000047211 */ /* 0x0c2fe800078010ff */
[-C--:B------:R-:W-:Y:S02]  /*8d10*/  LEA.HI.X.SX32 R5, R0, R33.reuse, 0x2, P0 ;  /* 0x0000002100057211 */ /* 0x080fe400000f16ff */
[----:B------:R-:W-:Y:S02]  /*8d20*/  PLOP3.LUT P0, PT, PT, PT, UP2, 0x80, 0x0 ;  /* 0x000000000000781c */ /* 0x000fe40003f0f028 */
[C---:B--2---:R-:W-:Y:S02]  /*8d30*/  LEA R6, P1, R132.reuse, R32, 0x2 ;  /* 0x0000002084067211 */ /* 0x044fe400078210ff */
[C---:B------:R-:W-:Y:S02]  /*8d40*/  IADD3 R0, R3.reuse, -0x3000, RZ ;  /* 0xffffd00003007810 */ /* 0x040fe40007ffe0ff */
        /* <DEDUP_REMOVED lines=278> */
[----:B------:R-:W-:Y:S02]  /*9eb0*/  UIMAD UR7, UR22, UR7, UR8 ;  /* 0x00000007160772a4 */ /* 0x000fe4000f8e0208 */
[----:B------:R-:W-:Y:S02]  /*9ec0*/  USHF.R.S32.HI UR10, URZ, 0x1f, UR33 ;  /* 0x0000001f3f0a7899 */ /* 0x000fe40008011421 */
[----:B------:R-:W-:Y:S02]  /*9ed0*/  UIADD3 UR5, UR5, UR7, URZ ;  /* 0x0000000705057290 */ /* 0x000fe4000fffe03f */
[----:B------:R-:W-:-:S02]  /*9ee0*/  ULDC.64 UR8, c[0x0][0x388] ;  /* 0x0000e20000087ab9 */ /* 0x000fc40000000a00 */
[----:B------:R-:W-:Y:S02]  /*9ef0*/  UIMAD UR6, UR10, UR8, URZ ;  /* 0x000000080a0672a4 */ /* 0x000fe4000f8e023f */
[----:B------:R-:W-:Y:S02]  /*9f00*/  UIMAD.WIDE.U32 UR4, UR33, UR8, UR4 ;  /* 0x00000008210472a5 */ /* 0x000fe4000f8e0004 */
[----:B------:R-:W-:-:S04]  /*9f10*/  UIMAD UR6, UR33, UR9, UR6 ;  /* 0x00000009210672a4 */ /* 0x000fc8000f8e0206 */
[----:B------:R-:W-:Y:S02]  /*9f20*/  UIADD3 UR12, UR5, UR6, URZ ;  /* 0x00000006050c7290 */ /* 0x000fe4000fffe03f */
[----:B------:R-:W-:Y:S02]  /*9f30*/  UMOV UR11, UR4 ;  /* 0x00000004000b7c82 */ /* 0x000fe40008000000 */
.L_x_327:
        /* <DEDUP_REMOVED lines=10> */
[----:B------:R-:W-:Y:S02]  /*9fe0*/  UIMAD UR7, UR22, UR7, UR8 ;  /* 0x00000007160772a4 */ /* 0x000fe4000f8e0208 */
[----:B------:R-:W-:-:S02]  /*9ff0*/  USHF.R.S32.HI UR10, URZ, 0x1f, UR33 ;  /* 0x0000001f3f0a7899 */ /* 0x000fc40008011421 */
[----:B------:R-:W-:Y:S02]  /*a000*/  UIADD3 UR5, UR5, UR7, URZ ;  /* 0x0000000705057290 */ /* 0x000fe4000fffe03f */
[----:B------:R-:W-:Y:S02]  /*a010*/  ULDC.64 UR8, c[0x0][0x390] ;  /* 0x0000e40000087ab9 */ /* 0x000fe40000000a00 */
[----:B------:R-:W-:Y:S02]  /*a020*/  UIMAD UR6, UR10, UR8, URZ ;  /* 0x000000080a0672a4 */ /* 0x000fe4000f8e023f */
[----:B------:R-:W-:Y:S02]  /*a030*/  UIMAD.WIDE.U32 UR4, UR33, UR8, UR4 ;  /* 0x00000008210472a5 */ /* 0x000fe4000f8e0004 */
[----:B------:R-:W-:-:S04]  /*a040*/  UIMAD UR6, UR33, UR9, UR6 ;  /* 0x00000009210672a4 */ /* 0x000fc8000f8e0206 */
[----:B------:R-:W-:Y:S02]  /*a050*/  UIADD3 UR10, UR5, UR6, URZ ;  /* 0x00000006050a7290 */ /* 0x000fe4000fffe03f */
[----:B------:R-:W-:Y:S02]  /*a060*/  UMOV UR9, UR4 ;  /* 0x0000000400097c82 */ /* 0x000fe40008000000 */
.L_x_328:
        /* <DEDUP_REMOVED lines=55> */
.L_x_330:
[----:B------:R-:W-:Y:S05]  /*a3e0*/  BSYNC B0 ;  /* 0x0000000000007941 */ /* 0x000fea0003800000 */
.L_x_329:
        /* <DEDUP_REMOVED lines=20> */
.L_x_332:
[----:B------:R-:W-:Y:S05]  /*a530*/  BSYNC B0 ;  /* 0x0000000000007941 */ /* 0x000fea0003800000 */
.L_x_331:
        /* <DEDUP_REMOVED lines=29> */
.L_x_334:
[----:B------:R-:W-:Y:S05]  /*a710*/  BSYNC B0 ;  /* 0x0000000000007941 */ /* 0x000fea0003800000 */
.L_x_333:
        /* <DEDUP_REMOVED lines=16> */
.L_x_310:
[----:B------:R-:W-:Y:S05]  /*a820*/  BSYNC B1 ;  /* 0x0000000000017941 */ /* 0x000fea0003800000 */
.L_x_296:
        /* <DEDUP_REMOVED lines=11> */
.L_x_335:
[----:B------:R-:W-:Y:S05]  /*a8e0*/  EXIT ;  /* 0x000000000000794d */ /* 0x000fea0003800000 */
.L_x_337:
        /* <DEDUP_REMOVED lines=9> */
.L_x_675:


//--------------------- .text._ZN5flash44flash_bwd_dq_dk_dv_loop_seqk_parallel_kernelI23Flash_bwd_kernel_traitsILi96ELi64ELi128ELi8ELi2ELi4ELi4ELb1ELb0EN7cutlass10bfloat16_tE19Flash_kernel_traitsILi96ELi64ELi128ELi8ES3_EELb0ELb1ELb0ELb1ELb0ELb0ELb1EEEvNS_16Flash_bwd_paramsE --------------------------
	.section	.text._ZN5flash44flash_bwd_dq_dk_dv_loop_seqk_parallel_kernelI23Flash_bwd_kernel_traitsILi96ELi64ELi128ELi8ELi2ELi4ELi4ELb1ELb0EN7cutlass10bfloat16_tE19Flash_kernel_traitsILi96ELi64ELi128ELi8ES3_EELb0ELb1ELb0ELb1ELb0ELb0ELb1EEEvNS_16Flash_bwd_paramsE,"ax",@progbits
	.sectioninfo	@"SHI_REGISTERS=255"
	.align	128
        .global         _ZN5flash44flash_bwd_dq_dk_dv_loop_seqk_parallel_kernelI23Flash_bwd_kernel_traitsILi96ELi64ELi128ELi8ELi2ELi4ELi4ELb1ELb0EN7cutlass10bfloat16_tE19Flash_kernel_traitsILi96ELi64ELi128ELi8ES3_EELb0ELb1ELb0ELb1ELb0ELb0ELb1EEEvNS_16Flash_bwd_paramsE
        .type           _ZN5flash44flash_bwd_dq_dk_dv_loop_seqk_parallel_kernelI23Flash_bwd_kernel_traitsILi96ELi64ELi128ELi8ELi2ELi4ELi4ELb1ELb0EN7cutlass10bfloat16_tE19Flash_kernel_traitsILi96ELi64ELi128ELi8ES3_EELb0ELb1ELb0ELb1ELb0ELb0ELb1EEEvNS_16Flash_bwd_paramsE,@function
        .size           _ZN5flash44flash_bwd_dq_dk_dv_loop_seqk_parallel_kernelI23Flash_bwd_kernel_traitsILi96ELi64ELi128ELi8ELi2ELi4ELi4ELb1ELb0EN7cutlass10bfloat16_tE19Flash_kernel_traitsILi96ELi64ELi128ELi8ES3_EELb0ELb1ELb0ELb1ELb0ELb0ELb1EEEvNS_16Flash_bwd_paramsE,(.L_x_676 - _ZN5flash44flash_bwd_dq_dk_dv_loop_seqk_parallel_kernelI23Flash_bwd_kernel_traitsILi96ELi64ELi128ELi8ELi2ELi4ELi4ELb1ELb0EN7cutlass10bfloat16_tE19Flash_kernel_traitsILi96ELi64ELi128ELi8ES3_EELb0ELb1ELb0ELb1ELb0ELb0ELb1EEEvNS_16Flash_bwd_paramsE)
        .other          _ZN5flash44flash_bwd_dq_dk_dv_loop_seqk_parallel_kernelI23Flash_bwd_kernel_traitsILi96ELi64ELi128ELi8ELi2ELi4ELi4ELb1ELb0EN7cutlass10bfloat16_tE19Flash_kernel_traitsILi96ELi64ELi128ELi8ES3_EELb0ELb1ELb0ELb1ELb0ELb0ELb1EEEvNS_16Flash_bwd_paramsE,@"STO_CUDA_ENTRY STV_DEFAULT"
_ZN5flash44flash_bwd_dq_dk_dv_loop_seqk_parallel_kernelI23Flash_bwd_kernel_traitsILi96ELi64ELi128ELi8ELi2ELi4ELi4ELb1ELb0EN7cutlass10bfloat16_tE19Flash_kernel_traitsILi96ELi64ELi128ELi8ES3_EELb0ELb1ELb0ELb1ELb0ELb0ELb1EEEvNS_16Flash_bwd_paramsE:
.text._ZN5flash44flash_bwd_dq_dk_dv_loop_seqk_parallel_kernelI23Flash_bwd_kernel_traitsILi96ELi64ELi128ELi8ELi2ELi4ELi4ELb1ELb0EN7cutlass10bfloat16_tE19Flash_kernel_traitsILi96ELi64ELi128ELi8ES3_EELb0ELb1ELb0ELb1ELb0ELb0ELb1EEEvNS_16Flash_bwd_paramsE:
        /* <DEDUP_REMOVED lines=85> */
[----:B------:R-:W-:Y:S01]  /*0550*/  STL [R1], R24 ;  /* 0x0000001801007387 */ /* 0x000fe20000100800 */
        /* <DEDUP_REMOVED lines=146> */
.L_x_379:
        /* <DEDUP_REMOVED lines=53> */
.L_x_338:
        /* <DEDUP_REMOVED lines=59> */
.L_x_340:
        /* <DEDUP_REMOVED lines=18> */
.L_x_341:
        /* <DEDUP_REMOVED lines=11> */
[----:B------:R-:W-:Y:S02]  /*1750*/  @!UP2 UIMAD UR9, UR39, UR4, URZ ;  /* 0x000000042709a2a4 */ /* 0x000fe4000f8e023f */
[----:B------:R-:W-:Y:S02]  /*1760*/  ULDC.64 UR10, c[0x0][0x3d8] ;  /* 0x0000f600000a7ab9 */ /* 0x000fe40000000a00 */
        /* <DEDUP_REMOVED lines=16> */
[----:B------:R-:W-:Y:S01]  /*1870*/  UIMAD.WIDE.U32 UR4, UR60, UR10, URZ ;  /* 0x0000000a3c0472a5 */ /* 0x000fe2000f8e003f */
[----:B-1----:R-:W-:-:S03]  /*1880*/  IMAD.MOV R0, RZ, RZ, -R5 ;  /* 0x000000ffff007224 */ /* 0x002fc600078e0a05 */
[----:B------:R-:W-:Y:S01]  /*1890*/  USEL UR16, UR4, URZ, UP6 ;  /* 0x0000003f04107287 */ /* 0x000fe2000b000000 */
[----:B------:R-:W-:Y:S01]  /*18a0*/  IMAD.MOV.U32 R4, RZ, RZ, RZ ;  /* 0x000000ffff047224 */ /* 0x000fe200078e00ff */
[----:B------:R-:W-:Y:S01]  /*18b0*/  USHF.L.U64.HI UR4, UR31, 0x7, UR39 ;  /* 0x000000071f047899 */ /* 0x000fe20008010227 */
[----:B------:R-:W-:Y:S01]  /*18c0*/  IMAD R0, R0, R6, RZ ;  /* 0x0000000600007224 */ /* 0x000fe200078e02ff */
[----:B------:R-:W-:Y:S02]  /*18d0*/  UIMAD UR11, UR60, UR11, UR5 ;  /* 0x0000000b3c0b72a4 */ /* 0x000fe4000f8e0205 */
[----:B------:R-:W-:Y:S01]  /*18e0*/  USEL UR5, UR4, URZ, UP1 ;  /* 0x0000003f04057287 */ /* 0x000fe20008800000 */
[----:B------:R-:W-:Y:S01]  /*18f0*/  IMAD.HI.U32 R0, R5, R0, R4 ;  /* 0x0000000005007227 */ /* 0x000fe200078e0004 */
[----:B------:R-:W-:Y:S02]  /*1900*/  USEL UR4, UR12, URZ, UP1 ;  /* 0x0000003f0c047287 */ /* 0x000fe40008800000 */
[----:B------:R-:W-:-:S02]  /*1910*/  USEL UR11, UR11, URZ, UP6 ;  /* 0x0000003f0b0b7287 */ /* 0x000fc4000b000000 */
[----:B------:R-:W-:Y:S01]  /*1920*/  UIADD3 UR4, UP1, UR18, UR4, URZ ;  /* 0x0000000412047290 */ /* 0x000fe2000ff3e03f */
[----:B------:R-:W-:Y:S01]  /*1930*/  IMAD.HI.U32 R0, R0, R3, RZ ;  /* 0x0000000300007227 */ /* 0x000fe200078e00ff */
[----:B------:R-:W-:Y:S02]  /*1940*/  ULDC UR12, c[0x0][0x234] ;  /* 0x00008d00000c7ab9 */ /* 0x000fe40000000800 */
[----:B------:R-:W-:Y:S01]  /*1950*/  UIADD3.X UR9, UR29, UR5, URZ, UP1, !UPT ;  /* 0x000000051d097290 */ /* 0x000fe20008ffe43f */
[----:B------:R-:W-:Y:S01]  /*1960*/  IMAD.MOV R4, RZ, RZ, -R0 ;  /* 0x000000ffff047224 */ /* 0x000fe200078e0a00 */
[----:B------:R-:W-:-:S03]  /*1970*/  UIMAD UR5, UR37, UR4, URZ ;  /* 0x00000004250572a4 */ /* 0x000fc6000f8e023f */
[C---:B------:R-:W-:Y:S01]  /*1980*/  IMAD R3, R6.reuse, R4, R3 ;  /* 0x0000000406037224 */ /* 0x040fe200078e0203 */
[----:B------:R-:W-:Y:S02]  /*1990*/  UIMAD UR9, UR36, UR9, UR5 ;  /* 0x00000009240972a4 */ /* 0x000fe4000f8e0205 */
[----:B------:R-:W-:Y:S02]  /*19a0*/  @UP5 USEL UR5, UR54, UR15, !UP2 ;  /* 0x0000000f36055287 */ /* 0x000fe4000d000000 */
[----:B------:R-:W-:Y:S02]  /*19b0*/  ISETP.GT.U32.AND P0, PT, R6, R3, PT ;  /* 0x000000030600720c */ /* 0x000fe40003f04070 */
[----:B------:R-:W-:Y:S02]  /*19c0*/  @UP5 UIMAD UR14, UR35, UR12, UR5 ;  /* 0x0000000c230e52a4 */ /* 0x000fe4000f8e0205 */
[----:B------:R-:W-:-:S04]  /*19d0*/  UIMAD.WIDE.U32 UR4, UR36, UR4, URZ ;  /* 0x00000004240472a5 */ /* 0x000fc8000f8e003f */
[----:B------:R-:W-:Y:S02]  /*19e0*/  UIADD3 UR10, UR5, UR9, URZ ;  /* 0x00000009050a7290 */ /* 0x000fe4000fffe03f */
[----:B------:R-:W-:-:S03]  /*19f0*/  @!UP5 UMOV UR14, UR49 ;  /* 0x00000031000edc82 */ /* 0x000fc60008000000 */
[----:B------:R-:W-:Y:S01]  /*1a00*/  @!P0 IMAD.IADD R3, R3, 0x1, -R6 ;  /* 0x0000000103038824 */ /* 0x000fe200078e0a06 */
[----:B------:R-:W-:Y:S02]  /*1a10*/  @!P0 IADD3 R0, R0, 0x1, RZ ;  /* 0x0000000100008810 */ /* 0x000fe40007ffe0ff */
[----:B------:R-:W-:Y:S02]  /*1a20*/  ISETP.LE.AND P0, PT, RZ, UR56, PT ;  /* 0x00000038ff007c0c */ /* 0x000fe4000bf03270 */
        /* <DEDUP_REMOVED lines=13> */
.L_x_342:
[----:B------:R-:W-:Y:S02]  /*1b00*/  UMOV UR12, UR50 ;  /* 0x00000032000c7c82 */ /* 0x000fe40008000000 */
.L_x_343:
[----:B------:R-:W2:Y:S04]  /*1b10*/  LDL.64 R4, [R1] ;  /* 0x0000000001047983 */ /* 0x000ea80000100a00 */
[----:B------:R1:W3:Y:S01]  /*1b20*/  LDL.64 R20, [R1] ;  /* 0x0000000001147983 */ /* 0x0002e20000100a00 */
[----:B------:R-:W-:Y:S01]  /*1b30*/  UIADD3 UR4, UP4, UP3, UR4, UR41, UR47 ;  /* 0x0000002904047290 */ /* 0x000fe2000fb9e02f */
[----:B------:R-:W-:Y:S02]  /*1b40*/  BSSY B1, `(.L_x_339) ;  /* 0x0000857000017945 */ /* 0x000fe40003800000 */
[----:B------:R-:W4:Y:S01]  /*1b50*/  S2R R10, SR_TID.X ;  /* 0x00000000000a7919 */ /* 0x000f220000002100 */
[----:B------:R-:W-:-:S02]  /*1b60*/  UIADD3 UR15, UP2, UP1, UR16, UR4, UR19 ;  /* 0x00000004100f7290 */ /* 0x000fc4000f95e013 */
[----:B------:R-:W-:Y:S02]  /*1b70*/  UIADD3.X UR4, UR10, UR48, UR53, UP4, UP3 ;  /* 0x000000300a047290 */ /* 0x000fe4000a7e6435 */
[----:B------:R-:W-:Y:S02]  /*1b80*/  ULDC UR19, c[0x0][0x2e8] ;  /* 0x0000ba0000137ab9 */ /* 0x000fe40000000800 */
[----:B------:R-:W-:Y:S02]  /*1b90*/  UIADD3.X UR11, UR11, UR4, UR13, UP2, UP1 ;  /* 0x000000040b0b7290 */ /* 0x000fe400097e240d */
[----:B------:R-:W-:Y:S02]  /*1ba0*/  UIADD3 UR10, UR18, UR12, URZ ;  /* 0x0000000c120a7290 */ /* 0x000fe4000fffe03f */
        /* <DEDUP_REMOVED lines=34> */
[----:B------:R-:W-:Y:S01]  /*1dd0*/  IMAD.U32 R0, RZ, RZ, UR18 ;  /* 0x00000012ff007e24 */ /* 0x000fe2000f8e00ff */
[----:B------:R-:W-:-:S03]  /*1de0*/  UIADD3 UR18, UR18, UR14, URZ ;  /* 0x0000000e12127290 */ /* 0x000fc6000fffe03f */
        /* <DEDUP_REMOVED lines=9> */
[----:B------:R-:W-:Y:S02]  /*1e80*/  IMAD.IADD R7, R10, 0x1, -R7 ;  /* 0x000000010a077824 */ /* 0x000fe400078e0a07 */
[----:B------:R-:W-:Y:S02]  /*1e90*/  IMAD.U32 R10, RZ, RZ, UR35 ;  /* 0x00000023ff0a7e24 */ /* 0x000fe4000f8e00ff */
[----:B------:R-:W-:-:S05]  /*1ea0*/  IMAD R6, R6, UR46, R7 ;  /* 0x0000002e06067c24 */ /* 0x000fca000f8e0207 */
[----:B------:R-:W-:-:S04]  /*1eb0*/  IADD3 R0, P0, R6, UR15, RZ ;  /* 0x0000000f06007c10 */ /* 0x000fc8000ff1e0ff */
[----:B------:R-:W-:Y:S01]  /*1ec0*/  LEA.HI.X.SX32 R6, R6, UR11, 0x1, P0 ;  /* 0x0000000b06067c11 */ /* 0x000fe200080f0eff */
[----:B------:R-:W-:Y:S01]  /*1ed0*/  UIMAD.WIDE UR10, UR10, UR61, UR28 ;  /* 0x0000003d0a0a72a5 */ /* 0x000fe2000f8e021c */
[C---:B------:R-:W-:Y:S02]  /*1ee0*/  LEA R238, P0, R0.reuse, c[0x0][0x350], 0x2 ;  /* 0x0000d40000ee7a11 */ /* 0x040fe400078010ff */
[----:B------:R-:W-:Y:S02]  /*1ef0*/  ULDC.64 UR28, c[0x0][0x200] ;  /* 0x00008000001c7ab9 */ /* 0x000fe40000000a00 */
[----:B------:R-:W-:Y:S01]  /*1f00*/  LEA.HI.X R237, R0, c[0x0][0x354], R6, 0x2, P0 ;  /* 0x0000d50000ed7a11 */ /* 0x000fe200000f1406 */
[----:B------:R-:W-:Y:S01]  /*1f10*/  IMAD R0, R18, c[0x0][0x370], RZ ;  /* 0x0000dc0012007a24 */ /* 0x000fe200078e02ff */
[----:B------:R-:W-:Y:S01]  /*1f20*/  PLOP3.LUT P0, PT, PT, PT, UP1, 0x80, 0x0 ;  /* 0x000000000000781c */ /* 0x000fe20003f0f018 */
[----:B------:R-:W-:Y:S01]  /*1f30*/  IMAD.WIDE.U32 R6, R3, c[0x0][0x370], R4 ;  /* 0x0000dc0003067a25 */ /* 0x000fe200078e0004 */
[----:B------:R-:W-:-:S02]  /*1f40*/  UIMAD.WIDE UR18, UR18, UR61, UR28 ;  /* 0x0000003d121272a5 */ /* 0x000fc4000f8e021c */
[----:B------:R-:W-:Y:S01]  /*1f50*/  UMOV UR14, UR10 ;  /* 0x0000000a000e7c82 */ /* 0x000fe20008000000 */
[----:B------:R-:W-:Y:S01]  /*1f60*/  IMAD.WIDE.U32 R4, R10, c[0x0][0x1a8], R8 ;  /* 0x00006a000a047a25 */ /* 0x000fe200078e0008 */
[----:B------:R-:W-:-:S03]  /*1f70*/  LEA R242, P2, R6, c[0x0][0x330], 0x1 ;  /* 0x0000cc0006f27a11 */ /* 0x000fc600078408ff */
[----:B------:R-:W-:Y:S01]  /*1f80*/  IMAD R0, R3, c[0x0][0x374], R0 ;  /* 0x0000dd0003007a24 */ /* 0x000fe200078e0200 */
[----:B------:R-:W-:Y:S01]  /*1f90*/  IADD3 R5, R5, UR13, RZ ;  /* 0x0000000d05057c10 */ /* 0x000fe2000fffe0ff */
[----:B------:R-:W-:Y:S01]  /*1fa0*/  UMOV UR13, UR11 ;  /* 0x0000000b000d7c82 */ /* 0x000fe20008000000 */
[C---:B------:R-:W-:Y:S01]  /*1fb0*/  LEA R241, P3, R4.reuse, c[0x0][0x160], 0x1 ;  /* 0x0000580004f17a11 */ /* 0x040fe200078608ff */
[----:B------:R-:W-:Y:S01]  /*1fc0*/  IMAD.IADD R0, R7, 0x1, R0 ;  /* 0x0000000107007824 */ /* 0x000fe200078e0200 */
[----:B------:R-:W-:Y:S02]  /*1fd0*/  UMOV UR12, UR18 ;  /* 0x00000012000c7c82 */ /* 0x000fe40008000000 */
        /* <DEDUP_REMOVED lines=15> */
[----:B------:R-:W-:-:S02]  /*20d0*/  ULDC.64 UR12, c[0x0][0x388] ;  /* 0x0000e200000c7ab9 */ /* 0x000fc40000000a00 */
[----:B------:R-:W-:Y:S02]  /*20e0*/  UIADD3 UR5, UR5, UR11, URZ ;  /* 0x0000000b05057290 */ /* 0x000fe4000fffe03f */
[----:B------:R-:W-:Y:S02]  /*20f0*/  UIMAD UR9, UR39, UR12, URZ ;  /* 0x0000000c270972a4 */ /* 0x000fe4000f8e023f */
[----:B------:R-:W-:Y:S02]  /*2100*/  UIMAD.WIDE.U32 UR4, UR31, UR12, UR4 ;  /* 0x0000000c1f0472a5 */ /* 0x000fe4000f8e0004 */
[----:B------:R-:W-:-:S04]  /*2110*/  UIMAD UR9, UR31, UR13, UR9 ;  /* 0x0000000d1f0972a4 */ /* 0x000fc8000f8e0209 */
[----:B------:R-:W-:Y:S02]  /*2120*/  UIADD3 UR15, UR5, UR9, URZ ;  /* 0x00000009050f7290 */ /* 0x000fe4000fffe03f */
[----:B------:R-:W-:Y:S02]  /*2130*/  UMOV UR14, UR4 ;  /* 0x00000004000e7c82 */ /* 0x000fe40008000000 */
.L_x_345:
        /* <DEDUP_REMOVED lines=16> */
[----:B------:R-:W-:-:S03]  /*2240*/  UIADD3 UR11, UR5, UR9, URZ ;  /* 0x00000009050b7290 */ /* 0x000fc6000fffe03f */
[----:B------:R-:W-:Y:S02]  /*2250*/  UMOV UR9, UR4 ;  /* 0x0000000400097c82 */ /* 0x000fe40008000000 */
.L_x_346:
[----:B------:R1:W5:Y:S01]  /*2260*/  LDL R13, [R1+0x18] ;  /* 0x00001800010d7983 */ /* 0x0003620000100800 */
[----:B------:R-:W-:-:S03]  /*2270*/  ULDC.64 UR4, c[0x0][0x3a0] ;  /* 0x0000e80000047ab9 */ /* 0x000fc60000000a00 */
[----:B------:R1:W5:Y:S01]  /*2280*/  LDL R12, [R1+0x1c] ;  /* 0x00001c00010c7983 */ /* 0x0003620000100800 */
[----:B------:R-:W-:Y:S01]  /*2290*/  UIMAD UR4, UR20, UR4, URZ ;  /* 0x00000004140472a4 */ /* 0x000fe2000f8e023f */
[----:B------:R-:W-:Y:S01]  /*22a0*/  IMAD.U32 R11, RZ, RZ, UR25 ;  /* 0x00000019ff0b7e24 */ /* 0x000fe2000f8e00ff */
[----:B------:R-:W-:Y:S01]  /*22b0*/  UIMAD UR8, UR22, -0x80, UR8 ;  /* 0xffffff80160878a4 */ /* 0x000fe2000f8e0208 */
[----:B------:R-:W-:Y:S01]  /*22c0*/  BSSY B0, `(.L_x_347) ;  /* 0x000001c000007945 */ /* 0x000fe20003800000 */
[----:B------:R-:W-:Y:S01]  /*22d0*/  UIMAD UR4, UR25, UR5, UR4 ;  /* 0x00000005190472a4 */ /* 0x000fe2000f8e0204 */
[----:B------:R-:W-:-:S03]  /*22e0*/  IMAD.WIDE.U32 R4, R11, c[0x0][0x3a0], R20 ;  /* 0x0000e8000b047a25 */ /* 0x000fc600078e0014 */
[----:B------:R-:W-:Y:S02]  /*22f0*/  ISETP.GE.AND P4, PT, R3, UR8, PT ;  /* 0x0000000803007c0c */ /* 0x000fe4000bf86270 */
[----:B------:R-:W-:Y:S02]  /*2300*/  IADD3 R6, P0, R4, UR14, RZ ;  /* 0x0000000e04067c10 */ /* 0x000fe4000ff1e0ff */
[----:B------:R-:W-:Y:S01]  /*2310*/  MOV R0, UR4 ;  /* 0x0000000400007c02 */ /* 0x000fe20008000f00 */
[----:B------:R-:W-:Y:S02]  /*2320*/  ULDC.64 UR4, c[0x0][0x3b8] ;  /* 0x0000ee0000047ab9 */ /* 0x000fe40000000a00 */
[----:B------:R-:W-:Y:S01]  /*2330*/  UIMAD UR4, UR57, UR4, URZ ;  /* 0x00000004390472a4 */ /* 0x000fe2000f8e023f */
[----:B------:R-:W-:Y:S01]  /*2340*/  IADD3.X R7, R5, UR15, R0, P0, !PT ;  /* 0x0000000f05077c10 */ /* 0x000fe200087fe400 */
[----:B------:R-:W-:Y:S02]  /*2350*/  IMAD.U32 R0, RZ, RZ, UR35 ;  /* 0x00000023ff007e24 */ /* 0x000fe4000f8e00ff */
[----:B------:R-:W-:-:S02]  /*2360*/  UIMAD UR4, UR35, UR5, UR4 ;  /* 0x00000005230472a4 */ /* 0x000fc4000f8e0204 */
        /* <DEDUP_REMOVED lines=17> */
.L_x_348:
[----:B-1----:R-:W-:Y:S05]  /*2480*/  BSYNC B0 ;  /* 0x0000000000007941 */ /* 0x002fea0003800000 */
.L_x_347:
        /* <DEDUP_REMOVED lines=19> */
.L_x_350:
[----:B------:R-:W-:Y:S05]  /*25c0*/  BSYNC B0 ;  /* 0x0000000000007941 */ /* 0x000fea0003800000 */
.L_x_349:
        /* <DEDUP_REMOVED lines=29> */
.L_x_352:
[----:B------:R-:W-:Y:S05]  /*27a0*/  BSYNC B0 ;  /* 0x0000000000007941 */ /* 0x000fea0003800000 */
.L_x_351:
        /* <DEDUP_REMOVED lines=18> */
.L_x_344:
        /* <DEDUP_REMOVED lines=14> */
[----:B------:R-:W-:Y:S01]  /*29b0*/  ULOP3.LUT UR9, UR9, 0xfffffffe, URZ, 0xc0, !UPT ;  /* 0xfffffffe09097892 */ /* 0x000fe2000f8ec03f */
[----:B------:R-:W-:Y:S02]  /*29c0*/  IMAD R4, R16, c[0x0][0x1b8], RZ ;  /* 0x00006e0010047a24 */ /* 0x000fe400078e02ff */
[----:B------:R-:W-:Y:S01]  /*29d0*/  IADD3.X R7, R5, UR32, R7, P0, !PT ;  /* 0x0000002005077c10 */ /* 0x000fe200087fe407 */
[----:B------:R-:W-:Y:S01]  /*29e0*/  UIADD3 UR9, UR5, -UR9, URZ ;  /* 0x8000000905097290 */ /* 0x000fe2000fffe03f */
[----:B------:R-:W-:-:S03]  /*29f0*/  IMAD R4, R14, c[0x0][0x1bc], R4 ;  /* 0x00006f000e047a24 */ /* 0x000fc600078e0204 */
[----:B------:R-:W-:Y:S01]  /*2a00*/  IMAD.WIDE.U32 R6, R14, c[0x0][0x1b8], R6 ;  /* 0x00006e000e067a25 */ /* 0x000fe200078e0006 */
[----:B------:R-:W-:-:S04]  /*2a10*/  UISETP.NE.AND UP0, UPT, UR9, 0x1, UPT ;  /* 0x000000010900788c */ /* 0x000fc8000bf05270 */
        /* <DEDUP_REMOVED lines=43> */
.L_x_355:
[----:B------:R-:W-:Y:S05]  /*2cd0*/  BSYNC B0 ;  /* 0x0000000000007941 */ /* 0x000fea0003800000 */
.L_x_354:
        /* <DEDUP_REMOVED lines=41> */
.L_x_357:
[----:B------:R-:W-:Y:S05]  /*2f70*/  BSYNC B0 ;  /* 0x0000000000007941 */ /* 0x000fea0003800000 */
.L_x_356:
        /* <DEDUP_REMOVED lines=39> */
.L_x_359:
[----:B------:R-:W-:Y:S05]  /*31f0*/  BSYNC B0 ;  /* 0x0000000000007941 */ /* 0x000fea0003800000 */
.L_x_358:
        /* <DEDUP_REMOVED lines=19> */
.L_x_361:
        /* <DEDUP_REMOVED lines=36> */
.L_x_362:
[----:B------:R-:W-:Y:S05]  /*3570*/  BSYNC B0 ;  /* 0x0000000000007941 */ /* 0x000fea0003800000 */
.L_x_360:
        /* <DEDUP_REMOVED lines=81> */
.L_x_364:
[----:B------:R-:W-:Y:S05]  /*3a90*/  BSYNC B0 ;  /* 0x0000000000007941 */ /* 0x000fea0003800000 */
.L_x_363:
        /* <DEDUP_REMOVED lines=39> */
.L_x_366:
[----:B------:R-:W-:Y:S05]  /*3d10*/  BSYNC B0 ;  /* 0x0000000000007941 */ /* 0x000fea0003800000 */
.L_x_365:
        /* <DEDUP_REMOVED lines=18> */
[----:B---3--:R1:W3:Y:S01]  /*3e40*/  @P1 LDG.E R0, [R4.64] ;  /* 0x0000000604001981 */ /* 0x0082e2000c1e1900 */
[----:B------:R-:W3:Y:S01]  /*3e50*/  @P1 MUFU.RCP R3, c[0x0][0x238] ;  /* 0x00008e0000031b08 */ /* 0x000ee20000001000 */
[----:B------:R-:W-:Y:S01]  /*3e60*/  SHF.L.U32 R223, R231, 0x1, RZ ;  /* 0x00000001e7df7819 */ /* 0x000fe200000006ff */
[----:B------:R-:W-:Y:S01]  /*3e70*/  CS2R R126, SRZ ;  /* 0x00000000007e7805 */ /* 0x000fe2000001ff00 */
[----:B------:R-:W4:Y:S01]  /*3e80*/  LDSM.16.M88.4 R172, [R222+0xf000] ;  /* 0x00f00000deac783b */ /* 0x000f220000000200 */
        /* <DEDUP_REMOVED lines=20> */
[----:B-1----:R-:W-:Y:S01]  /*3fd0*/  IADD3 R4, R19, 0x1, RZ ;  /* 0x0000000113047810 */ /* 0x002fe20007ffe0ff */
[----:B------:R-:W-:Y:S01]  /*3fe0*/  CS2R R100, SRZ ;  /* 0x0000000000647805 */ /* 0x000fe2000001ff00 */
        /* <DEDUP_REMOVED lines=40> */
[----:B------:R-:W-:Y:S01]  /*4270*/  UMOV UR4, URZ ;  /* 0x0000003f00047c82 */ /* 0x000fe20008000000 */
[----:B---3--:R-:W-:Y:S01]  /*4280*/  @P1 FMUL.FTZ R0, R0, R3 ;  /* 0x0000000300001220 */ /* 0x008fe20000410000 */
[----:B------:R-:W-:-:S03]  /*4290*/  IADD3 R3, R229, 0x1800, RZ ;  /* 0x00001800e5037810 */ /* 0x000fc60007ffe0ff */
[----:B------:R3:W1:Y:S01]  /*42a0*/  @P1 R2UR UR9, R0 ;  /* 0x00000000000913c2 */ /* 0x00066200000e0000 */
[----:B------:R-:W-:-:S05]  /*42b0*/  SEL R3, R3, R229, !P0 ;  /* 0x000000e503037207 */ /* 0x000fca0004000000 */
[----:B------:R-:W-:Y:S01]  /*42c0*/  IMAD.SHL.U32 R3, R3, 0x2, RZ ;  /* 0x0000000203037824 */ /* 0x000fe200078e00ff */
[----:B---3--:R-:W-:Y:S01]  /*42d0*/  IADD3 R0, R231, 0x1800, RZ ;  /* 0x00001800e7007810 */ /* 0x008fe20007ffe0ff */
[----:B-1----:R-:W-:-:S03]  /*42e0*/  @UP1 UMOV UR4, UR9 ;  /* 0x0000000900041c82 */ /* 0x002fc60008000000 */
[----:B------:R-:W-:-:S05]  /*42f0*/  SEL R0, R0, R231, !P0 ;  /* 0x000000e700007207 */ /* 0x000fca0004000000 */
[----:B------:R-:W-:Y:S01]  /*4300*/  IMAD.SHL.U32 R220, R0, 0x2, RZ ;  /* 0x0000000200dc7824 */ /* 0x000fe200078e00ff */
[----:B------:R-:W-:-:S05]  /*4310*/  MOV R0, c[0x0][0x22c] ;  /* 0x00008b0000007a02 */ /* 0x000fca0000000f00 */
[----:B------:R-:W-:-:S04]  /*4320*/  IMAD R0, R0, c[0x0][0x1c0], RZ ;  /* 0x0000700000007a24 */ /* 0x000fc800078e02ff */
[C---:B------:R-:W-:Y:S02]  /*4330*/  IMAD.SHL.U32 R6, R0.reuse, 0x10, RZ ;  /* 0x0000001000067824 */ /* 0x040fe400078e00ff */
[----:B-----5:R-:W-:-:S03]  /*4340*/  IMAD.SHL.U32 R4, R0, 0x8, RZ ;  /* 0x0000000800047824 */ /* 0x020fc600078e00ff */
[C---:B------:R-:W-:Y:S02]  /*4350*/  IADD3 R5, R6.reuse, 0x20, RZ ;  /* 0x0000002006057810 */ /* 0x040fe40007ffe0ff */
[----:B------:R-:W-:Y:S02]  /*4360*/  IADD3 R0, R6, 0x40, RZ ;  /* 0x0000004006007810 */ /* 0x000fe40007ffe0ff */
[C---:B------:R-:W-:Y:S01]  /*4370*/  SHF.L.U64.HI R6, R19.reuse, 0x2, R17 ;  /* 0x0000000213067819 */ /* 0x040fe20000010211 */
[C---:B------:R-:W-:Y:S02]  /*4380*/  IMAD.IADD R5, R4.reuse, 0x1, R5 ;  /* 0x0000000104057824 */ /* 0x040fe400078e0205 */
[----:B------:R-:W-:Y:S02]  /*4390*/  IMAD.IADD R0, R4, 0x1, R0 ;  /* 0x0000000104007824 */ /* 0x000fe400078e0200 */
[----:B------:R1:W-:Y:S02]  /*43a0*/  STL [R1+0x40], R6 ;  /* 0x0000400601007387 */ /* 0x0003e40000100800 */
[----:B-1----:R-:W-:-:S05]  /*43b0*/  SHF.L.U32 R6, R19, 0x2, RZ ;  /* 0x0000000213067819 */ /* 0x002fca00000006ff */
[----:B------:R1:W-:Y:S02]  /*43c0*/  STL [R1+0x3c], R6 ;  /* 0x00003c0601007387 */ /* 0x0003e40000100800 */
[C---:B-1----:R-:W-:Y:S01]  /*43d0*/  IMAD.IADD R6, R4.reuse, 0x1, R5 ;  /* 0x0000000104067824 */ /* 0x042fe200078e0205 */
[----:B------:R-:W-:-:S03]  /*43e0*/  IADD3 R5, R4, R0, RZ ;  /* 0x0000000004057210 */ /* 0x000fc60007ffe0ff */
[C---:B------:R-:W-:Y:S01]  /*43f0*/  IMAD.IADD R6, R4.reuse, 0x1, R6 ;  /* 0x0000000104067824 */ /* 0x040fe200078e0206 */
[----:B------:R-:W-:-:S03]  /*4400*/  IADD3 R5, R4, R5, RZ ;  /* 0x0000000504057210 */ /* 0x000fc60007ffe0ff */
[C---:B------:R-:W-:Y:S01]  /*4410*/  IMAD.IADD R6, R4.reuse, 0x1, R6 ;  /* 0x0000000104067824 */ /* 0x040fe200078e0206 */
[----:B------:R-:W-:-:S04]  /*4420*/  IADD3 R5, R4, R5, RZ ;  /* 0x0000000504057210 */ /* 0x000fc80007ffe0ff */
[----:B------:R1:W-:Y:S01]  /*4430*/  STL [R1+0x24], R6 ;  /* 0x0000240601007387 */ /* 0x0003e20000100800 */
[----:B------:R-:W-:-:S03]  /*4440*/  IADD3 R0, R4, R5, RZ ;  /* 0x0000000504007210 */ /* 0x000fc60007ffe0ff */
[----:B------:R3:W-:Y:S01]  /*4450*/  STL [R1+0x20], R5 ;  /* 0x0000200501007387 */ /* 0x0007e20000100800 */
[----:B-1----:R-:W-:-:S05]  /*4460*/  IMAD.IADD R6, R4, 0x1, R6 ;  /* 0x0000000104067824 */ /* 0x002fca00078e0206 */
[----:B------:R3:W-:Y:S04]  /*4470*/  STL [R1+0x2c], R6 ;  /* 0x00002c0601007387 */ /* 0x0007e80000100800 */
[----:B--2-4-:R3:W-:Y:S02]  /*4480*/  STL [R1+0x28], R0 ;  /* 0x0000280001007387 */ /* 0x0147e40000100800 */
.L_x_369:
[----:B------:R-:W0:Y:S01]  /*4490*/  LDGDEPBAR ;  /* 0x00000000000079af */ /* 0x000e220000000000 */
[----:B---3--:R-:W-:Y:S01]  /*44a0*/  IADD3 R0, R230, R220, RZ ;  /* 0x000000dce6007210 */ /* 0x008fe20007ffe0ff */
[----:B------:R-:W-:Y:S02]  /*44b0*/  USHF.L.U32 UR9, UR22, 0x7, URZ ;  /* 0x0000000716097899 */ /* 0x000fe4000800063f */
[----:B------:R-:W-:Y:S02]  /*44c0*/  USHF.L.U32 UR10, UR5, 0x6, URZ ;  /* 0x00000006050a7899 */ /* 0x000fe4000800063f */
[----:B------:R-:W-:Y:S02]  /*44d0*/  UIADD3 UR15, UR17, 0x80, UR9 ;  /* 0x00000080110f7890 */ /* 0x000fe4000fffe009 */
[----:B------:R-:W2:Y:S01]  /*44e0*/  LDL R244, [R1+0x50] ;  /* 0x0000500001f47983 */ /* 0x000ea20000100800 */
[----:B------:R-:W-:Y:S02]  /*44f0*/  UIADD3 UR9, UR9, 0x80, URZ ;  /* 0x0000008009097890 */ /* 0x000fe4000fffe03f */
[----:B------:R-:W-:Y:S01]  /*4500*/  UIADD3 UR15, UR15, -UR8, URZ ;  /* 0x800000080f0f7290 */ /* 0x000fe2000fffe03f */
[----:B------:R-:W-:Y:S03]  /*4510*/  STL [R1+0xc0], R60 ;  /* 0x0000c03c01007387 */ /* 0x000fe60000100800 */
[----:B------:R-:W-:Y:S01]  /*4520*/  UISETP.GE.AND UP0, UPT, UR10, UR15, UPT ;  /* 0x0000000f0a00728c */ /* 0x000fe2000bf06270 */
[----:B------:R-:W-:Y:S03]  /*4530*/  STL [R1+0xbc], R59 ;  /* 0x0000bc3b01007387 */ /* 0x000fe60000100800 */
[----:B------:R-:W-:Y:S01]  /*4540*/  UISETP.LT.AND UP0, UPT, UR9, UR8, UP0 ;  /* 0x000000080900728c */ /* 0x000fe20008701270 */
[----:B------:R-:W-:Y:S04]  /*4550*/  STL [R1+0xb8], R58 ;  /* 0x0000b83a01007387 */ /* 0x000fe80000100800 */
[----:B------:R-:W-:Y:S01]  /*4560*/  STL [R1+0xb4], R57 ;  /* 0x0000b43901007387 */ /* 0x000fe20000100800 */
[----:B------:R-:W-:Y:S01]  /*4570*/  PLOP3.LUT P0, PT, PT, PT, UP0, 0x80, 0x0 ;  /* 0x000000000000781c */ /* 0x000fe20003f0f008 */
[----:B------:R-:W-:Y:S02]  /*4580*/  UISETP.GT.AND UP0, UPT, UR5, UR16, UPT ;  /* 0x000000100500728c */ /* 0x000fe4000bf04270 */
        /* <DEDUP_REMOVED lines=21> */
[----:B------:R3:W-:Y:S04]  /*46e0*/  STL [R1+0x5c], R3 ;  /* 0x00005c0301007387 */ /* 0x0007e80000100800 */
[----:B------:R4:W-:Y:S04]  /*46f0*/  STL [R1+0x58], R2 ;  /* 0x0000580201007387 */ /* 0x0009e80000100800 */
[----:B-1----:R-:W2:Y:S04]  /*4700*/  LDL R36, [R1+0x44] ;  /* 0x0000440001247983 */ /* 0x002ea80000100800 */
[----:B---3--:R-:W3:Y:S04]  /*4710*/  LDL R3, [R1+0x10] ;  /* 0x0000100001037983 */ /* 0x008ee80000100800 */
[----:B----4-:R-:W4:Y:S01]  /*4720*/  LDL R2, [R1+0x14] ;  /* 0x0000140001027983 */ /* 0x010f220000100800 */
        /* <DEDUP_REMOVED lines=43> */
[-C--:B------:R-:W-:Y:S08]  /*49e0*/  HMMA.16816.F32.BF16 R28, R160, R134.reuse, R28 ;  /* 0x00000086a01c723c */ /* 0x080ff0000004181c */
[----:B------:R-:W-:Y:S01]  /*49f0*/  HMMA.16816.F32.BF16 R32, R152, R134, R32 ;  /* 0x000000869820723c */ /* 0x000fe20000041820 */
[----:B------:R-:W4:Y:S06]  /*4a00*/  LDSM.16.M88.4 R132, [R222+0xd400] ;  /* 0x00d40000de84783b */ /* 0x000f2c0000000200 */
[----:B------:R-:W-:Y:S01]  /*4a10*/  MOV R152, UR22 ;  /* 0x0000001600987c02 */ /* 0x000fe20008000f00 */
[-C--:B-1----:R-:W-:Y:S04]  /*4a20*/  HMMA.16816.F32.BF16 R4, R140, R164.reuse, R4 ;  /* 0x000000a48c04723c */ /* 0x082fe80000041804 */
[----:B--2---:R-:W-:Y:S04]  /*4a30*/  LEA R152, R152, R244, 0x7 ;  /* 0x000000f498987211 */ /* 0x004fe800078e38ff */
[----:B------:R-:W-:Y:S01]  /*4a40*/  I2F R160, R152 ;  /* 0x0000009800a07306 */ /* 0x000fe20000201400 */
[C---:B------:R-:W-:Y:S03]  /*4a50*/  HMMA.16816.F32.BF16 R8, R168.reuse, R164, R8 ;  /* 0x000000a4a808723c */ /* 0x040fe60000041808 */
[C---:B------:R-:W-:Y:S02]  /*4a60*/  IADD3 R154, R152.reuse, 0x1, RZ ;  /* 0x00000001989a7810 */ /* 0x040fe40007ffe0ff */
[C---:B------:R-:W-:Y:S02]  /*4a70*/  IADD3 R155, R152.reuse, 0x8, RZ ;  /* 0x00000008989b7810 */ /* 0x040fe40007ffe0ff */
[C---:B------:R-:W-:Y:S01]  /*4a80*/  IADD3 R153, R152.reuse, 0x9, RZ ;  /* 0x0000000998997810 */ /* 0x040fe20007ffe0ff */
[-C--:B------:R-:W-:Y:S01]  /*4a90*/  HMMA.16816.F32.BF16 R12, R168, R166.reuse, R12 ;  /* 0x000000a6a80c723c */ /* 0x080fe2000004180c */
[----:B------:R-:W-:Y:S07]  /*4aa0*/  I2F R161, R154 ;  /* 0x0000009a00a17306 */ /* 0x000fee0000201400 */
[C---:B------:R-:W-:Y:S01]  /*4ab0*/  HMMA.16816.F32.BF16 R16, R140.reuse, R166, R16 ;  /* 0x000000a68c10723c */ /* 0x040fe20000041810 */
[----:B---3--:R-:W-:Y:S02]  /*4ac0*/  FSETP.NEU.FTZ.AND P1, PT, R3, -INF , PT ;  /* 0xff8000000300780b */ /* 0x008fe40003f3d000 */
[----:B------:R-:W-:Y:S05]  /*4ad0*/  I2F R162, R155 ;  /* 0x0000009b00a27306 */ /* 0x000fea0000201400 */
[-C--:B------:R-:W-:Y:S08]  /*4ae0*/  HMMA.16816.F32.BF16 R20, R140, R136.reuse, R20 ;  /* 0x000000888c14723c */ /* 0x080ff00000041814 */
[C---:B------:R-:W-:Y:S08]  /*4af0*/  HMMA.16816.F32.BF16 R24, R168.reuse, R136, R24 ;  /* 0x00000088a818723c */ /* 0x040ff00000041818 */
[-C--:B------:R-:W-:Y:S08]  /*4b00*/  HMMA.16816.F32.BF16 R28, R168, R138.reuse, R28 ;  /* 0x0000008aa81c723c */ /* 0x080ff0000004181c */
[----:B------:R-:W-:Y:S01]  /*4b10*/  HMMA.16816.F32.BF16 R32, R140, R138, R32 ;  /* 0x0000008a8c20723c */ /* 0x000fe20000041820 */
[----:B------:R-:W-:Y:S07]  /*4b20*/  LDSM.16.M88.4 R136, [R0+0x2000] ;  /* 0x002000000088783b */ /* 0x000fee0000000200 */
[-C--:B------:R-:W-:Y:S01]  /*4b30*/  HMMA.16816.F32.BF16 R4, R144, R148.reuse, R4 ;  /* 0x000000949004723c */ /* 0x080fe20000041804 */
[----:B------:R-:W1:Y:S07]  /*4b40*/  LDSM.16.M88.4 R140, [R221+0xd000] ;  /* 0x00d00000dd8c783b */ /* 0x000e6e0000000200 */
[C---:B------:R-:W-:Y:S08]  /*4b50*/  HMMA.16816.F32.BF16 R8, R156.reuse, R148, R8 ;  /* 0x000000949c08723c */ /* 0x040ff00000041808 */
[-C--:B------:R-:W-:Y:S08]  /*4b60*/  HMMA.16816.F32.BF16 R12, R156, R150.reuse, R12 ;  /* 0x000000969c0c723c */ /* 0x080ff0000004180c */
[C---:B------:R-:W-:Y:S01]  /*4b70*/  HMMA.16816.F32.BF16 R16, R144.reuse, R150, R16 ;  /* 0x000000969010723c */ /* 0x040fe20000041810 */
[----:B------:R2:W3:Y:S07]  /*4b80*/  LDSM.16.M88.4 R148, [R0+0x2800] ;  /* 0x002800000094783b */ /* 0x0004ee0000000200 */
[-C--:B----4-:R-:W-:Y:S08]  /*4b90*/  HMMA.16816.F32.BF16 R20, R144, R132.reuse, R20 ;  /* 0x000000849014723c */ /* 0x090ff00000041814 */
[C---:B------:R-:W-:Y:S07]  /*4ba0*/  HMMA.16816.F32.BF16 R24, R156.reuse, R132, R24 ;  /* 0x000000849c18723c */ /* 0x040fee0000041818 */
[C---:B------:R-:W-:Y:S01]  /*4bb0*/  IADD3 R133, R152.reuse, 0x10, RZ ;  /* 0x0000001098857810 */ /* 0x040fe20007ffe0ff */
[-C--:B------:R-:W-:Y:S01]  /*4bc0*/  HMMA.16816.F32.BF16 R28, R156, R134.reuse, R28 ;  /* 0x000000869c1c723c */ /* 0x080fe2000004181c */
[----:B------:R-:W-:Y:S03]  /*4bd0*/  I2F R156, R153 ;  /* 0x00000099009c7306 */ /* 0x000fe60000201400 */
[----:B--2---:R-:W-:Y:S02]  /*4be0*/  MOV R0, UR8 ;  /* 0x0000000800007c02 */ /* 0x004fe40008000f00 */
[----:B------:R-:W-:Y:S02]  /*4bf0*/  IADD3 R132, R152, 0x11, RZ ;  /* 0x0000001198847810 */ /* 0x000fe40007ffe0ff */
[----:B------:R-:W-:Y:S01]  /*4c00*/  HMMA.16816.F32.BF16 R32, R144, R134, R32 ;  /* 0x000000869020723c */ /* 0x000fe20000041820 */
[----:B------:R-:W-:Y:S02]  /*4c10*/  IADD3 R0, R0, -UR17, R36 ;  /* 0x8000001100007c10 */ /* 0x000fe4000fffe024 */
[----:B------:R-:W-:Y:S02]  /*4c20*/  I2F R145, R133 ;  /* 0x0000008500917306 */ /* 0x000fe40000201400 */
[----:B------:R-:W-:Y:S02]  /*4c30*/  @!P0 IADD3 R0, R0, UR10, RZ ;  /* 0x0000000a00008c10 */ /* 0x000fe4000fffe0ff */
[C---:B------:R-:W-:Y:S01]  /*4c40*/  IADD3 R134, R152.reuse, 0x18, RZ ;  /* 0x0000001898867810 */ /* 0x040fe20007ffe0ff */
[-C--:B-1----:R-:W-:Y:S01]  /*4c50*/  HMMA.16816.F32.BF16 R4, R136, R140.reuse, R4 ;  /* 0x0000008c8804723c */ /* 0x082fe20000041804 */
[----:B------:R-:W-:Y:S04]  /*4c60*/  IADD3 R135, R152, 0x19, RZ ;  /* 0x0000001998877810 */ /* 0x000fe80007ffe0ff */
[----:B------:R-:W-:Y:S03]  /*4c70*/  I2F R144, R132 ;  /* 0x0000008400907306 */ /* 0x000fe60000201400 */
[C---:B---3--:R-:W-:Y:S01]  /*4c80*/  HMMA.16816.F32.BF16 R8, R148.reuse, R140, R8 ;  /* 0x0000008c9408723c */ /* 0x048fe20000041808 */
[----:B------:R-:W2:Y:S06]  /*4c90*/  LDL R140, [R1+0x40] ;  /* 0x00004000018c7983 */ /* 0x000eac0000100800 */
[----:B------:R-:W-:Y:S01]  /*4ca0*/  I2F R146, R134 ;  /* 0x0000008600927306 */ /* 0x000fe20000201400 */
[-C--:B------:R-:W-:Y:S08]  /*4cb0*/  HMMA.16816.F32.BF16 R12, R148, R142.reuse, R12 ;  /* 0x0000008e940c723c */ /* 0x080ff0000004180c */
[----:B------:R-:W-:Y:S01]  /*4cc0*/  FMUL.FTZ R4, R4, c[0x0][0x2ec] ;  /* 0x0000bb0004047a20 */ /* 0x000fe20000410000 */
[----:B------:R-:W-:Y:S01]  /*4cd0*/  I2F R147, R135 ;  /* 0x0000008700937306 */ /* 0x000fe20000201400 */
[C---:B------:R-:W-:Y:S01]  /*4ce0*/  HMMA.16816.F32.BF16 R16, R136.reuse, R142, R16 ;  /* 0x0000008e8810723c */ /* 0x040fe20000041810 */
[----:B------:R-:W3:Y:S01]  /*4cf0*/  LDL R142, [R1+0x3c] ;  /* 0x00003c00018e7983 */ /* 0x000ee20000100800 */
[----:B------:R-:W-:Y:S02]  /*4d00*/  FMUL.FTZ R5, R5, c[0x0][0x2ec] ;  /* 0x0000bb0005057a20 */ /* 0x000fe40000410000 */
[----:B------:R-:W-:Y:S02]  /*4d10*/  FMUL.FTZ R6, R6, c[0x0][0x2ec] ;  /* 0x0000bb0006067a20 */ /* 0x000fe40000410000 */
[----:B------:R-:W-:Y:S02]  /*4d20*/  FMUL.FTZ R11, R11, c[0x0][0x2ec] ;  /* 0x0000bb000b0b7a20 */ /* 0x000fe40000410000 */
[----:B------:R-:W-:Y:S01]  /*4d30*/  FMUL.FTZ R7, R7, c[0x0][0x2ec] ;  /* 0x0000bb0007077a20 */ /* 0x000fe20000410000 */
[----:B------:R-:W-:Y:S03]  /*4d40*/  MUFU.TANH R164, R4 ;  /* 0x0000000400a47308 */ /* 0x000fe60000002400 */
        /* <DEDUP_REMOVED lines=10> */
[----:B------:R-:W4:Y:S01]  /*4df0*/  MUFU.TANH R246, R5 ;  /* 0x0000000500f67308 */ /* 0x000f220000002400 */
[----:B------:R-:W-:Y:S02]  /*4e00*/  FMUL.FTZ R18, R18, c[0x0][0x2ec] ;  /* 0x0000bb0012127a20 */ /* 0x000fe40000410000 */
[----:B------:R-:W-:Y:S07]  /*4e10*/  FMUL.FTZ R19, R19, c[0x0][0x2ec] ;  /* 0x0000bb0013137a20 */ /* 0x000fee0000410000 */
[----:B------:R4:W-:Y:S01]  /*4e20*/  MUFU.TANH R52, R12 ;  /* 0x0000000c00347308 */ /* 0x0009e20000002400 */
[----:B-1----:R-:W-:Y:S02]  /*4e30*/  FMUL.FTZ R11, R3, 1.4426950216293334961 ;  /* 0x3fb8aa3b030b7820 */ /* 0x002fe40000410000 */
[----:B------:R-:W2:Y:S03]  /*4e40*/  LDL R3, [R1+0x8] ;  /* 0x0000080001037983 */ /* 0x000ea60000100800 */
[----:B------:R-:W-:Y:S04]  /*4e50*/  FSEL R11, R11, RZ, P1 ;  /* 0x000000ff0b0b7208 */ /* 0x000fe80000800000 */
[----:B------:R-:W1:Y:S10]  /*4e60*/  MUFU.TANH R39, R6 ;  /* 0x0000000600277308 */ /* 0x000e740000002400 */
[----:B------:R1:W-:Y:S01]  /*4e70*/  MUFU.TANH R53, R9 ;  /* 0x0000000900357308 */ /* 0x0003e20000002400 */
[----:B----4-:R-:W-:Y:S04]  /*4e80*/  @!P0 IMNMX R12, R0, UR8, PT ;  /* 0x00000008000c8c17 */ /* 0x010fe8000b800200 */
[-C--:B------:R-:W-:Y:S05]  /*4e90*/  @!P0 ISETP.GE.AND P1, PT, R154, R12.reuse, PT ;  /* 0x0000000c9a00820c */ /* 0x080fea0003f26270 */
[----:B------:R4:W4:Y:S01]  /*4ea0*/  MUFU.TANH R38, R7 ;  /* 0x0000000700267308 */ /* 0x0009220000002400 */
[----:B------:R-:W-:Y:S09]  /*4eb0*/  @!P0 ISETP.GE.AND P2, PT, R152, R12, PT ;  /* 0x0000000c9800820c */ /* 0x000ff20003f46270 */
[----:B------:R4:W-:Y:S01]  /*4ec0*/  MUFU.TANH R54, R8 ;  /* 0x0000000800367308 */ /* 0x0009e20000002400 */
[----:B-1----:R-:W-:Y:S05]  /*4ed0*/  FFMA.FTZ R9, R161, UR4, R246 ;  /* 0x00000004a1097c23 */ /* 0x002fea00080100f6 */
[----:B------:R-:W-:Y:S04]  /*4ee0*/  @!P0 FSEL R9, R9, -INF , !P1 ;  /* 0xff80000009098808 */ /* 0x000fe80004800000 */
[----:B------:R-:W1:Y:S01]  /*4ef0*/  MUFU.TANH R41, R15 ;  /* 0x0000000f00297308 */ /* 0x000e620000002400 */
[----:B------:R-:W-:Y:S01]  /*4f00*/  FSETP.NEU.FTZ.AND P1, PT, R2, -INF , PT ;  /* 0xff8000000200780b */ /* 0x000fe20003f3d000 */
[----:B----4-:R-:W4:Y:S08]  /*4f10*/  LDSM.16.M88.4 R4, [R221+0xd400] ;  /* 0x00d40000dd04783b */ /* 0x010f300000000200 */
[----:B------:R1:W-:Y:S01]  /*4f20*/  MUFU.TANH R44, R10 ;  /* 0x0000000a002c7308 */ /* 0x0003e20000002400 */
[----:B------:R-:W-:Y:S05]  /*4f30*/  FFMA.FTZ R8, R160, UR4, R164 ;  /* 0x00000004a0087c23 */ /* 0x000fea00080100a4 */
[----:B------:R-:W-:Y:S04]  /*4f40*/  @!P0 FSEL R8, R8, -INF , !P2 ;  /* 0xff80000008088808 */ /* 0x000fe80005000000 */
[----:B------:R-:W-:Y:S01]  /*4f50*/  MUFU.TANH R168, R16 ;  /* 0x0000001000a87308 */ /* 0x000fe20000002400 */
[--C-:B------:R-:W-:Y:S09]  /*4f60*/  FFMA.FTZ R8, R8, c[0x0][0x23c], -R11.reuse ;  /* 0x00008f0008087a23 */ /* 0x100ff2000001080b */
[----:B------:R4:W-:Y:S01]  /*4f70*/  MUFU.EX2 R163, R8 ;  /* 0x0000000800a37308 */ /* 0x0009e20000000800 */
[----:B-1----:R-:W-:Y:S04]  /*4f80*/  @!P0 IADD3 R10, R0, 0x8, RZ ;  /* 0x00000008000a8810 */ /* 0x002fe80007ffe0ff */
[----:B------:R-:W-:Y:S05]  /*4f90*/  @!P0 IMNMX R10, R10, UR8, PT ;  /* 0x000000080a0a8c17 */ /* 0x000fea000b800200 */
[----:B------:R-:W-:Y:S01]  /*4fa0*/  MUFU.TANH R165, R17 ;  /* 0x0000001100a57308 */ /* 0x000fe20000002400 */
[-C--:B------:R-:W-:Y:S01]  /*4fb0*/  @!P0 ISETP.GE.AND P2, PT, R152, R10.reuse, PT ;  /* 0x0000000a9800820c */ /* 0x080fe20003f46270 */
[-C--:B----4-:R-:W-:Y:S08]  /*4fc0*/  HMMA.16816.F32.BF16 R20, R136, R4.reuse, R20 ;  /* 0x000000048814723c */ /* 0x090ff00000041814 */
[----:B------:R-:W-:Y:S01]  /*4fd0*/  MUFU.TANH R51, R13 ;  /* 0x0000000d00337308 */ /* 0x000fe20000002400 */
[C---:B------:R-:W-:Y:S03]  /*4fe0*/  HMMA.16816.F32.BF16 R24, R148.reuse, R4, R24 ;  /* 0x000000049418723c */ /* 0x040fe60000041818 */
[----:B------:R-:W-:Y:S04]  /*4ff0*/  FFMA.FTZ R8, R9, c[0x0][0x23c], -R11 ;  /* 0x00008f0009087a23 */ /* 0x000fe8000001080b */
[----:B------:R-:W-:Y:S02]  /*5000*/  FMUL.FTZ R4, R2, 1.4426950216293334961 ;  /* 0x3fb8aa3b02047820 */ /* 0x000fe40000410000 */
[----:B------:R-:W-:Y:S01]  /*5010*/  MUFU.TANH R251, R18 ;  /* 0x0000001200fb7308 */ /* 0x000fe20000002400 */
[----:B------:R-:W4:Y:S01]  /*5020*/  LDL R2, [R1+0xc] ;  /* 0x00000c0001027983 */ /* 0x000f220000100800 */
[-C--:B------:R-:W-:Y:S01]  /*5030*/  HMMA.16816.F32.BF16 R28, R148, R6.reuse, R28 ;  /* 0x00000006941c723c */ /* 0x080fe2000004181c */
[----:B------:R-:W-:Y:S01]  /*5040*/  FFMA.FTZ R5, R160, UR4, R39 ;  /* 0x00000004a0057c23 */ /* 0x000fe20008010027 */
[----:B------:R-:W-:Y:S01]  /*5050*/  FSEL R9, R4, RZ, P1 ;  /* 0x000000ff04097208 */ /* 0x000fe20000800000 */
[----:B------:R-:W-:Y:S01]  /*5060*/  FFMA.FTZ R4, R161, UR4, R38 ;  /* 0x00000004a1047c23 */ /* 0x000fe20008010026 */
[----:B------:R-:W-:Y:S01]  /*5070*/  @!P0 ISETP.GE.AND P1, PT, R154, R10, PT ;  /* 0x0000000a9a00820c */ /* 0x000fe20003f26270 */
[----:B------:R-:W-:Y:S01]  /*5080*/  FMUL.FTZ R20, R20, c[0x0][0x2ec] ;  /* 0x0000bb0014147a20 */ /* 0x000fe20000410000 */
[----:B------:R-:W-:Y:S02]  /*5090*/  @!P0 FSEL R5, R5, -INF , !P2 ;  /* 0xff80000005058808 */ /* 0x000fe40005000000 */
[----:B------:R1:W-:Y:S01]  /*50a0*/  MUFU.EX2 R141, R8 ;  /* 0x00000008008d7308 */ /* 0x0003e20000000800 */
[----:B------:R-:W-:Y:S01]  /*50b0*/  @!P0 FSEL R4, R4, -INF , !P1 ;  /* 0xff80000004048808 */ /* 0x000fe20004800000 */
[----:B------:R-:W-:Y:S02]  /*50c0*/  HMMA.16816.F32.BF16 R32, R136, R6, R32 ;  /* 0x000000068820723c */ /* 0x000fe40000041820 */
[--C-:B------:R-:W-:Y:S02]  /*50d0*/  FFMA.FTZ R5, R5, c[0x0][0x23c], -R9.reuse ;  /* 0x00008f0005057a23 */ /* 0x100fe40000010809 */
[----:B------:R-:W-:Y:S02]  /*50e0*/  FFMA.FTZ R4, R4, c[0x0][0x23c], -R9 ;  /* 0x00008f0004047a23 */ /* 0x000fe40000010809 */
[----:B------:R-:W-:Y:S02]  /*50f0*/  FMUL.FTZ R24, R24, c[0x0][0x2ec] ;  /* 0x0000bb0018187a20 */ /* 0x000fe40000410000 */
[----:B------:R1:W-:Y:S01]  /*5100*/  MUFU.EX2 R60, R5 ;  /* 0x00000005003c7308 */ /* 0x0003e20000000800 */
[----:B------:R-:W-:Y:S03]  /*5110*/  FFMA.FTZ R6, R156, UR4, R41 ;  /* 0x000000049c067c23 */ /* 0x000fe60008010029 */
[----:B------:R-:W-:Y:S02]  /*5120*/  FMUL.FTZ R25, R25, c[0x0][0x2ec] ;  /* 0x0000bb0019197a20 */ /* 0x000fe40000410000 */
[----:B------:R-:W-:Y:S02]  /*5130*/  FMUL.FTZ R28, R28, c[0x0][0x2ec] ;  /* 0x0000bb001c1c7a20 */ /* 0x000fe40000410000 */
[----:B------:R-:W-:Y:S02]  /*5140*/  FMUL.FTZ R29, R29, c[0x0][0x2ec] ;  /* 0x0000bb001d1d7a20 */ /* 0x000fe40000410000 */
[----:B------:R1:W1:Y:S01]  /*5150*/  MUFU.TANH R42, R14 ;  /* 0x0000000e002a7308 */ /* 0x0002620000002400 */
[----:B------:R-:W-:Y:S02]  /*5160*/  FMUL.FTZ R30, R30, c[0x0][0x2ec] ;  /* 0x0000bb001e1e7a20 */ /* 0x000fe40000410000 */
[----:B------:R-:W-:Y:S01]  /*5170*/  FMUL.FTZ R31, R31, c[0x0][0x2ec] ;  /* 0x0000bb001f1f7a20 */ /* 0x000fe20000410000 */
[----:B-1----:R-:W-:Y:S01]  /*5180*/  @!P0 IADD3 R8, R0, 0x20, RZ ;  /* 0x0000002000088810 */ /* 0x002fe20007ffe0ff */
[----:B------:R-:W-:Y:S02]  /*5190*/  FMUL.FTZ R26, R26, c[0x0][0x2ec] ;  /* 0x0000bb001a1a7a20 */ /* 0x000fe40000410000 */
[----:B------:R-:W-:Y:S01]  /*51a0*/  FMUL.FTZ R32, R32, c[0x0][0x2ec] ;  /* 0x0000bb0020207a20 */ /* 0x000fe20000410000 */
[----:B------:R-:W-:Y:S01]  /*51b0*/  @!P0 IMNMX R8, R8, UR8, PT ;  /* 0x0000000808088c17 */ /* 0x000fe2000b800200 */
[----:B------:R-:W-:Y:S01]  /*51c0*/  FMUL.FTZ R33, R33, c[0x0][0x2ec] ;  /* 0x0000bb0021217a20 */ /* 0x000fe20000410000 */
[----:B------:R2:W-:Y:S01]  /*51d0*/  MUFU.EX2 R59, R4 ;  /* 0x00000004003b7308 */ /* 0x0005e20000000800 */
[----:B------:R-:W-:Y:S01]  /*51e0*/  FMUL.FTZ R34, R34, c[0x0][0x2ec] ;  /* 0x0000bb0022227a20 */ /* 0x000fe20000410000 */
[-C--:B------:R-:W-:Y:S01]  /*51f0*/  @!P0 ISETP.GE.AND P2, PT, R152, R8.reuse, PT ;  /* 0x000000089800820c */ /* 0x080fe20003f46270 */
[----:B------:R-:W-:Y:S02]  /*5200*/  FMUL.FTZ R35, R35, c[0x0][0x2ec] ;  /* 0x0000bb0023237a20 */ /* 0x000fe40000410000 */
[----:B------:R-:W-:Y:S02]  /*5210*/  FFMA.FTZ R5, R160, UR4, R54 ;  /* 0x00000004a0057c23 */ /* 0x000fe40008010036 */
[----:B------:R-:W-:Y:S02]  /*5220*/  FMUL.FTZ R27, R27, c[0x0][0x2ec] ;  /* 0x0000bb001b1b7a20 */ /* 0x000fe40000410000 */
[----:B------:R-:W-:Y:S01]  /*5230*/  FMUL.FTZ R21, R21, c[0x0][0x2ec] ;  /* 0x0000bb0015157a20 */ /* 0x000fe20000410000 */
[----:B------:R-:W1:Y:S01]  /*5240*/  MUFU.TANH R249, R19 ;  /* 0x0000001300f97308 */ /* 0x000e620000002400 */
[----:B------:R-:W-:Y:S01]  /*5250*/  @!P0 FSEL R5, R5, -INF , !P2 ;  /* 0xff80000005058808 */ /* 0x000fe20005000000 */
[----:B------:R-:W-:Y:S01]  /*5260*/  FMUL.FTZ R22, R22, c[0x0][0x2ec] ;  /* 0x0000bb0016167a20 */ /* 0x000fe20000410000 */
[----:B------:R-:W-:Y:S01]  /*5270*/  @!P0 IADD3 R14, R0, 0x28, RZ ;  /* 0x00000028000e8810 */ /* 0x000fe20007ffe0ff */
[----:B------:R-:W-:Y:S02]  /*5280*/  FFMA.FTZ R0, R161, UR4, R53 ;  /* 0x00000004a1007c23 */ /* 0x000fe40008010035 */
[----:B------:R-:W-:Y:S02]  /*5290*/  FFMA.FTZ R7, R162, UR4, R42 ;  /* 0x00000004a2077c23 */ /* 0x000fe4000801002a */
[----:B------:R-:W-:Y:S02]  /*52a0*/  FMUL.FTZ R23, R23, c[0x0][0x2ec] ;  /* 0x0000bb0017177a20 */ /* 0x000fe40000410000 */
[----:B------:R-:W1:Y:S10]  /*52b0*/  MUFU.TANH R167, R20 ;  /* 0x0000001400a77308 */ /* 0x000e740000002400 */
[----:B------:R-:W1:Y:S10]  /*52c0*/  MUFU.TANH R166, R21 ;  /* 0x0000001500a67308 */ /* 0x000e740000002400 */
[----:B------:R-:W-:Y:S10]  /*52d0*/  MUFU.TANH R50, R24 ;  /* 0x0000001800327308 */ /* 0x000ff40000002400 */
        /* <DEDUP_REMOVED lines=9> */
[----:B------:R-:W1:Y:S10]  /*5370*/  MUFU.TANH R252, R22 ;  /* 0x0000001600fc7308 */ /* 0x000e740000002400 */
[----:B------:R-:W1:Y:S01]  /*5380*/  MUFU.TANH R250, R23 ;  /* 0x0000001700fa7308 */ /* 0x000e620000002400 */
[C---:B--2---:R-:W-:Y:S01]  /*5390*/  FMUL.FTZ R4, R3.reuse, 1.4426950216293334961 ;  /* 0x3fb8aa3b03047820 */ /* 0x044fe20000410000 */
[----:B------:R-:W-:Y:S08]  /*53a0*/  FSETP.NEU.FTZ.AND P1, PT, R3, -INF , PT ;  /* 0xff8000000300780b */ /* 0x000ff00003f3d000 */
[----:B------:R-:W2:Y:S01]  /*53b0*/  MUFU.TANH R3, R30 ;  /* 0x0000001e00037308 */ /* 0x000ea20000002400 */
[----:B------:R-:W-:Y:S02]  /*53c0*/  FSEL R4, R4, RZ, P1 ;  /* 0x000000ff04047208 */ /* 0x000fe40000800000 */
[-C--:B------:R-:W-:Y:S03]  /*53d0*/  @!P0 ISETP.GE.AND P1, PT, R154, R8.reuse, PT ;  /* 0x000000089a00820c */ /* 0x080fe60003f26270 */
[----:B------:R-:W-:Y:S01]  /*53e0*/  FFMA.FTZ R13, R5, c[0x0][0x23c], -R4 ;  /* 0x00008f00050d7a23 */ /* 0x000fe20000010804 */
[----:B------:R-:W-:Y:S02]  /*53f0*/  @!P0 FSEL R0, R0, -INF , !P1 ;  /* 0xff80000000008808 */ /* 0x000fe40004800000 */
[----:B------:R-:W-:Y:S01]  /*5400*/  @!P0 IMNMX R5, R14, UR8, PT ;  /* 0x000000080e058c17 */ /* 0x000fe2000b800200 */
[----:B------:R-:W-:Y:S01]  /*5410*/  FFMA.FTZ R14, R160, UR4, R44 ;  /* 0x00000004a00e7c23 */ /* 0x000fe2000801002c */
[----:B------:R1:W-:Y:S02]  /*5420*/  MUFU.EX2 R58, R13 ;  /* 0x0000000d003a7308 */ /* 0x0003e40000000800 */
[-C--:B------:R-:W-:Y:S04]  /*5430*/  @!P0 ISETP.GE.AND P2, PT, R152, R5.reuse, PT ;  /* 0x000000059800820c */ /* 0x080fe80003f46270 */
[----:B------:R-:W-:Y:S02]  /*5440*/  @!P0 FSEL R14, R14, -INF , !P2 ;  /* 0xff8000000e0e8808 */ /* 0x000fe40005000000 */
[-C--:B------:R-:W-:Y:S01]  /*5450*/  @!P0 ISETP.GE.AND P2, PT, R134, R8.reuse, PT ;  /* 0x000000088600820c */ /* 0x080fe20003f46270 */
[----:B-1----:R-:W-:Y:S04]  /*5460*/  FFMA.FTZ R13, R0, c[0x0][0x23c], -R4 ;  /* 0x00008f00000d7a23 */ /* 0x002fe80000010804 */
[----:B------:R1:W-:Y:S02]  /*5470*/  MUFU.EX2 R57, R13 ;  /* 0x0000000d00397308 */ /* 0x0003e40000000800 */
[----:B-1----:R-:W-:Y:S02]  /*5480*/  FFMA.FTZ R13, R161, UR4, R43 ;  /* 0x00000004a10d7c23 */ /* 0x002fe4000801002b */
[C---:B----4-:R-:W-:Y:S01]  /*5490*/  FMUL.FTZ R15, R2.reuse, 1.4426950216293334961 ;  /* 0x3fb8aa3b020f7820 */ /* 0x050fe20000410000 */
[----:B------:R-:W-:Y:S05]  /*54a0*/  FSETP.NEU.FTZ.AND P1, PT, R2, -INF , PT ;  /* 0xff8000000200780b */ /* 0x000fea0003f3d000 */
[----:B------:R-:W1:Y:S01]  /*54b0*/  MUFU.TANH R2, R31 ;  /* 0x0000001f00027308 */ /* 0x000e620000002400 */
[----:B------:R-:W-:Y:S02]  /*54c0*/  FSEL R0, R15, RZ, P1 ;  /* 0x000000ff0f007208 */ /* 0x000fe40000800000 */
[-C--:B------:R-:W-:Y:S03]  /*54d0*/  @!P0 ISETP.GE.AND P1, PT, R154, R5.reuse, PT ;  /* 0x000000059a00820c */ /* 0x080fe60003f26270 */
[--C-:B------:R-:W-:Y:S01]  /*54e0*/  FFMA.FTZ R14, R14, c[0x0][0x23c], -R0.reuse ;  /* 0x00008f000e0e7a23 */ /* 0x100fe20000010800 */
[----:B------:R-:W-:Y:S02]  /*54f0*/  @!P0 FSEL R13, R13, -INF , !P1 ;  /* 0xff8000000d0d8808 */ /* 0x000fe40004800000 */
[-C--:B------:R-:W-:Y:S01]  /*5500*/  @!P0 ISETP.GE.AND P1, PT, R155, R8.reuse, PT ;  /* 0x000000089b00820c */ /* 0x080fe20003f26270 */
[----:B------:R4:W-:Y:S02]  /*5510*/  MUFU.EX2 R48, R14 ;  /* 0x0000000e00307308 */ /* 0x0009e40000000800 */
[----:B------:R-:W-:Y:S08]  /*5520*/  FFMA.FTZ R13, R13, c[0x0][0x23c], -R0 ;  /* 0x00008f000d0d7a23 */ /* 0x000ff00000010800 */
[----:B------:R1:W-:Y:S01]  /*5530*/  MUFU.EX2 R47, R13 ;  /* 0x0000000d002f7308 */ /* 0x0003e20000000800 */
[----:B----4-:R-:W-:Y:S02]  /*5540*/  FFMA.FTZ R14, R156, UR4, R51 ;  /* 0x000000049c0e7c23 */ /* 0x010fe40008010033 */
[----:B-1----:R-:W-:Y:S05]  /*5550*/  FFMA.FTZ R13, R162, UR4, R52 ;  /* 0x00000004a20d7c23 */ /* 0x002fea0008010034 */
[----:B------:R-:W-:Y:S02]  /*5560*/  @!P0 FSEL R13, R13, -INF , !P1 ;  /* 0xff8000000d0d8808 */ /* 0x000fe40004800000 */
[----:B------:R-:W-:Y:S03]  /*5570*/  @!P0 ISETP.GE.AND P1, PT, R153, R8, PT ;  /* 0x000000089900820c */ /* 0x000fe60003f26270 */
[--C-:B------:R-:W-:Y:S01]  /*5580*/  FFMA.FTZ R13, R13, c[0x0][0x23c], -R4.reuse ;  /* 0x00008f000d0d7a23 */ /* 0x100fe20000010804 */
[----:B------:R-:W-:Y:S02]  /*5590*/  @!P0 FSEL R14, R14, -INF , !P1 ;  /* 0xff8000000e0e8808 */ /* 0x000fe40004800000 */
[-C--:B------:R-:W-:Y:S01]  /*55a0*/  @!P0 ISETP.GE.AND P1, PT, R155, R5.reuse, PT ;  /* 0x000000059b00820c */ /* 0x080fe20003f26270 */
[----:B------:R-:W-:Y:S02]  /*55b0*/  MUFU.EX2 R56, R13 ;  /* 0x0000000d00387308 */ /* 0x000fe40000000800 */
[----:B------:R-:W-:Y:S01]  /*55c0*/  FFMA.FTZ R14, R14, c[0x0][0x23c], -R4 ;  /* 0x00008f000e0e7a23 */ /* 0x000fe20000010804 */
[----:B------:R-:W-:Y:S02]  /*55d0*/  @!P0 FSEL R7, R7, -INF , !P1 ;  /* 0xff80000007078808 */ /* 0x000fe40004800000 */
[-C--:B------:R-:W-:Y:S03]  /*55e0*/  @!P0 ISETP.GE.AND P1, PT, R153, R5.reuse, PT ;  /* 0x000000059900820c */ /* 0x080fe60003f26270 */
[--C-:B------:R-:W-:Y:S01]  /*55f0*/  FFMA.FTZ R7, R7, c[0x0][0x23c], -R0.reuse ;  /* 0x00008f0007077a23 */ /* 0x100fe20000010800 */
[----:B------:R-:W-:Y:S01]  /*5600*/  @!P0 FSEL R6, R6, -INF , !P1 ;  /* 0xff80000006068808 */ /* 0x000fe20004800000 */
[----:B------:R-:W-:Y:S01]  /*5610*/  MUFU.EX2 R55, R14 ;  /* 0x0000000e00377308 */ /* 0x000fe20000000800 */
[-C--:B------:R-:W-:Y:S03]  /*5620*/  @!P0 ISETP.GE.AND P1, PT, R155, R12.reuse, PT ;  /* 0x0000000c9b00820c */ /* 0x080fe60003f26270 */
[----:B------:R-:W-:Y:S06]  /*5630*/  FFMA.FTZ R6, R6, c[0x0][0x23c], -R0 ;  /* 0x00008f0006067a23 */ /* 0x000fec0000010800 */
[----:B------:R1:W-:Y:S10]  /*5640*/  MUFU.EX2 R46, R7 ;  /* 0x00000007002e7308 */ /* 0x0003f40000000800 */
[----:B------:R4:W-:Y:S01]  /*5650*/  MUFU.EX2 R45, R6 ;  /* 0x00000006002d7308 */ /* 0x0009e20000000800 */
[----:B-1----:R-:W-:Y:S05]  /*5660*/  FFMA.FTZ R7, R162, UR4, R168 ;  /* 0x00000004a2077c23 */ /* 0x002fea00080100a8 */
[----:B------:R-:W-:Y:S02]  /*5670*/  @!P0 FSEL R7, R7, -INF , !P1 ;  /* 0xff80000007078808 */ /* 0x000fe40004800000 */
[----:B------:R-:W-:Y:S03]  /*5680*/  @!P0 ISETP.GE.AND P1, PT, R153, R12, PT ;  /* 0x0000000c9900820c */ /* 0x000fe60003f26270 */
[----:B------:R-:W-:Y:S02]  /*5690*/  FFMA.FTZ R7, R7, c[0x0][0x23c], -R11 ;  /* 0x00008f0007077a23 */ /* 0x000fe4000001080b */
[----:B----4-:R-:W-:Y:S02]  /*56a0*/  FFMA.FTZ R6, R156, UR4, R165 ;  /* 0x000000049c067c23 */ /* 0x010fe400080100a5 */
[----:B------:R1:W-:Y:S03]  /*56b0*/  MUFU.EX2 R157, R7 ;  /* 0x00000007009d7308 */ /* 0x0003e60000000800 */
[----:B------:R-:W-:Y:S02]  /*56c0*/  @!P0 FSEL R6, R6, -INF , !P1 ;  /* 0xff80000006068808 */ /* 0x000fe40004800000 */
[-C--:B------:R-:W-:Y:S03]  /*56d0*/  @!P0 ISETP.GE.AND P1, PT, R155, R10.reuse, PT ;  /* 0x0000000a9b00820c */ /* 0x080fe60003f26270 */
[----:B------:R-:W-:Y:S04]  /*56e0*/  FFMA.FTZ R6, R6, c[0x0][0x23c], -R11 ;  /* 0x00008f0006067a23 */ /* 0x000fe8000001080b */
[----:B------:R4:W2:Y:S01]  /*56f0*/  MUFU.EX2 R154, R6 ;  /* 0x00000006009a7308 */ /* 0x0008a20000000800 */
        /* <DEDUP_REMOVED lines=9> */
[----:B------:R4:W-:Y:S01]  /*5790*/  MUFU.EX2 R161, R6 ;  /* 0x0000000600a17308 */ /* 0x0009e20000000800 */
[----:B-1----:R-:W-:Y:S05]  /*57a0*/  FFMA.FTZ R7, R145, UR4, R167 ;  /* 0x0000000491077c23 */ /* 0x002fea00080100a7 */
[----:B------:R-:W-:Y:S02]  /*57b0*/  @!P0 FSEL R7, R7, -INF , !P1 ;  /* 0xff80000007078808 */ /* 0x000fe40004800000 */
[----:B------:R-:W-:Y:S03]  /*57c0*/  @!P0 ISETP.GE.AND P1, PT, R132, R12, PT ;  /* 0x0000000c8400820c */ /* 0x000fe60003f26270 */
[--C-:B------:R-:W-:Y:S02]  /*57d0*/  FFMA.FTZ R7, R7, c[0x0][0x23c], -R11.reuse ;  /* 0x00008f0007077a23 */ /* 0x100fe4000001080b */
        /* <DEDUP_REMOVED lines=19> */
[--C-:B------:R-:W-:Y:S02]  /*5910*/  FFMA.FTZ R7, R7, c[0x0][0x23c], -R4.reuse ;  /* 0x00008f0007077a23 */ /* 0x100fe40000010804 */
[----:B----4-:R-:W-:Y:S02]  /*5920*/  FFMA.FTZ R6, R144, UR4, R49 ;  /* 0x0000000490067c23 */ /* 0x010fe40008010031 */
[----:B------:R1:W-:Y:S03]  /*5930*/  MUFU.EX2 R247, R7 ;  /* 0x0000000700f77308 */ /* 0x0003e60000000800 */
[----:B------:R-:W-:Y:S02]  /*5940*/  @!P0 FSEL R6, R6, -INF , !P1 ;  /* 0xff80000006068808 */ /* 0x000fe40004800000 */
[----:B------:R-:W-:Y:S03]  /*5950*/  @!P0 ISETP.GE.AND P1, PT, R133, R5, PT ;  /* 0x000000058500820c */ /* 0x000fe60003f26270 */
[----:B------:R-:W-:Y:S04]  /*5960*/  FFMA.FTZ R6, R6, c[0x0][0x23c], -R4 ;  /* 0x00008f0006067a23 */ /* 0x000fe80000010804 */
[----:B------:R4:W-:Y:S01]  /*5970*/  MUFU.EX2 R245, R6 ;  /* 0x0000000600f57308 */ /* 0x0009e20000000800 */
[----:B-1----:R-:W-:Y:S01]  /*5980*/  FFMA.FTZ R7, R145, UR4, R37 ;  /* 0x0000000491077c23 */ /* 0x002fe20008010025 */
[----:B------:R-:W-:Y:S04]  /*5990*/  MOV R145, R39 ;  /* 0x0000002700917202 */ /* 0x000fe80000000f00 */
[----:B------:R-:W-:Y:S02]  /*59a0*/  @!P0 FSEL R7, R7, -INF , !P1 ;  /* 0xff80000007078808 */ /* 0x000fe40004800000 */
[-C--:B------:R-:W-:Y:S03]  /*59b0*/  @!P0 ISETP.GE.AND P1, PT, R132, R5.reuse, PT ;  /* 0x000000058400820c */ /* 0x080fe60003f26270 */
[----:B------:R-:W-:Y:S02]  /*59c0*/  FFMA.FTZ R7, R7, c[0x0][0x23c], -R0 ;  /* 0x00008f0007077a23 */ /* 0x000fe40000010800 */
[----:B----4-:R-:W-:Y:S01]  /*59d0*/  FFMA.FTZ R6, R144, UR4, R36 ;  /* 0x0000000490067c23 */ /* 0x010fe20008010024 */
[----:B------:R-:W-:Y:S01]  /*59e0*/  MOV R144, R38 ;  /* 0x0000002600907202 */ /* 0x000fe20000000f00 */
[----:B------:R1:W-:Y:S03]  /*59f0*/  MUFU.EX2 R40, R7 ;  /* 0x0000000700287308 */ /* 0x0003e60000000800 */
[----:B------:R-:W-:Y:S02]  /*5a00*/  @!P0 FSEL R6, R6, -INF , !P1 ;  /* 0xff80000006068808 */ /* 0x000fe40004800000 */
[----:B------:R-:W-:Y:S03]  /*5a10*/  @!P0 ISETP.GE.AND P1, PT, R135, R8, PT ;  /* 0x000000088700820c */ /* 0x000fe60003f26270 */
[----:B------:R-:W-:Y:S02]  /*5a20*/  FFMA.FTZ R13, R6, c[0x0][0x23c], -R0 ;  /* 0x00008f00060d7a23 */ /* 0x000fe40000010800 */
[----:B------:R-:W-:Y:S02]  /*5a30*/  FFMA.FTZ R6, R147, UR4, R171 ;  /* 0x0000000493067c23 */ /* 0x000fe400080100ab */
[----:B------:R-:W-:Y:S03]  /*5a40*/  MUFU.EX2 R39, R13 ;  /* 0x0000000d00277308 */ /* 0x000fe60000000800 */
[----:B------:R-:W-:Y:S02]  /*5a50*/  @!P0 FSEL R6, R6, -INF , !P1 ;  /* 0xff80000006068808 */ /* 0x000fe40004800000 */
[-C--:B------:R-:W-:Y:S01]  /*5a60*/  @!P0 ISETP.GE.AND P1, PT, R134, R5.reuse, PT ;  /* 0x000000058600820c */ /* 0x080fe20003f26270 */
[----:B-1----:R-:W-:Y:S05]  /*5a70*/  FFMA.FTZ R7, R146, UR4, R244 ;  /* 0x0000000492077c23 */ /* 0x002fea00080100f4 */
[----:B------:R-:W-:Y:S02]  /*5a80*/  @!P0 FSEL R7, R7, -INF , !P2 ;  /* 0xff80000007078808 */ /* 0x000fe40005000000 */
[-C--:B------:R-:W-:Y:S03]  /*5a90*/  @!P0 ISETP.GE.AND P2, PT, R134, R12.reuse, PT ;  /* 0x0000000c8600820c */ /* 0x080fe60003f46270 */
[--C-:B------:R-:W-:Y:S02]  /*5aa0*/  FFMA.FTZ R7, R7, c[0x0][0x23c], -R4.reuse ;  /* 0x00008f0007077a23 */ /* 0x100fe40000010804 */
[----:B------:R-:W-:Y:S02]  /*5ab0*/  FFMA.FTZ R4, R6, c[0x0][0x23c], -R4 ;  /* 0x00008f0006047a23 */ /* 0x000fe40000010804 */
[----:B--2---:R-:W-:Y:S01]  /*5ac0*/  FFMA.FTZ R6, R146, UR4, R3 ;  /* 0x0000000492067c23 */ /* 0x004fe20008010003 */
[----:B------:R1:W-:Y:S04]  /*5ad0*/  MUFU.EX2 R170, R7 ;  /* 0x0000000700aa7308 */ /* 0x0003e80000000800 */
[----:B------:R-:W-:Y:S02]  /*5ae0*/  @!P0 FSEL R6, R6, -INF , !P1 ;  /* 0xff80000006068808 */ /* 0x000fe40004800000 */
[----:B------:R-:W-:Y:S03]  /*5af0*/  @!P0 ISETP.GE.AND P1, PT, R135, R12, PT ;  /* 0x0000000c8700820c */ /* 0x000fe60003f26270 */
[----:B------:R-:W-:Y:S01]  /*5b00*/  FFMA.FTZ R6, R6, c[0x0][0x23c], -R0 ;  /* 0x00008f0006067a23 */ /* 0x000fe20000010800 */
[----:B------:R2:W-:Y:S10]  /*5b10*/  MUFU.EX2 R169, R4 ;  /* 0x0000000400a97308 */ /* 0x0005f40000000800 */
[----:B------:R4:W-:Y:S01]  /*5b20*/  MUFU.EX2 R38, R6 ;  /* 0x0000000600267308 */ /* 0x0009e20000000800 */
[----:B-1----:R-:W-:Y:S05]  /*5b30*/  FFMA.FTZ R7, R146, UR4, R151 ;  /* 0x0000000492077c23 */ /* 0x002fea0008010097 */
[----:B------:R-:W-:Y:S02]  /*5b40*/  @!P0 FSEL R7, R7, -INF , !P2 ;  /* 0xff80000007078808 */ /* 0x000fe40005000000 */
[-C--:B------:R-:W-:Y:S01]  /*5b50*/  @!P0 ISETP.GE.AND P2, PT, R134, R10.reuse, PT ;  /* 0x0000000a8600820c */ /* 0x080fe20003f46270 */
[----:B--2---:R-:W-:Y:S02]  /*5b60*/  FFMA.FTZ R4, R147, UR4, R150 ;  /* 0x0000000493047c23 */ /* 0x004fe40008010096 */
[----:B------:R-:W-:Y:S03]  /*5b70*/  FFMA.FTZ R7, R7, c[0x0][0x23c], -R11 ;  /* 0x00008f0007077a23 */ /* 0x000fe6000001080b */
[----:B------:R-:W-:Y:S01]  /*5b80*/  @!P0 FSEL R4, R4, -INF , !P1 ;  /* 0xff80000004048808 */ /* 0x000fe20004800000 */
[----:B------:R1:W-:Y:S01]  /*5b90*/  MUFU.EX2 R149, R7 ;  /* 0x0000000700957308 */ /* 0x0003e20000000800 */
[----:B------:R-:W-:Y:S01]  /*5ba0*/  @!P0 ISETP.GE.AND P1, PT, R135, R10, PT ;  /* 0x0000000a8700820c */ /* 0x000fe20003f26270 */
[----:B----4-:R-:W-:Y:S02]  /*5bb0*/  FFMA.FTZ R6, R146, UR4, R159 ;  /* 0x0000000492067c23 */ /* 0x010fe4000801009f */
[----:B------:R-:W-:Y:S02]  /*5bc0*/  FFMA.FTZ R11, R4, c[0x0][0x23c], -R11 ;  /* 0x00008f00040b7a23 */ /* 0x000fe4000001080b */
[----:B------:R-:W-:Y:S01]  /*5bd0*/  FFMA.FTZ R4, R147, UR4, R158 ;  /* 0x0000000493047c23 */ /* 0x000fe2000801009e */
[----:B------:R-:W-:Y:S03]  /*5be0*/  @!P0 FSEL R6, R6, -INF , !P2 ;  /* 0xff80000006068808 */ /* 0x000fe60005000000 */
[----:B------:R-:W2:Y:S01]  /*5bf0*/  MUFU.EX2 R148, R11 ;  /* 0x0000000b00947308 */ /* 0x000ea20000000800 */
[----:B------:R-:W-:Y:S01]  /*5c00*/  @!P0 FSEL R4, R4, -INF , !P1 ;  /* 0xff80000004048808 */ /* 0x000fe20004800000 */
[--C-:B------:R-:W-:Y:S01]  /*5c10*/  FFMA.FTZ R6, R6, c[0x0][0x23c], -R9.reuse ;  /* 0x00008f0006067a23 */ /* 0x100fe20000010809 */
[----:B------:R-:W-:Y:S02]  /*5c20*/  @!P0 ISETP.GE.AND P1, PT, R135, R5, PT ;  /* 0x000000058700820c */ /* 0x000fe40003f26270 */
[----:B------:R-:W-:Y:S01]  /*5c30*/  F2FP.BF16.PACK_AB R5, R141, R163 ;  /* 0x000000a38d05723e */ /* 0x000fe200000010ff */
[----:B------:R-:W-:Y:S02]  /*5c40*/  FFMA.FTZ R9, R4, c[0x0][0x23c], -R9 ;  /* 0x00008f0004097a23 */ /* 0x000fe40000010809 */
[----:B------:R-:W-:Y:S02]  /*5c50*/  FFMA.FTZ R4, R147, UR4, R2 ;  /* 0x0000000493047c23 */ /* 0x000fe40008010002 */
[----:B------:R4:W-:Y:S01]  /*5c60*/  MUFU.EX2 R155, R6 ;  /* 0x00000006009b7308 */ /* 0x0009e20000000800 */
[----:B------:R2:W-:Y:S01]  /*5c70*/  STS [R236+0x13000], R5 ;  /* 0x01300005ec007388 */ /* 0x0005e20000000800 */
[----:B-1----:R-:W-:Y:S02]  /*5c80*/  F2FP.BF16.PACK_AB R7, R59, R60 ;  /* 0x0000003c3b07723e */ /* 0x002fe400000010ff */
[----:B------:R-:W-:Y:S02]  /*5c90*/  @!P0 FSEL R4, R4, -INF , !P1 ;  /* 0xff80000004048808 */ /* 0x000fe40004800000 */
[----:B---3--:R-:W-:Y:S01]  /*5ca0*/  IADD3 R142, P0, R142, UR14, RZ ;  /* 0x0000000e8e8e7c10 */ /* 0x008fe2000ff1e0ff */
[----:B------:R1:W-:Y:S02]  /*5cb0*/  STS [R236+0x13400], R7 ;  /* 0x01340007ec007388 */ /* 0x0003e40000000800 */
[----:B------:R-:W-:Y:S01]  /*5cc0*/  FFMA.FTZ R0, R4, c[0x0][0x23c], -R0 ;  /* 0x00008f0004007a23 */ /* 0x000fe20000010800 */
[----:B------:R-:W-:Y:S01]  /*5cd0*/  F2FP.BF16.PACK_AB R4, R154, R157 ;  /* 0x0000009d9a04723e */ /* 0x000fe200000010ff */
[----:B------:R-:W2:Y:S01]  /*5ce0*/  MUFU.EX2 R147, R9 ;  /* 0x0000000900937308 */ /* 0x000ea20000000800 */
[----:B------:R-:W-:Y:S02]  /*5cf0*/  IADD3.X R143, R140, UR13, RZ, P0, !PT ;  /* 0x0000000d8c8f7c10 */ /* 0x000fe400087fe4ff */
[----:B------:R-:W-:Y:S01]  /*5d00*/  PLOP3.LUT P0, PT, PT, PT, UP0, 0x80, 0x0 ;  /* 0x000000000000781c */ /* 0x000fe20003f0f008 */
[----:B------:R2:W-:Y:S04]  /*5d10*/  STS [R235+0x13000], R4 ;  /* 0x01300004eb007388 */ /* 0x0005e80000000800 */
[----:B------:R-:W3:Y:S02]  /*5d20*/  LDG.E R140, [R142.64] ;  /* 0x000000068e8c7981 */ /* 0x000ee4000c1e1900 */
[----:B------:R2:W2:Y:S01]  /*5d30*/  MUFU.EX2 R248, R0 ;  /* 0x0000000000f87308 */ /* 0x0004a20000000800 */
[----:B----4-:R-:W-:Y:S02]  /*5d40*/  F2FP.BF16.PACK_AB R6, R57, R58 ;  /* 0x0000003a3906723e */ /* 0x010fe400000010ff */
[----:B--2---:R-:W-:Y:S02]  /*5d50*/  F2FP.BF16.PACK_AB R5, R47, R48 ;  /* 0x000000302f05723e */ /* 0x004fe400000010ff */
[----:B-1----:R-:W-:Y:S02]  /*5d60*/  F2FP.BF16.PACK_AB R7, R55, R56 ;  /* 0x000000383707723e */ /* 0x002fe400000010ff */
[----:B------:R-:W-:Y:S02]  /*5d70*/  F2FP.BF16.PACK_AB R4, R156, R160 ;  /* 0x000000a09c04723e */ /* 0x000fe400000010ff */
[----:B------:R-:W-:Y:S05]  /*5d80*/  F2FP.BF16.PACK_AB R0, R161, R162 ;  /* 0x000000a2a100723e */ /* 0x000fea00000010ff */
[----:B------:R1:W-:Y:S04]  /*5d90*/  STS [R235+0x13400], R0 ;  /* 0x01340000eb007388 */ /* 0x0003e80000000800 */
[----:B------:R2:W-:Y:S04]  /*5da0*/  STS [R236+0x14000], R6 ;  /* 0x01400006ec007388 */ /* 0x0005e80000000800 */
[----:B------:R4:W-:Y:S04]  /*5db0*/  STS [R236+0x14400], R5 ;  /* 0x01440005ec007388 */ /* 0x0009e80000000800 */
[----:B------:R4:W-:Y:S01]  /*5dc0*/  STS [R235+0x14000], R7 ;  /* 0x01400007eb007388 */ /* 0x0009e20000000800 */
[----:B-1----:R-:W-:Y:S02]  /*5dd0*/  F2FP.BF16.PACK_AB R0, R148, R149 ;  /* 0x000000959400723e */ /* 0x002fe400000010ff */
[----:B--2---:R-:W-:Y:S02]  /*5de0*/  F2FP.BF16.PACK_AB R6, R45, R46 ;  /* 0x0000002e2d06723e */ /* 0x004fe400000010ff */
[----:B----4-:R-:W-:Y:S03]  /*5df0*/  F2FP.BF16.PACK_AB R5, R152, R153 ;  /* 0x000000999805723e */ /* 0x010fe600000010ff */
[----:B------:R1:W-:Y:S01]  /*5e00*/  STS [R235+0x14400], R6 ;  /* 0x01440006eb007388 */ /* 0x0003e20000000800 */
[----:B------:R-:W-:Y:S03]  /*5e10*/  F2FP.BF16.PACK_AB R7, R245, R247 ;  /* 0x000000f7f507723e */ /* 0x000fe600000010ff */
[----:B------:R2:W-:Y:S04]  /*5e20*/  STS [R234+0x13000], R5 ;  /* 0x01300005ea007388 */ /* 0x0005e80000000800 */
[----:B------:R4:W-:Y:S04]  /*5e30*/  STS [R234+0x13400], R4 ;  /* 0x01340004ea007388 */ /* 0x0009e80000000800 */
[----:B------:R4:W-:Y:S01]  /*5e40*/  STS [R233+0x13000], R0 ;  /* 0x01300000e9007388 */ /* 0x0009e20000000800 */
[----:B-1----:R-:W-:Y:S02]  /*5e50*/  F2FP.BF16.PACK_AB R6, R39, R40 ;  /* 0x000000282706723e */ /* 0x002fe400000010ff */
[----:B--2---:R-:W-:Y:S02]  /*5e60*/  F2FP.BF16.PACK_AB R5, R147, R155 ;  /* 0x0000009b9305723e */ /* 0x004fe400000010ff */
[----:B----4-:R-:W-:Y:S03]  /*5e70*/  F2FP.BF16.PACK_AB R4, R169, R170 ;  /* 0x000000aaa904723e */ /* 0x010fe600000010ff */
[----:B------:R-:W-:Y:S01]  /*5e80*/  STS [R233+0x13400], R5 ;  /* 0x01340005e9007388 */ /* 0x000fe20000000800 */
[----:B------:R-:W-:Y:S03]  /*5e90*/  F2FP.BF16.PACK_AB R0, R248, R38 ;  /* 0x00000026f800723e */ /* 0x000fe600000010ff */
[----:B------:R-:W-:Y:S04]  /*5ea0*/  STS [R234+0x14000], R7 ;  /* 0x01400007ea007388 */ /* 0x000fe80000000800 */
[----:B------:R-:W-:Y:S04]  /*5eb0*/  STS [R234+0x14400], R6 ;  /* 0x01440006ea007388 */ /* 0x000fe80000000800 */
[----:B------:R-:W-:Y:S04]  /*5ec0*/  STS [R233+0x14000], R4 ;  /* 0x01400004e9007388 */ /* 0x000fe80000000800 */
[----:B------:R1:W-:Y:S04]  /*5ed0*/  STS [R233+0x14400], R0 ;  /* 0x01440000e9007388 */ /* 0x0003e80000000800 */
[----:B------:R-:W2:Y:S08]  /*5ee0*/  LDSM.16.M88.4 R32, [R223+0x6000] ;  /* 0x00600000df20783b */ /* 0x000eb00000000200 */
[----:B------:R-:W4:Y:S08]  /*5ef0*/  LDSM.16.M88.4 R28, [R223+0x6800] ;  /* 0x00680000df1c783b */ /* 0x000f300000000200 */
[----:B------:R-:W4:Y:S01]  /*5f00*/  LDSM.16.M88.4 R132, [R224+0x6000] ;  /* 0x00600000e084783b */ /* 0x000f220000000200 */
[----:B-1----:R-:W-:Y:S01]  /*5f10*/  FFMA.FTZ R0, -R164, R164, 1 ;  /* 0x3f800000a4007423 */ /* 0x002fe200000101a4 */
[----:B------:R-:W-:Y:S06]  /*5f20*/  MOV R164, R144 ;  /* 0x0000009000a47202 */ /* 0x000fec0000000f00 */
[----:B------:R-:W1:Y:S01]  /*5f30*/  LDSM.16.M88.4 R136, [R224+0x6800] ;  /* 0x00680000e088783b */ /* 0x000e620000000200 */
[----:B------:R-:W-:Y:S01]  /*5f40*/  FMUL.FTZ R0, R0, c[0x0][0x2ec] ;  /* 0x0000bb0000007a20 */ /* 0x000fe20000410000 */
        /* <DEDUP_REMOVED lines=52> */
[C---:B------:R-:W-:Y:S03]  /*6290*/  HMMA.16816.F32.BF16 R16, R132.reuse, R214, R16 ;  /* 0x000000d68410723c */ /* 0x040fe60000041810 */
[----:B------:R-:W-:Y:S02]  /*62a0*/  FMUL.FTZ R141, R141, R5 ;  /* 0x000000058d8d7220 */ /* 0x000fe40000410000 */
[----:B------:R-:W-:Y:S01]  /*62b0*/  FADD.FTZ R4, -R140, R4 ;  /* 0x000000048c047221 */ /* 0x000fe20000010100 */
[----:B------:R1:W2:Y:S02]  /*62c0*/  LDG.E R5, [R142.64+0x20] ;  /* 0x000020068e057981 */ /* 0x0002a4000c1e1900 */
[-C--:B------:R-:W-:Y:S01]  /*62d0*/  HMMA.16816.F32.BF16 R20, R132, R216.reuse, R20 ;  /* 0x000000d88414723c */ /* 0x080fe20000041814 */
[----:B------:R-:W-:Y:S03]  /*62e0*/  FMUL.FTZ R4, R163, R4 ;  /* 0x00000004a3047220 */ /* 0x000fe60000410000 */
[----:B------:R-:W-:Y:S01]  /*62f0*/  MOV R163, R145 ;  /* 0x0000009100a37202 */ /* 0x000fe20000000f00 */
        /* <DEDUP_REMOVED lines=25> */
[----:B------:R-:W-:Y:S02]  /*6490*/  FFMA.FTZ R17, -R151, R151, 1 ;  /* 0x3f80000097117423 */ /* 0x000fe40000010197 */
[----:B------:R-:W-:Y:S02]  /*64a0*/  FFMA.FTZ R16, -R150, R150, 1 ;  /* 0x3f80000096107423 */ /* 0x000fe40000010196 */
[----:B------:R-:W-:Y:S01]  /*64b0*/  FMUL.FTZ R33, R149, R20 ;  /* 0x0000001495217220 */ /* 0x000fe20000410000 */
[----:B------:R-:W-:Y:S01]  /*64c0*/  MOV R149, R237 ;  /* 0x000000ed00957202 */ /* 0x000fe20000000f00 */
[----:B------:R-:W-:Y:S01]  /*64d0*/  FMUL.FTZ R32, R148, R32 ;  /* 0x0000002094207220 */ /* 0x000fe20000410000 */
[----:B------:R-:W-:Y:S01]  /*64e0*/  MOV R148, R238 ;  /* 0x000000ee00947202 */ /* 0x000fe20000000f00 */
        /* <DEDUP_REMOVED lines=15> */
[----:B------:R-:W-:Y:S02]  /*65e0*/  FMUL.FTZ R32, R32, c[0x0][0x2ec] ;  /* 0x0000bb0020207a20 */ /* 0x000fe40000410000 */
[----:B------:R-:W-:Y:S02]  /*65f0*/  FFMA.FTZ R20, -R166, R166, 1 ;  /* 0x3f800000a6147423 */ /* 0x000fe400000101a6 */
[----:B------:R-:W-:Y:S02]  /*6600*/  FFMA.FTZ R133, -R250, R250, 1 ;  /* 0x3f800000fa857423 */ /* 0x000fe400000101fa */
[----:B------:R-:W-:Y:S02]  /*6610*/  FMUL.FTZ R20, R20, c[0x0][0x2ec] ;  /* 0x0000bb0014147a20 */ /* 0x000fe40000410000 */
[----:B------:R-:W-:Y:S02]  /*6620*/  FMUL.FTZ R133, R133, c[0x0][0x2ec] ;  /* 0x0000bb0085857a20 */ /* 0x000fe40000410000 */
[----:B------:R-:W-:Y:S02]  /*6630*/  FMUL.FTZ R141, R20, R134 ;  /* 0x00000086148d7220 */ /* 0x000fe40000410000 */
[----:B------:R-:W-:Y:S02]  /*6640*/  FFMA.FTZ R134, -R252, R252, 1 ;  /* 0x3f800000fc867423 */ /* 0x000fe400000101fc */
[----:B------:R-:W-:Y:S02]  /*6650*/  FFMA.FTZ R20, -R37, R37, 1 ;  /* 0x3f80000025147423 */ /* 0x000fe40000010125 */
[----:B------:R-:W-:Y:S02]  /*6660*/  FMUL.FTZ R134, R134, c[0x0][0x2ec] ;  /* 0x0000bb0086867a20 */ /* 0x000fe40000410000 */
        /* <DEDUP_REMOVED lines=14> */
[----:B------:R-:W-:Y:S01]  /*6750*/  FADD.FTZ R19, -R5, R19 ;  /* 0x0000001305137221 */ /* 0x000fe20000010100 */
        /* <DEDUP_REMOVED lines=15> */
[C---:B---3--:R-:W-:Y:S02]  /*6850*/  FADD.FTZ R5, -R4.reuse, R8 ;  /* 0x0000000804057221 */ /* 0x048fe40000010100 */
        /* <DEDUP_REMOVED lines=18> */
[----:B------:R-:W-:Y:S02]  /*6980*/  FMUL.FTZ R32, R32, R5 ;  /* 0x0000000520207220 */ /* 0x000fe40000410000 */
[C---:B------:R-:W-:Y:S01]  /*6990*/  FADD.FTZ R24, -R4.reuse, R24 ;  /* 0x0000001804187221 */ /* 0x040fe20000010100 */
[----:B------:R1:W5:Y:S01]  /*69a0*/  LDL.LU R53, [R1+0xa4] ;  /* 0x0000a40001357983 */ /* 0x0003620000300800 */
[----:B------:R-:W-:Y:S02]  /*69b0*/  FADD.FTZ R5, -R4, R25 ;  /* 0x0000001904057221 */ /* 0x000fe40000010100 */
[----:B------:R-:W-:Y:S01]  /*69c0*/  FFMA.FTZ R25, -R50, R50, 1 ;  /* 0x3f80000032197423 */ /* 0x000fe20000010132 */
[----:B------:R1:W5:Y:S01]  /*69d0*/  LDL.LU R52, [R1+0xa0] ;  /* 0x0000a00001347983 */ /* 0x0003620000300800 */
[----:B------:R-:W-:Y:S02]  /*69e0*/  FMUL.FTZ R23, R23, R6 ;  /* 0x0000000617177220 */ /* 0x000fe40000410000 */
[----:B------:R-:W-:Y:S01]  /*69f0*/  FMUL.FTZ R34, R34, R7 ;  /* 0x0000000722227220 */ /* 0x000fe20000410000 */
[----:B------:R1:W5:Y:S01]  /*6a00*/  LDL.LU R51, [R1+0x9c] ;  /* 0x00009c0001337983 */ /* 0x0003620000300800 */
[C---:B------:R-:W-:Y:S02]  /*6a10*/  FADD.FTZ R6, -R4.reuse, R28 ;  /* 0x0000001c04067221 */ /* 0x040fe40000010100 */
[----:B------:R-:W-:Y:S01]  /*6a20*/  FADD.FTZ R7, -R4, R29 ;  /* 0x0000001d04077221 */ /* 0x000fe20000010100 */
[----:B------:R1:W5:Y:S01]  /*6a30*/  LDL.LU R50, [R1+0x98] ;  /* 0x0000980001327983 */ /* 0x0003620000300800 */
[----:B------:R-:W-:Y:S02]  /*6a40*/  FMUL.FTZ R4, R247, R24 ;  /* 0x00000018f7047220 */ /* 0x000fe40000410000 */
[----:B------:R-:W-:Y:S02]  /*6a50*/  FFMA.FTZ R24, -R49, R49, 1 ;  /* 0x3f80000031187423 */ /* 0x000fe40000010131 */
[----:B------:R-:W-:Y:S01]  /*6a60*/  FMUL.FTZ R25, R25, c[0x0][0x2ec] ;  /* 0x0000bb0019197a20 */ /* 0x000fe20000410000 */
[----:B------:R1:W5:Y:S01]  /*6a70*/  LDL.LU R49, [R1+0x94] ;  /* 0x0000940001317983 */ /* 0x0003620000300800 */
[----:B------:R-:W-:Y:S02]  /*6a80*/  FMUL.FTZ R5, R245, R5 ;  /* 0x00000005f5057220 */ /* 0x000fe40000410000 */
[----:B------:R-:W-:Y:S02]  /*6a90*/  FFMA.FTZ R29, -R244, R244, 1 ;  /* 0x3f800000f41d7423 */ /* 0x000fe400000101f4 */
[----:B------:R-:W-:Y:S02]  /*6aa0*/  FMUL.FTZ R24, R24, c[0x0][0x2ec] ;  /* 0x0000bb0018187a20 */ /* 0x000fe40000410000 */
[----:B------:R-:W-:Y:S02]  /*6ab0*/  FMUL.FTZ R25, R25, R4 ;  /* 0x0000000419197220 */ /* 0x000fe40000410000 */
[----:B----4-:R-:W-:Y:S02]  /*6ac0*/  FADD.FTZ R4, -R0, R10 ;  /* 0x0000000a00047221 */ /* 0x010fe40000010100 */
[----:B------:R-:W-:Y:S02]  /*6ad0*/  FMUL.FTZ R6, R170, R6 ;  /* 0x00000006aa067220 */ /* 0x000fe40000410000 */
[----:B------:R-:W-:Y:S02]  /*6ae0*/  FFMA.FTZ R28, -R171, R171, 1 ;  /* 0x3f800000ab1c7423 */ /* 0x000fe400000101ab */
[----:B------:R-:W-:Y:S02]  /*6af0*/  FMUL.FTZ R29, R29, c[0x0][0x2ec] ;  /* 0x0000bb001d1d7a20 */ /* 0x000fe40000410000 */
[----:B------:R-:W-:Y:S02]  /*6b00*/  FMUL.FTZ R24, R24, R5 ;  /* 0x0000000518187220 */ /* 0x000fe40000410000 */
[----:B------:R-:W-:Y:S02]  /*6b10*/  FADD.FTZ R5, -R0, R11 ;  /* 0x0000000b00057221 */ /* 0x000fe40000010100 */
[----:B------:R-:W-:Y:S02]  /*6b20*/  FMUL.FTZ R4, R48, R4 ;  /* 0x0000000430047220 */ /* 0x000fe40000410000 */
[----:B------:R-:W-:Y:S01]  /*6b30*/  FMUL.FTZ R7, R169, R7 ;  /* 0x00000007a9077220 */ /* 0x000fe20000410000 */
[----:B------:R1:W5:Y:S01]  /*6b40*/  LDL.LU R48, [R1+0x90] ;  /* 0x0000900001307983 */ /* 0x0003620000300800 */
[----:B------:R-:W-:Y:S02]  /*6b50*/  FMUL.FTZ R28, R28, c[0x0][0x2ec] ;  /* 0x0000bb001c1c7a20 */ /* 0x000fe40000410000 */
[----:B------:R-:W-:Y:S02]  /*6b60*/  FMUL.FTZ R29, R29, R6 ;  /* 0x000000061d1d7220 */ /* 0x000fe40000410000 */
[----:B------:R-:W-:Y:S02]  /*6b70*/  FADD.FTZ R6, -R0, R14 ;  /* 0x0000000e00067221 */ /* 0x000fe40000010100 */
        /* <DEDUP_REMOVED lines=25> */
[C---:B------:R-:W-:Y:S02]  /*6d10*/  FADD.FTZ R4, -R0.reuse, R27 ;  /* 0x0000001b00047221 */ /* 0x040fe40000010100 */
[----:B------:R-:W-:Y:S02]  /*6d20*/  FMUL.FTZ R13, R13, R5 ;  /* 0x000000050d0d7220 */ /* 0x000fe40000410000 */
[----:B------:R-:W-:Y:S02]  /*6d30*/  FADD.FTZ R5, -R0, R30 ;  /* 0x0000001e00057221 */ /* 0x000fe40000010100 */
[----:B------:R-:W-:Y:S02]  /*6d40*/  FMUL.FTZ R18, R18, R6 ;  /* 0x0000000612127220 */ /* 0x000fe40000410000 */
[----:B------:R-:W-:Y:S02]  /*6d50*/  FADD.FTZ R6, -R0, R31 ;  /* 0x0000001f00067221 */ /* 0x000fe40000010100 */
[----:B------:R-:W-:Y:S02]  /*6d60*/  FMUL.FTZ R0, R40, R26 ;  /* 0x0000001a28007220 */ /* 0x000fe40000410000 */
        /* <DEDUP_REMOVED lines=8> */
[----:B------:R-:W-:Y:S01]  /*6df0*/  FMUL.FTZ R6, R248, R6 ;  /* 0x00000006f8067220 */ /* 0x000fe20000410000 */
[----:B------:R1:W5:Y:S01]  /*6e00*/  LDL.LU R37, [R1+0x64] ;  /* 0x0000640001257983 */ /* 0x0003620000300800 */
[----:B------:R-:W-:Y:S02]  /*6e10*/  FMUL.FTZ R19, R19, c[0x0][0x2ec] ;  /* 0x0000bb0013137a20 */ /* 0x000fe40000410000 */
[----:B------:R-:W-:Y:S01]  /*6e20*/  FMUL.FTZ R22, R22, c[0x0][0x2ec] ;  /* 0x0000bb0016167a20 */ /* 0x000fe20000410000 */
[----:B------:R1:W5:Y:S01]  /*6e30*/  LDL R150, [R1+0x18] ;  /* 0x0000180001967983 */ /* 0x0003620000100800 */
[----:B------:R-:W-:Y:S02]  /*6e40*/  FMUL.FTZ R33, R33, R8 ;  /* 0x0000000821217220 */ /* 0x000fe40000410000 */
[----:B------:R-:W-:Y:S01]  /*6e50*/  FMUL.FTZ R17, R17, R7 ;  /* 0x0000000711117220 */ /* 0x000fe20000410000 */
[----:B------:R1:W5:Y:S01]  /*6e60*/  LDL.LU R36, [R1+0x60] ;  /* 0x0000600001247983 */ /* 0x0003620000300800 */
[----:B------:R-:W-:Y:S02]  /*6e70*/  FMUL.FTZ R20, R20, R0 ;  /* 0x0000000014147220 */ /* 0x000fe40000410000 */
[----:B------:R-:W-:Y:S01]  /*6e80*/  FMUL.FTZ R19, R19, R4 ;  /* 0x0000000413137220 */ /* 0x000fe20000410000 */
[----:B------:R1:W5:Y:S01]  /*6e90*/  LDL R147, [R1+0x1c] ;  /* 0x00001c0001937983 */ /* 0x0003620000100800 */
[----:B------:R-:W-:Y:S02]  /*6ea0*/  FMUL.FTZ R22, R22, R5 ;  /* 0x0000000516167220 */ /* 0x000fe40000410000 */
[----:B------:R-:W-:Y:S01]  /*6eb0*/  FMUL.FTZ R21, R21, R6 ;  /* 0x0000000615157220 */ /* 0x000fe20000410000 */
[----:B------:R1:W5:Y:S04]  /*6ec0*/  LDL.LU R3, [R1+0x5c] ;  /* 0x00005c0001037983 */ /* 0x0003680000300800 */
[----:B------:R1:W5:Y:S06]  /*6ed0*/  LDL.64 R152, [R1] ;  /* 0x0000000001987983 */ /* 0x00036c0000100a00 */
[----:B------:R1:W5:Y:S01]  /*6ee0*/  LDL.LU R2, [R1+0x58] ;  /* 0x0000580001027983 */ /* 0x0003620000300800 */
[----:B------:R-:W-:-:S05]  /*6ef0*/  @!P0 BRA `(.L_x_367) ;  /* 0x0000030000008947 */ /* 0x000fca0003800000 */
        /* <DEDUP_REMOVED lines=38> */
[----:B---3--:R-:W-:Y:S03]  /*7160*/  @!P1 IMAD.MOV.U32 R4, RZ, RZ, R241 ;  /* 0x000000ffff049224 */ /* 0x008fe600078e00f1 */
        /* <DEDUP_REMOVED lines=9> */
.L_x_367:
        /* <DEDUP_REMOVED lines=11> */
[----:B--2---:R-:W-:Y:S02]  /*72b0*/  F2FP.BF16.PACK_AB R9, R17, R18 ;  /* 0x000000121109723e */ /* 0x004fe400000010ff */
        /* <DEDUP_REMOVED lines=33> */
[-C--:B--2---:R-:W-:Y:S08]  /*74d0*/  HMMA.16816.F32.BF16 R36, R4, R8.reuse, R36 ;  /* 0x000000080424723c */ /* 0x084ff00000041824 */
[C---:B----4-:R-:W-:Y:S08]  /*74e0*/  HMMA.16816.F32.BF16 R40, R12.reuse, R8, R40 ;  /* 0x000000080c28723c */ /* 0x050ff00000041828 */
[-C--:B------:R-:W-:Y:S08]  /*74f0*/  HMMA.16816.F32.BF16 R44, R12, R10.reuse, R44 ;  /* 0x0000000a0c2c723c */ /* 0x080ff0000004182c */
[C---:B------:R-:W-:Y:S01]  /*7500*/  HMMA.16816.F32.BF16 R48, R4.reuse, R10, R48 ;  /* 0x0000000a0430723c */ /* 0x040fe20000041830 */
[----:B------:R-:W2:Y:S07]  /*7510*/  LDSM.16.MT88.4 R8, [R0+0x8400] ;  /* 0x008400000008783b */ /* 0x000eae0000004200 */
        /* <DEDUP_REMOVED lines=55> */
[----:B---3--:R-:W-:Y:S01]  /*7890*/  IMAD.MOV.U32 R5, RZ, RZ, c[0x0][0x370] ;  /* 0x0000dc00ff057624 */ /* 0x008fe200078e00ff */
        /* <DEDUP_REMOVED lines=32> */
.L_x_368:
[----:B---3--:R-:W-:Y:S01]  /*7aa0*/  LDSM.16.M88.4 R24, [R225] ;  /* 0x00000000e118783b */ /* 0x008fe20000000200 */
        /* <DEDUP_REMOVED lines=460> */
[----:B------:R-:W-:Y:S02]  /*9770*/  ULDC.64 UR12, c[0x0][0x388] ;  /* 0x0000e200000c7ab9 */ /* 0x000fe40000000a00 */
[----:B------:R-:W-:Y:S02]  /*9780*/  UIADD3 UR5, UR5, UR11, URZ ;  /* 0x0000000b05057290 */ /* 0x000fe4000fffe03f */
[----:B------:R-:W-:-:S02]  /*9790*/  UIMAD UR9, UR59, UR12, URZ ;  /* 0x0000000c3b0972a4 */ /* 0x000fc4000f8e023f */
[----:B------:R-:W-:Y:S02]  /*97a0*/  UIMAD.WIDE.U32 UR4, UR31, UR12, UR4 ;  /* 0x0000000c1f0472a5 */ /* 0x000fe4000f8e0004 */
[----:B------:R-:W-:-:S04]  /*97b0*/  UIMAD UR9, UR31, UR13, UR9 ;  /* 0x0000000d1f0972a4 */ /* 0x000fc8000f8e0209 */
[----:B------:R-:W-:Y:S02]  /*97c0*/  UIADD3 UR16, UR5, UR9, URZ ;  /* 0x0000000905107290 */ /* 0x000fe4000fffe03f */
[----:B------:R-:W-:Y:S02]  /*97d0*/  UMOV UR15, UR4 ;  /* 0x00000004000f7c82 */ /* 0x000fe40008000000 */
.L_x_370:
        /* <DEDUP_REMOVED lines=18> */
.L_x_371:
[----:B------:R-:W-:Y:S01]  /*9900*/  BAR.SYNC.DEFER_BLOCKING 0x0 ;  /* 0x0000000000007b1d */ /* 0x000fe20000010000 */
[----:B-1----:R-:W-:Y:S01]  /*9910*/  IMAD.SHL.U32 R3, R151, 0x2, RZ ;  /* 0x0000000297037824 */ /* 0x002fe200078e00ff */
[----:B------:R-:W-:Y:S01]  /*9920*/  USHF.L.U32 UR4, UR22, 0x7, URZ ;  /* 0x0000000716047899 */ /* 0x000fe2000800063f */
[--C-:B------:R-:W-:Y:S01]  /*9930*/  SHF.R.S32.HI R7, RZ, 0x1f, R152.reuse ;  /* 0x0000001fff077819 */ /* 0x100fe20000011498 */
[----:B------:R-:W-:Y:S01]  /*9940*/  IMAD.MOV.U32 R6, RZ, RZ, R152 ;  /* 0x000000ffff067224 */ /* 0x000fe200078e0098 */
[----:B------:R-:W-:Y:S01]  /*9950*/  UIMAD UR8, UR22, -0x80, UR8 ;  /* 0xffffff80160878a4 */ /* 0x000fe2000f8e0208 */
        /* <DEDUP_REMOVED lines=9> */
[----:B------:R-:W-:-:S03]  /*99f0*/  ULDC.64 UR10, c[0x0][0x3b8] ;  /* 0x0000ee00000a7ab9 */ /* 0x000fc60000000a00 */
[----:B------:R-:W-:Y:S01]  /*9a00*/  IMAD.U32 R8, RZ, RZ, UR5 ;  /* 0x00000005ff087e24 */ /* 0x000fe2000f8e00ff */
[----:B------:R-:W-:Y:S01]  /*9a10*/  UIMAD UR5, UR58, UR10, URZ ;  /* 0x0000000a3a0572a4 */ /* 0x000fe2000f8e023f */
[----:B------:R2:W3:Y:S03]  /*9a20*/  LDS.128 R36, [R3+0xa000] ;  /* 0x00a0000003247984 */ /* 0x0004e60000000c00 */
[----:B------:R-:W-:Y:S01]  /*9a30*/  IADD3.X R5, R5, UR16, R8, P0, !PT ;  /* 0x0000001005057c10 */ /* 0x000fe200087fe408 */
[----:B------:R-:W-:Y:S01]  /*9a40*/  IMAD.U32 R8, RZ, RZ, UR35 ;  /* 0x00000023ff087e24 */ /* 0x000fe2000f8e00ff */
[----:B------:R2:W4:Y:S01]  /*9a50*/  LDS.128 R32, [R3+0xc000] ;  /* 0x00c0000003207984 */ /* 0x0005220000000c00 */
[----:B------:R-:W-:Y:S01]  /*9a60*/  UIMAD UR5, UR35, UR11, UR5 ;  /* 0x0000000b230572a4 */ /* 0x000fe2000f8e0205 */
[----:B-1----:R-:W-:Y:S02]  /*9a70*/  SHF.R.S32.HI R0, RZ, 0x1f, R9 ;  /* 0x0000001fff007819 */ /* 0x002fe40000011409 */
[----:B------:R2:W1:Y:S02]  /*9a80*/  LDS.128 R28, [R3+0xe000] ;  /* 0x00e00000031c7984 */ /* 0x0004640000000c00 */
[----:B------:R-:W-:Y:S01]  /*9a90*/  LEA.HI R0, R0, R9, RZ, 0x2 ;  /* 0x0000000900007211 */ /* 0x000fe200078f10ff */
[----:B------:R-:W-:Y:S01]  /*9aa0*/  IMAD.WIDE.U32 R8, R8, c[0x0][0x3b8], R4 ;  /* 0x0000ee0008087a25 */ /* 0x000fe200078e0004 */
[----:B------:R2:W1:Y:S02]  /*9ab0*/  LDS.128 R48, [R3+0xf000] ;  /* 0x00f0000003307984 */ /* 0x0004640000000c00 */
[----:B------:R-:W-:-:S02]  /*9ac0*/  SHF.R.S32.HI R0, RZ, 0x2, R0 ;  /* 0x00000002ff007819 */ /* 0x000fc40000011400 */
        /* <DEDUP_REMOVED lines=26> */
.L_x_373:
[----:B------:R-:W-:Y:S05]  /*9c70*/  BSYNC B0 ;  /* 0x0000000000007941 */ /* 0x000fea0003800000 */
.L_x_372:
        /* <DEDUP_REMOVED lines=20> */
.L_x_375:
[----:B------:R-:W-:Y:S05]  /*9dc0*/  BSYNC B0 ;  /* 0x0000000000007941 */ /* 0x000fea0003800000 */
.L_x_374:
        /* <DEDUP_REMOVED lines=29> */
.L_x_377:
[----:B------:R-:W-:Y:S05]  /*9fa0*/  BSYNC B0 ;  /* 0x0000000000007941 */ /* 0x000fea0003800000 */
.L_x_376:
        /* <DEDUP_REMOVED lines=16> */
.L_x_353:
[----:B------:R-:W-:Y:S05]  /*a0b0*/  BSYNC B1 ;  /* 0x0000000000017941 */ /* 0x000fea0003800000 */
.L_x_339:
        /* <DEDUP_REMOVED lines=11> */
.L_x_378:
[----:B------:R-:W-:Y:S05]  /*a170*/  EXIT ;  /* 0x000000000000794d */ /* 0x000fea0003800000 */
.L_x_380:
        /* <DEDUP_REMOVED lines=16> */
.L_x_676:


//--------------------- .text._ZN5flash25flash_bwd_dot_do_o_kernelILb0E23Flash_bwd_kernel_traitsILi96ELi64ELi128ELi8ELi2ELi4ELi4ELb1ELb0EN7cutlass10bfloat16_tE19Flash_kernel_traitsILi96ELi64ELi128ELi8ES3_EEEEvNS_16Flash_bwd_paramsE --------------------------
	.section	.text._ZN5flash25flash_bwd_dot_do_o_kernelILb0E23Flash_bwd_kernel_traitsILi96ELi64ELi128ELi8ELi2ELi4ELi4ELb1ELb0EN7cutlass10bfloat16_tE19Flash_kernel_traitsILi96ELi64ELi128ELi8ES3_EEEEvNS_16Flash_bwd_paramsE,"ax",@progbits
	.sectioninfo	@"SHI_REGISTERS=43"
	.align	128
        .global         _ZN5flash25flash_bwd_dot_do_o_kernelILb0E23Flash_bwd_kernel_traitsILi96ELi64ELi128ELi8ELi2ELi4ELi4ELb1ELb0EN7cutlass10bfloat16_tE19Flash_kernel_traitsILi96ELi64ELi128ELi8ES3_EEEEvNS_16Flash_bwd_paramsE
        .type           _ZN5flash25flash_bwd_dot_do_o_kernelILb0E23Flash_bwd_kernel_traitsILi96ELi64ELi128ELi8ELi2ELi4ELi4ELb1ELb0EN7cutlass10bfloat16_tE19Flash_kernel_traitsILi96ELi64ELi128ELi8ES3_EEEEvNS_16Flash_bwd_paramsE,@function
        .size           _ZN5flash25flash_bwd_dot_do_o_kernelILb0E23Flash_bwd_kernel_traitsILi96ELi64ELi128ELi8ELi2ELi4ELi4ELb1ELb0EN7cutlass10bfloat16_tE19Flash_kernel_traitsILi96ELi64ELi128ELi8ES3_EEEEvNS_16Flash_bwd_paramsE,(.L_x_677 - _ZN5flash25flash_bwd_dot_do_o_kernelILb0E23Flash_bwd_kernel_traitsILi96ELi64ELi128ELi8ELi2ELi4ELi4ELb1ELb0EN7cutlass10bfloat16_tE19Flash_kernel_traitsILi96ELi64ELi128ELi8ES3_EEEEvNS_16Flash_bwd_paramsE)
        .other          _ZN5flash25flash_bwd_dot_do_o_kernelILb0E23Flash_bwd_kernel_traitsILi96ELi64ELi128ELi8ELi2ELi4ELi4ELb1ELb0EN7cutlass10bfloat16_tE19Flash_kernel_traitsILi96ELi64ELi128ELi8ES3_EEEEvNS_16Flash_bwd_paramsE,@"STO_CUDA_ENTRY STV_DEFAULT"
_ZN5flash25flash_bwd_dot_do_o_kernelILb0E23Flash_bwd_kernel_traitsILi96ELi64ELi128ELi8ELi2ELi4ELi4ELb1ELb0EN7cutlass10bfloat16_tE19Flash_kernel_traitsILi96ELi64ELi128ELi8ES3_EEEEvNS_16Flash_bwd_paramsE:
.text._ZN5flash25flash_bwd_dot_do_o_kernelILb0E23Flash_bwd_kernel_traitsILi96ELi64ELi128ELi8ELi2ELi4ELi4ELb1ELb0EN7cutlass10bfloat16_tE19Flash_kernel_traitsILi96ELi64ELi128ELi8ES3_EEEEvNS_16Flash_bwd_paramsE:
[----:B------:R-:W-:Y:S02]  /*0000*/  IMAD.MOV.U32 R1, RZ, RZ, c[0x0][0x28] ;  /* 0x00000a00ff017624 */ /* 0x000fe400078e00ff */
[----:B------:R-:W0:Y:S01]  /*0010*/  S2R R7, SR_CTAID.Y ;  /* 0x0000000000077919 */ /* 0x000e220000002600 */
[----:B------:R-:W-:Y:S01]  /*0020*/  ISETP.NE.U32.AND P0, PT, RZ, c[0x0][0x240], PT ;  /* 0x00009000ff007a0c */ /* 0x000fe20003f05070 */
[----:B------:R-:W-:Y:S01]  /*0030*/  ULDC.64 UR4, c[0x0][0x118] ;  /* 0x0000460000047ab9 */ /* 0x000fe20000000a00 */
[----:B------:R-:W-:Y:S02]  /*0040*/  MOV R9, 0xffffffff ;  /* 0xffffffff00097802 */ /* 0x000fe40000000f00 */
[----:B------:R-:W-:-:S13]  /*0050*/  ISETP.NE.AND.EX P0, PT, RZ, c[0x0][0x244], PT, P0 ;  /* 0x00009100ff007a0c */ /* 0x000fda0003f05300 */
[----:B------:R-:W-:Y:S01]  /*0060*/  @P0 MOV R2, 0x4 ;  /* 0x0000000400020802 */ /* 0x000fe20000000f00 */
[----:B------:R-:W-:Y:S01]  /*0070*/  @P0 IMAD.MOV.U32 R5, RZ, RZ, 0x4 ;  /* 0x00000004ff050424 */ /* 0x000fe200078e00ff */
[----:B0-----:R-:W-:-:S03]  /*0080*/  @P0 IADD3 R4, R7, 0x1, RZ ;  /* 0x0000000107040810 */ /* 0x001fc60007ffe0ff */
[----:B------:R-:W-:-:S04]  /*0090*/  @P0 IMAD.WIDE R2, R7, R2, c[0x0][0x240] ;  /* 0x0000900007020625 */ /* 0x000fc800078e0202 */
[----:B------:R-:W-:Y:S01]  /*00a0*/  @P0 IMAD.WIDE R4, R4, R5, c[0x0][0x240] ;  /* 0x0000900004040625 */ /* 0x000fe200078e0205 */
[----:B------:R-:W2:Y:S05]  /*00b0*/  @P0 LDG.E R9, [R2.64] ;  /* 0x0000000402090981 */ /* 0x000eaa000c1e1900 */
[----:B------:R-:W2:Y:S04]  /*00c0*/  @P0 LDG.E R4, [R4.64] ;  /* 0x0000000404040981 */ /* 0x000ea8000c1e1900 */
[----:B------:R-:W0:Y:S02]  /*00d0*/  S2R R31, SR_CTAID.X ;  /* 0x00000000001f7919 */ /* 0x000e240000002500 */
[----:B0-----:R-:W-:Y:S01]  /*00e0*/  SHF.L.U32 R31, R31, 0x6, RZ ;  /* 0x000000061f1f7819 */ /* 0x001fe200000006ff */
[----:B--2---:R-:W-:-:S02]  /*00f0*/  @P0 IMAD.IADD R6, R4, 0x1, -R9 ;  /* 0x0000000104060824 */ /* 0x004fc400078e0a09 */
[----:B------:R-:W-:-:S05]  /*0100*/  @!P0 IMAD.MOV.U32 R6, RZ, RZ, c[0x0][0x214] ;  /* 0x00008500ff068624 */ /* 0x000fca00078e00ff */
[----:B------:R-:W-:-:S13]  /*0110*/  ISETP.GT.AND P0, PT, R6, R31, PT ;  /* 0x0000001f0600720c */ /* 0x000fda0003f04270 */
[----:B------:R-:W-:Y:S05]  /*0120*/  @!P0 EXIT ;  /* 0x000000000000894d */ /* 0x000fea0003800000 */
[C---:B------:R-:W-:Y:S01]  /*0130*/  ISETP.NE.AND P1, PT, R9.reuse, -0x1, PT ;  /* 0xffffffff0900780c */ /* 0x040fe20003f25270 */
[----:B------:R-:W0:Y:S01]  /*0140*/  S2R R0, SR_CTAID.Z ;  /* 0x0000000000007919 */ /* 0x000e220000002700 */
[----:B------:R-:W-:Y:S02]  /*0150*/  ULDC.U8 UR6, c[0x0][0x328] ;  /* 0x0000ca0000067ab9 */ /* 0x000fe40000000000 */
[----:B------:R-:W-:Y:S01]  /*0160*/  ISETP.NE.AND P0, PT, RZ, UR6, PT ;  /* 0x00000006ff007c0c */ /* 0x000fe2000bf05270 */
[----:B------:R-:W1:Y:S08]  /*0170*/  S2R R30, SR_TID.X ;  /* 0x00000000001e7919 */ /* 0x000e700000002100 */
[--C-:B------:R-:W-:Y:S01]  /*0180*/  @!P1 SHF.R.S32.HI R2, RZ, 0x1f, R7.reuse ;  /* 0x0000001fff029819 */ /* 0x100fe20000011407 */
[----:B------:R-:W-:Y:S01]  /*0190*/  @P1 IMAD.WIDE.U32 R20, R9, c[0x0][0x370], RZ ;  /* 0x0000dc0009141a25 */ /* 0x000fe200078e00ff */
[----:B------:R-:W-:-:S03]  /*01a0*/  @!P1 SHF.R.S32.HI R8, RZ, 0x1f, R7 ;  /* 0x0000001fff089819 */ /* 0x000fc60000011407 */
[----:B------:R-:W-:Y:S02]  /*01b0*/  @!P1 IMAD R4, R2, c[0x0][0x368], RZ ;  /* 0x0000da0002049a24 */ /* 0x000fe400078e02ff */
[----:B------:R-:W-:Y:S02]  /*01c0*/  @!P1 IMAD R8, R8, c[0x0][0x1e0], RZ ;  /* 0x0000780008089a24 */ /* 0x000fe400078e02ff */
[----:B------:R-:W-:Y:S02]  /*01d0*/  @!P1 IMAD R11, R7, c[0x0][0x36c], R4 ;  /* 0x0000db00070b9a24 */ /* 0x000fe400078e0204 */
[----:B------:R-:W-:-:S04]  /*01e0*/  @P1 IMAD.WIDE.U32 R32, R9, c[0x0][0x1e8], RZ ;  /* 0x00007a0009201a25 */ /* 0x000fc800078e00ff */
[----:B------:R-:W-:-:S04]  /*01f0*/  @!P1 IMAD.WIDE.U32 R2, R7, c[0x0][0x368], RZ ;  /* 0x0000da0007029a25 */ /* 0x000fc800078e00ff */
[----:B------:R-:W-:Y:S01]  /*0200*/  @!P1 IMAD.WIDE.U32 R4, R7, c[0x0][0x1e0], RZ ;  /* 0x0000780007049a25 */ /* 0x000fe200078e00ff */
[----:B------:R-:W-:-:S03]  /*0210*/  @!P1 MOV R20, R2 ;  /* 0x0000000200149202 */ /* 0x000fc60000000f00 */
[----:B------:R-:W-:Y:S01]  /*0220*/  @!P1 IMAD R13, R7, c[0x0][0x1e4], R8 ;  /* 0x00007900070d9a24 */ /* 0x000fe200078e0208 */
[----:B------:R-:W-:Y:S01]  /*0230*/  @!P1 MOV R32, R4 ;  /* 0x0000000400209202 */ /* 0x000fe20000000f00 */
[C---:B------:R-:W-:Y:S02]  /*0240*/  @P1 IMAD R21, R9.reuse, c[0x0][0x374], R21 ;  /* 0x0000dd0009151a24 */ /* 0x040fe400078e0215 */
[----:B------:R-:W-:Y:S02]  /*0250*/  @P1 IMAD R33, R9, c[0x0][0x1ec], R33 ;  /* 0x00007b0009211a24 */ /* 0x000fe400078e0221 */
[----:B------:R-:W-:Y:S02]  /*0260*/  @!P1 IMAD.IADD R21, R3, 0x1, R11 ;  /* 0x0000000103159824 */ /* 0x000fe400078e020b */
[----:B------:R-:W-:Y:S01]  /*0270*/  @!P1 IMAD.IADD R33, R5, 0x1, R13 ;  /* 0x0000000105219824 */ /* 0x000fe200078e020d */
[----:B------:R-:W-:Y:S05]  /*0280*/  @!P0 BRA `(.L_x_381) ;  /* 0x0000007000008947 */ /* 0x000fea0003800000 */
[----:B01----:R-:W-:Y:S01]  /*0290*/  HFMA2.MMA R3, -RZ, RZ, 0, 7.62939453125e-06 ;  /* 0x00000080ff037435 */ /* 0x003fe200000001ff */
[----:B------:R-:W-:-:S02]  /*02a0*/  @!P1 IMAD R9, R7, c[0x0][0x224], RZ ;  /* 0x0000890007099a24 */ /* 0x000fc400078e02ff */
[----:B------:R-:W-:-:S03]  /*02b0*/  IMAD.MOV.U32 R4, RZ, RZ, c[0x0][0x210] ;  /* 0x00008400ff047624 */ /* 0x000fc600078e00ff */
[----:B------:R-:W-:-:S04]  /*02c0*/  LEA R2, R7, R9, 0x7 ;  /* 0x0000000907027211 */ /* 0x000fc800078e38ff */
[----:B------:R-:W-:-:S04]  /*02d0*/  IMAD R3, R3, R4, c[0x0][0x234] ;  /* 0x00008d0003037624 */ /* 0x000fc800078e0204 */
[----:B------:R-:W-:Y:S01]  /*02e0*/  IMAD R2, R3, R0, R2 ;  /* 0x0000000003027224 */ /* 0x000fe200078e0202 */
[----:B------:R-:W-:Y:S05]  /*02f0*/  BRA `(.L_x_382) ;  /* 0x0000002000007947 */ /* 0x000fea0003800000 */
.L_x_381:
[----:B01----:R-:W-:-:S04]  /*0300*/  IMAD R2, R7, c[0x0][0x1c0], R0 ;  /* 0x0000700007027a24 */ /* 0x003fc800078e0200 */
[----:B------:R-:W-:-:S03]  /*0310*/  IMAD R2, R2, c[0x0][0x224], RZ ;  /* 0x0000890002027a24 */ /* 0x000fc600078e02ff */
.L_x_382:
[----:B------:R-:W-:Y:S01]  /*0320*/  SHF.R.S32.HI R3, RZ, 0x1f, R30 ;  /* 0x0000001fff037819 */ /* 0x000fe2000001141e */
[--C-:B------:R-:W-:Y:S01]  /*0330*/  IMAD.IADD R5, R6, 0x1, -R31.reuse ;  /* 0x0000000106057824 */ /* 0x100fe200078e0a1f */
[----:B------:R-:W-:Y:S01]  /*0340*/  IADD3 R35, R31, R2, RZ ;  /* 0x000000021f237210 */ /* 0x000fe20007ffe0ff */
[----:B------:R-:W-:Y:S01]  /*0350*/  BSSY B0, `(.L_x_383) ;  /* 0x000002b000007945 */ /* 0x000fe20003800000 */
[----:B------:R-:W-:Y:S01]  /*0360*/  LEA.HI R3, R3, R30, RZ, 0x2 ;  /* 0x0000001e03037211 */ /* 0x000fe200078f10ff */
[----:B------:R-:W-:Y:S01]  /*0370*/  CS2R R18, SRZ ;  /* 0x0000000000127805 */ /* 0x000fe2000001ff00 */
[----:B------:R-:W-:Y:S01]  /*0380*/  SHF.R.S32.HI R28, RZ, 0x1f, R31 ;  /* 0x0000001fff1c7819 */ /* 0x000fe2000001141f */
[----:B------:R-:W-:Y:S01]  /*0390*/  CS2R R6, SRZ ;  /* 0x0000000000067805 */ /* 0x000fe2000001ff00 */
[----:B------:R-:W-:Y:S01]  /*03a0*/  SHF.R.S32.HI R34, RZ, 0x2, R3 ;  /* 0x00000002ff227819 */ /* 0x000fe20000011403 */
[----:B------:R-:W-:Y:S01]  /*03b0*/  CS2R R10, SRZ ;  /* 0x00000000000a7805 */ /* 0x000fe2000001ff00 */
[----:B------:R-:W-:Y:S01]  /*03c0*/  LOP3.LUT R3, R3, 0x1ffffffc, RZ, 0xc0, !PT ;  /* 0x1ffffffc03037812 */ /* 0x000fe200078ec0ff */
[----:B------:R-:W-:Y:S01]  /*03d0*/  CS2R R8, SRZ ;  /* 0x0000000000087805 */ /* 0x000fe2000001ff00 */
[----:B------:R-:W-:Y:S01]  /*03e0*/  ISETP.GE.AND P0, PT, R34, R5, PT ;  /* 0x000000052200720c */ /* 0x000fe20003f06270 */
[----:B------:R-:W-:Y:S01]  /*03f0*/  CS2R R14, SRZ ;  /* 0x00000000000e7805 */ /* 0x000fe2000001ff00 */
[----:B------:R-:W-:Y:S01]  /*0400*/  SHF.R.S32.HI R36, RZ, 0x1f, R0 ;  /* 0x0000001fff247819 */ /* 0x000fe20000011400 */
[----:B------:R-:W-:Y:S01]  /*0410*/  IMAD.IADD R3, R30, 0x1, -R3 ;  /* 0x000000011e037824 */ /* 0x000fe200078e0a03 */
[----:B------:R-:W-:Y:S01]  /*0420*/  CS2R R4, SRZ ;  /* 0x0000000000047805 */ /* 0x000fe2000001ff00 */
[----:B------:R-:W-:Y:S01]  /*0430*/  MOV R22, RZ ;  /* 0x000000ff00167202 */ /* 0x000fe20000000f00 */
[----:B------:R-:W-:Y:S01]  /*0440*/  CS2R R12, SRZ ;  /* 0x00000000000c7805 */ /* 0x000fe2000001ff00 */
[----:B------:R-:W-:Y:S01]  /*0450*/  IMAD.SHL.U32 R2, R3, 0x8, RZ ;  /* 0x0000000803027824 */ /* 0x000fe200078e00ff */
[----:B------:R-:W-:-:S04]  /*0460*/  SHF.R.S32.HI R37, RZ, 0x1f, R34 ;  /* 0x0000001fff257819 */ /* 0x000fc80000011422 */
[----:B------:R-:W-:Y:S02]  /*0470*/  IADD3 R38, R2, 0x20, RZ ;  /* 0x0000002002267810 */ /* 0x000fe40007ffe0ff */
[----:B------:R-:W-:Y:S01]  /*0480*/  SHF.R.S32.HI R3, RZ, 0x1f, R2 ;  /* 0x0000001fff037819 */ /* 0x000fe20000011402 */
[----:B------:R-:W-:Y:S05]  /*0490*/  @P0 BRA `(.L_x_384) ;  /* 0x0000016000000947 */ /* 0x000fea0003800000 */
[----:B------:R-:W-:Y:S01]  /*04a0*/  IMAD R24, R28, c[0x0][0x370], RZ ;  /* 0x0000dc001c187a24 */ /* 0x000fe200078e02ff */
[----:B------:R-:W-:Y:S01]  /*04b0*/  ISETP.GE.AND P2, PT, R38, c[0x0][0x220], PT ;  /* 0x0000880026007a0c */ /* 0x000fe20003f46270 */
[----:B------:R-:W-:-:S04]  /*04c0*/  IMAD.WIDE.U32 R16, R31, c[0x0][0x370], R2 ;  /* 0x0000dc001f107a25 */ /* 0x000fc800078e0002 */
[----:B------:R-:W-:Y:S01]  /*04d0*/  IMAD R24, R31, c[0x0][0x374], R24 ;  /* 0x0000dd001f187a24 */ /* 0x000fe200078e0218 */
[----:B------:R-:W-:Y:S01]  /*04e0*/  IADD3 R20, P1, R20, R16, RZ ;  /* 0x0000001014147210 */ /* 0x000fe20007f3e0ff */
[----:B------:R-:W-:-:S03]  /*04f0*/  IMAD R23, R36, c[0x0][0x378], RZ ;  /* 0x0000de0024177a24 */ /* 0x000fc600078e02ff */
[----:B------:R-:W-:Y:S01]  /*0500*/  IADD3.X R21, R21, R17, R24, P1, !PT ;  /* 0x0000001115157210 */ /* 0x000fe20000ffe418 */
[----:B------:R-:W-:Y:S01]  /*0510*/  IMAD R23, R0, c[0x0][0x37c], R23 ;  /* 0x0000df0000177a24 */ /* 0x000fe200078e0217 */
[C---:B------:R-:W-:Y:S01]  /*0520*/  IADD3 R24, R2.reuse, 0x40, RZ ;  /* 0x0000004002187810 */ /* 0x040fe20007ffe0ff */
[----:B------:R-:W-:Y:S01]  /*0530*/  IMAD R17, R37, c[0x0][0x370], RZ ;  /* 0x0000dc0025117a24 */ /* 0x000fe200078e02ff */
[----:B------:R-:W-:Y:S01]  /*0540*/  ISETP.GE.AND P1, PT, R2, c[0x0][0x220], PT ;  /* 0x0000880002007a0c */ /* 0x000fe20003f26270 */
[----:B------:R-:W-:Y:S01]  /*0550*/  IMAD.WIDE.U32 R20, R0, c[0x0][0x378], R20 ;  /* 0x0000de0000147a25 */ /* 0x000fe200078e0014 */
[----:B------:R-:W-:-:S04]  /*0560*/  ISETP.GE.AND P3, PT, R24, c[0x0][0x220], PT ;  /* 0x0000880018007a0c */ /* 0x000fc80003f66270 */
[----:B------:R-:W-:Y:S01]  /*0570*/  IADD3 R21, R21, R23, RZ ;  /* 0x0000001715157210 */ /* 0x000fe20007ffe0ff */
[----:B------:R-:W-:-:S04]  /*0580*/  IMAD R23, R34, c[0x0][0x374], R17 ;  /* 0x0000dd0022177a24 */ /* 0x000fc800078e0211 */
[----:B------:R-:W-:-:S04]  /*0590*/  IMAD.WIDE.U32 R16, R34, c[0x0][0x370], R20 ;  /* 0x0000dc0022107a25 */ /* 0x000fc800078e0014 */
[----:B------:R-:W-:Y:S01]  /*05a0*/  IMAD.IADD R17, R17, 0x1, R23 ;  /* 0x0000000111117824 */ /* 0x000fe200078e0217 */
[----:B------:R-:W-:-:S04]  /*05b0*/  LEA R20, P4, R16, c[0x0][0x330], 0x1 ;  /* 0x0000cc0010147a11 */ /* 0x000fc800078808ff */
[----:B------:R-:W-:-:S05]  /*05c0*/  LEA.HI.X R21, R16, c[0x0][0x334], R17, 0x1, P4 ;  /* 0x0000cd0010157a11 */ /* 0x000fca00020f0c11 */
[----:B------:R0:W5:Y:S04]  /*05d0*/  @!P1 LDG.E.128 R8, [R20.64] ;  /* 0x0000000414089981 */ /* 0x000168000c1e1d00 */
[----:B------:R0:W5:Y:S04]  /*05e0*/  @!P2 LDG.E.128 R4, [R20.64+0x40] ;  /* 0x000040041404a981 */ /* 0x000168000c1e1d00 */
[----:B------:R0:W5:Y:S02]  /*05f0*/  @!P3 LDG.E.128 R12, [R20.64+0x80] ;  /* 0x00008004140cb981 */ /* 0x000164000c1e1d00 */
.L_x_384:
[----:B------:R-:W-:Y:S05]  /*0600*/  BSYNC B0 ;  /* 0x0000000000007941 */ /* 0x000fea0003800000 */
.L_x_383:
[----:B------:R-:W-:Y:S01]  /*0610*/  BSSY B0, `(.L_x_385) ;  /* 0x000001f000007945 */ /* 0x000fe20003800000 */
[----:B------:R-:W-:Y:S01]  /*0620*/  CS2R R16, SRZ ;  /* 0x0000000000107805 */ /* 0x000fe2000001ff00 */
[----:B------:R-:W-:Y:S01]  /*0630*/  CS2R R26, SRZ ;  /* 0x00000000001a7805 */ /* 0x000fe2000001ff00 */
[----:B------:R-:W-:Y:S01]  /*0640*/  CS2R R24, SRZ ;  /* 0x0000000000187805 */ /* 0x000fe2000001ff00 */
[----:B------:R-:W-:Y:S01]  /*0650*/  MOV R23, RZ ;  /* 0x000000ff00177202 */ /* 0x000fe20000000f00 */
[----:B0-----:R-:W-:Y:S01]  /*0660*/  CS2R R20, SRZ ;  /* 0x0000000000147805 */ /* 0x001fe2000001ff00 */
[----:B------:R-:W-:Y:S05]  /*0670*/  @P0 BRA `(.L_x_386) ;  /* 0x0000018000000947 */ /* 0x000fea0003800000 */
[----:B------:R-:W-:Y:S01]  /*0680*/  IMAD R40, R28, c[0x0][0x1e8], RZ ;  /* 0x00007a001c287a24 */ /* 0x000fe200078e02ff */
[----:B------:R-:W-:Y:S01]  /*0690*/  MOV R29, R3 ;  /* 0x00000003001d7202 */ /* 0x000fe20000000f00 */
[----:B------:R-:W-:Y:S01]  /*06a0*/  IMAD.MOV.U32 R28, RZ, RZ, R2 ;  /* 0x000000ffff1c7224 */ /* 0x000fe200078e0002 */
[----:B------:R-:W-:Y:S01]  /*06b0*/  ISETP.GE.AND P1, PT, R2, c[0x0][0x220], PT ;  /* 0x0000880002007a0c */ /* 0x000fe20003f26270 */
[C---:B------:R-:W-:Y:S01]  /*06c0*/  IMAD R40, R31.reuse, c[0x0][0x1ec], R40 ;  /* 0x00007b001f287a24 */ /* 0x040fe200078e0228 */
[----:B------:R-:W-:Y:S01]  /*06d0*/  ISETP.GE.AND P2, PT, R38, c[0x0][0x220], PT ;  /* 0x0000880026007a0c */ /* 0x000fe20003f46270 */
[----:B------:R-:W-:-:S04]  /*06e0*/  IMAD.WIDE.U32 R28, R31, c[0x0][0x1e8], R28 ;  /* 0x00007a001f1c7a25 */ /* 0x000fc800078e001c */
[----:B------:R-:W-:Y:S01]  /*06f0*/  IMAD R3, R36, c[0x0][0x1f0], RZ ;  /* 0x00007c0024037a24 */ /* 0x000fe200078e02ff */
[----:B------:R-:W-:Y:S01]  /*0700*/  IADD3 R32, P0, R32, R28, RZ ;  /* 0x0000001c20207210 */ /* 0x000fe20007f1e0ff */
[----:B------:R-:W-:Y:S02]  /*0710*/  IMAD R37, R37, c[0x0][0x1e8], RZ ;  /* 0x00007a0025257a24 */ /* 0x000fe400078e02ff */
[----:B------:R-:W-:Y:S01]  /*0720*/  IMAD R3, R0, c[0x0][0x1f4], R3 ;  /* 0x00007d0000037a24 */ /* 0x000fe200078e0203 */
[----:B------:R-:W-:-:S05]  /*0730*/  IADD3.X R33, R33, R29, R40, P0, !PT ;  /* 0x0000001d21217210 */ /* 0x000fca00007fe428 */
[----:B------:R-:W-:Y:S01]  /*0740*/  IMAD.WIDE.U32 R32, R0, c[0x0][0x1f0], R32 ;  /* 0x00007c0000207a25 */ /* 0x000fe200078e0020 */
[----:B------:R-:W-:-:S03]  /*0750*/  IADD3 R0, R2, 0x40, RZ ;  /* 0x0000004002007810 */ /* 0x000fc60007ffe0ff */
[----:B------:R-:W-:Y:S01]  /*0760*/  IMAD.IADD R33, R33, 0x1, R3 ;  /* 0x0000000121217824 */ /* 0x000fe200078e0203 */
[----:B------:R-:W-:Y:S01]  /*0770*/  ISETP.GE.AND P3, PT, R0, c[0x0][0x220], PT ;  /* 0x0000880000007a0c */ /* 0x000fe20003f66270 */
[C---:B------:R-:W-:Y:S02]  /*0780*/  IMAD R3, R34.reuse, c[0x0][0x1ec], R37 ;  /* 0x00007b0022037a24 */ /* 0x040fe400078e0225 */
[----:B------:R-:W-:-:S05]  /*0790*/  IMAD.WIDE.U32 R28, R34, c[0x0][0x1e8], R32 ;  /* 0x00007a00221c7a25 */ /* 0x000fca00078e0020 */
[----:B------:R-:W-:Y:S02]  /*07a0*/  IADD3 R3, R29, R3, RZ ;  /* 0x000000031d037210 */ /* 0x000fe40007ffe0ff */
[----:B------:R-:W-:-:S04]  /*07b0*/  LEA R2, P0, R28, c[0x0][0x1d0], 0x1 ;  /* 0x000074001c027a11 */ /* 0x000fc800078008ff */
[----:B------:R-:W-:-:S05]  /*07c0*/  LEA.HI.X R3, R28, c[0x0][0x1d4], R3, 0x1, P0 ;  /* 0x000075001c037a11 */ /* 0x000fca00000f0c03 */
[----:B------:R0:W5:Y:S04]  /*07d0*/  @!P1 LDG.E.128 R24, [R2.64] ;  /* 0x0000000402189981 */ /* 0x000168000c1e1d00 */
[----:B------:R0:W5:Y:S04]  /*07e0*/  @!P2 LDG.E.128 R16, [R2.64+0x40] ;  /* 0x000040040210a981 */ /* 0x000168000c1e1d00 */
[----:B------:R0:W5:Y:S02]  /*07f0*/  @!P3 LDG.E.128 R20, [R2.64+0x80] ;  /* 0x000080040214b981 */ /* 0x000164000c1e1d00 */
.L_x_386:
[----:B------:R-:W-:Y:S05]  /*0800*/  BSYNC B0 ;  /* 0x0000000000007941 */ /* 0x000fea0003800000 */
.L_x_385:
[C---:B0----5:R-:W-:Y:S01]  /*0810*/  LOP3.LUT R2, R8.reuse, 0xffff0000, RZ, 0xc0, !PT ;  /* 0xffff000008027812 */ /* 0x061fe200078ec0ff */
[----:B------:R-:W-:Y:S01]  /*0820*/  IMAD.U32 R0, R8, 0x10000, RZ ;  /* 0x0001000008007824 */ /* 0x000fe200078e00ff */
[----:B------:R-:W-:-:S02]  /*0830*/  LOP3.LUT R29, R24, 0xffff0000, RZ, 0xc0, !PT ;  /* 0xffff0000181d7812 */ /* 0x000fc400078ec0ff */
[----:B------:R-:W-:Y:S02]  /*0840*/  SHF.L.U32 R3, R24, 0x10, RZ ;  /* 0x0000001018037819 */ /* 0x000fe400000006ff */
[----:B------:R-:W-:Y:S01]  /*0850*/  LOP3.LUT P0, RZ, R30, 0x3, RZ, 0xc0, !PT ;  /* 0x000000031eff7812 */ /* 0x000fe2000780c0ff */
[----:B------:R-:W-:Y:S01]  /*0860*/  FMUL.FTZ R8, R2, R29 ;  /* 0x0000001d02087220 */ /* 0x000fe20000410000 */
[----:B------:R-:W-:Y:S01]  /*0870*/  SHF.L.U32 R29, R25, 0x10, RZ ;  /* 0x00000010191d7819 */ /* 0x000fe200000006ff */
[----:B------:R-:W-:Y:S01]  /*0880*/  IMAD.U32 R2, R9, 0x10000, RZ ;  /* 0x0001000009027824 */ /* 0x000fe200078e00ff */
[----:B------:R-:W-:Y:S01]  /*0890*/  LOP3.LUT R25, R25, 0xffff0000, RZ, 0xc0, !PT ;  /* 0xffff000019197812 */ /* 0x000fe200078ec0ff */
[----:B------:R-:W-:Y:S01]  /*08a0*/  FFMA.FTZ R0, R0, R3, R8 ;  /* 0x0000000300007223 */ /* 0x000fe20000010008 */
[----:B------:R-:W-:Y:S02]  /*08b0*/  LOP3.LUT R8, R9, 0xffff0000, RZ, 0xc0, !PT ;  /* 0xffff000009087812 */ /* 0x000fe400078ec0ff */
[----:B------:R-:W-:Y:S01]  /*08c0*/  SHF.L.U32 R3, R26, 0x10, RZ ;  /* 0x000000101a037819 */ /* 0x000fe200000006ff */
[----:B------:R-:W-:Y:S01]  /*08d0*/  FFMA.FTZ R2, R2, R29, R0 ;  /* 0x0000001d02027223 */ /* 0x000fe20000010000 */
[----:B------:R-:W-:Y:S01]  /*08e0*/  LOP3.LUT R9, R26, 0xffff0000, RZ, 0xc0, !PT ;  /* 0xffff00001a097812 */ /* 0x000fe200078ec0ff */
[----:B------:R-:W-:-:S02]  /*08f0*/  IMAD.U32 R0, R10, 0x10000, RZ ;  /* 0x000100000a007824 */ /* 0x000fc400078e00ff */
[----:B------:R-:W-:Y:S01]  /*0900*/  FFMA.FTZ R8, R8, R25, R2 ;  /* 0x0000001908087223 */ /* 0x000fe20000010002 */
[----:B------:R-:W-:Y:S02]  /*0910*/  LOP3.LUT R2, R10, 0xffff0000, RZ, 0xc0, !PT ;  /* 0xffff00000a027812 */ /* 0x000fe400078ec0ff */
[----:B------:R-:W-:Y:S01]  /*0920*/  LOP3.LUT R10, R11, 0xffff0000, RZ, 0xc0, !PT ;  /* 0xffff00000b0a7812 */ /* 0x000fe200078ec0ff */
[----:B------:R-:W-:Y:S01]  /*0930*/  FFMA.FTZ R8, R0, R3, R8 ;  /* 0x0000000300087223 */ /* 0x000fe20000010008 */
[----:B------:R-:W-:Y:S01]  /*0940*/  SHF.L.U32 R3, R27, 0x10, RZ ;  /* 0x000000101b037819 */ /* 0x000fe200000006ff */
[----:B------:R-:W-:Y:S01]  /*0950*/  IMAD.U32 R0, R11, 0x10000, RZ ;  /* 0x000100000b007824 */ /* 0x000fe200078e00ff */
[----:B------:R-:W-:Y:S01]  /*0960*/  LOP3.LUT R27, R27, 0xffff0000, RZ, 0xc0, !PT ;  /* 0xffff00001b1b7812 */ /* 0x000fe200078ec0ff */
[----:B------:R-:W-:Y:S01]  /*0970*/  FFMA.FTZ R2, R2, R9, R8 ;  /* 0x0000000902027223 */ /* 0x000fe20000010008 */
[----:B------:R-:W-:-:S03]  /*0980*/  LOP3.LUT R9, R16, 0xffff0000, RZ, 0xc0, !PT ;  /* 0xffff000010097812 */ /* 0x000fc600078ec0ff */
[----:B------:R-:W-:Y:S01]  /*0990*/  FFMA.FTZ R2, R0, R3, R2 ;  /* 0x0000000300027223 */ /* 0x000fe20000010002 */
[----:B------:R-:W-:Y:S01]  /*09a0*/  SHF.L.U32 R3, R16, 0x10, RZ ;  /* 0x0000001010037819 */ /* 0x000fe200000006ff */
[----:B------:R-:W-:Y:S02]  /*09b0*/  IMAD.U32 R0, R4, 0x10000, RZ ;  /* 0x0001000004007824 */ /* 0x000fe400078e00ff */
        /* <DEDUP_REMOVED lines=23> */
[C---:B------:R-:W-:Y:S01]  /*0b30*/  IMAD.U32 R0, R12.reuse, 0x10000, RZ ;  /* 0x000100000c007824 */ /* 0x040fe200078e00ff */
[----:B------:R-:W-:Y:S01]  /*0b40*/  LOP3.LUT R12, R12, 0xffff0000, RZ, 0xc0, !PT ;  /* 0xffff00000c0c7812 */ /* 0x000fe200078ec0ff */
[----:B------:R-:W-:-:S04]  /*0b50*/  FFMA.FTZ R2, R6, R19, R2 ;  /* 0x0000001306027223 */ /* 0x000fc80000010002 */
[----:B------:R-:W-:Y:S01]  /*0b60*/  FFMA.FTZ R2, R0, R3, R2 ;  /* 0x0000000300027223 */ /* 0x000fe20000010002 */
[----:B------:R-:W-:Y:S01]  /*0b70*/  SHF.L.U32 R3, R21, 0x10, RZ ;  /* 0x0000001015037819 */ /* 0x000fe200000006ff */
[C---:B------:R-:W-:Y:S01]  /*0b80*/  IMAD.U32 R0, R13.reuse, 0x10000, RZ ;  /* 0x000100000d007824 */ /* 0x040fe200078e00ff */
[----:B------:R-:W-:Y:S01]  /*0b90*/  LOP3.LUT R13, R13, 0xffff0000, RZ, 0xc0, !PT ;  /* 0xffff00000d0d7812 */ /* 0x000fe200078ec0ff */
[----:B------:R-:W-:Y:S01]  /*0ba0*/  FFMA.FTZ R5, R12, R5, R2 ;  /* 0x000000050c057223 */ /* 0x000fe20000010002 */
[----:B------:R-:W-:-:S03]  /*0bb0*/  LOP3.LUT R2, R21, 0xffff0000, RZ, 0xc0, !PT ;  /* 0xffff000015027812 */ /* 0x000fc600078ec0ff */
        /* <DEDUP_REMOVED lines=13> */
[----:B------:R-:W-:-:S03]  /*0c90*/  SHF.R.S32.HI R5, RZ, 0x1f, R35 ;  /* 0x0000001fff057819 */ /* 0x000fc60000011423 */
[----:B------:R-:W-:-:S05]  /*0ca0*/  FFMA.FTZ R0, R15, R2, R0 ;  /* 0x000000020f007223 */ /* 0x000fca0000010000 */
[----:B------:R-:W0:Y:S02]  /*0cb0*/  SHFL.BFLY PT, R3, R0, 0x2, 0x1f ;  /* 0x0c401f0000037f89 */ /* 0x000e2400000e0000 */
[----:B0-----:R-:W-:-:S05]  /*0cc0*/  FADD.FTZ R3, R0, R3 ;  /* 0x0000000300037221 */ /* 0x001fca0000010000 */
[----:B------:R0:W1:Y:S01]  /*0cd0*/  SHFL.BFLY PT, R4, R3, 0x1, 0x1f ;  /* 0x0c201f0003047f89 */ /* 0x00006200000e0000 */
[----:B------:R-:W-:Y:S05]  /*0ce0*/  @P0 EXIT ;  /* 0x000000000000094d */ /* 0x000fea0003800000 */
[----:B------:R-:W-:Y:S01]  /*0cf0*/  LEA.HI R30, P0, R30, R35, RZ, 0x1e ;  /* 0x000000231e1e7211 */ /* 0x000fe2000781f0ff */
[----:B-1----:R-:W-:-:S04]  /*0d00*/  FADD.FTZ R4, R3, R4 ;  /* 0x0000000403047221 */ /* 0x002fc80000010000 */
[----:B------:R-:W-:Y:S01]  /*0d10*/  IMAD.X R5, RZ, RZ, R5, P0 ;  /* 0x000000ffff057224 */ /* 0x000fe200000e0605 */
[----:B------:R-:W-:-:S04]  /*0d20*/  LEA R2, P0, R30, c[0x0][0x3c8], 0x2 ;  /* 0x0000f2001e027a11 */ /* 0x000fc800078010ff */
[----:B0-----:R-:W-:Y:S01]  /*0d30*/  LEA.HI.X R3, R30, c[0x0][0x3cc], R5, 0x2, P0 ;  /* 0x0000f3001e037a11 */ /* 0x001fe200000f1405 */
[----:B------:R-:W-:-:S05]  /*0d40*/  FMUL.FTZ R5, R4, c[0x0][0x2d4] ;  /* 0x0000b50004057a20 */ /* 0x000fca0000410000 */
[----:B------:R-:W-:Y:S01]  /*0d50*/  STG.E [R2.64], R5 ;  /* 0x0000000502007986 */ /* 0x000fe2000c101904 */
[----:B------:R-:W-:Y:S05]  /*0d60*/  EXIT ;  /* 0x000000000000794d */ /* 0x000fea0003800000 */
.L_x_387:
        /* <DEDUP_REMOVED lines=9> */
.L_x_677:


//--------------------- .text._ZN5flash25flash_bwd_dot_do_o_kernelILb1E23Flash_bwd_kernel_traitsILi96ELi64ELi128ELi8ELi2ELi4ELi4ELb1ELb0EN7cutlass10bfloat16_tE19Flash_kernel_traitsILi96ELi64ELi128ELi8ES3_EEEEvNS_16Flash_bwd_paramsE --------------------------
	.section	.text._ZN5flash25flash_bwd_dot_do_o_kernelILb1E23Flash_bwd_kernel_traitsILi96ELi64ELi128ELi8ELi2ELi4ELi4ELb1ELb0EN7cutlass10bfloat16_tE19Flash_kernel_traitsILi96ELi64ELi128ELi8ES3_EEEEvNS_16Flash_bwd_paramsE,"ax",@progbits
	.sectioninfo	@"SHI_REGISTERS=45"
	.align	128
        .global         _ZN5flash25flash_bwd_dot_do_o_kernelILb1E23Flash_bwd_kernel_traitsILi96ELi64ELi128ELi8ELi2ELi4ELi4ELb1ELb0EN7cutlass10bfloat16_tE19Flash_kernel_traitsILi96ELi64ELi128ELi8ES3_EEEEvNS_16Flash_bwd_paramsE
        .type           _ZN5flash25flash_bwd_dot_do_o_kernelILb1E23Flash_bwd_kernel_traitsILi96ELi64ELi128ELi8ELi2ELi4ELi4ELb1ELb0EN7cutlass10bfloat16_tE19Flash_kernel_traitsILi96ELi64ELi128ELi8ES3_EEEEvNS_16Flash_bwd_paramsE,@function
        .size           _ZN5flash25flash_bwd_dot_do_o_kernelILb1E23Flash_bwd_kernel_traitsILi96ELi64ELi128ELi8ELi2ELi4ELi4ELb1ELb0EN7cutlass10bfloat16_tE19Flash_kernel_traitsILi96ELi64ELi128ELi8ES3_EEEEvNS_16Flash_bwd_paramsE,(.L_x_678 - _ZN5flash25flash_bwd_dot_do_o_kernelILb1E23Flash_bwd_kernel_traitsILi96ELi64ELi128ELi8ELi2ELi4ELi4ELb1ELb0EN7cutlass10bfloat16_tE19Flash_kernel_traitsILi96ELi64ELi128ELi8ES3_EEEEvNS_16Flash_bwd_paramsE)
        .other          _ZN5flash25flash_bwd_dot_do_o_kernelILb1E23Flash_bwd_kernel_traitsILi96ELi64ELi128ELi8ELi2ELi4ELi4ELb1ELb0EN7cutlass10bfloat16_tE19Flash_kernel_traitsILi96ELi64ELi128ELi8ES3_EEEEvNS_16Flash_bwd_paramsE,@"STO_CUDA_ENTRY STV_DEFAULT"
_ZN5flash25flash_bwd_dot_do_o_kernelILb1E23Flash_bwd_kernel_traitsILi96ELi64ELi128ELi8ELi2ELi4ELi4ELb1ELb0EN7cutlass10bfloat16_tE19Flash_kernel_traitsILi96ELi64ELi128ELi8ES3_EEEEvNS_16Flash_bwd_paramsE:
.text._ZN5flash25flash_bwd_dot_do_o_kernelILb1E23Flash_bwd_kernel_traitsILi96ELi64ELi128ELi8ELi2ELi4ELi4ELb1ELb0EN7cutlass10bfloat16_tE19Flash_kernel_traitsILi96ELi64ELi128ELi8ES3_EEEEvNS_16Flash_bwd_paramsE:
[----:B------:R-:W-:Y:S02]  /*0000*/  MOV R1, c[0x0][0x28] ;  /* 0x00000a0000017a02 */ /* 0x000fe40000000f00 */
[----:B------:R-:W0:Y:S01]  /*0010*/  S2R R5, SR_CTAID.Y ;  /* 0x0000000000057919 */ /* 0x000e220000002600 */
[----:B------:R-:W-:Y:S01]  /*0020*/  ISETP.NE.U32.AND P0, PT, RZ, c[0x0][0x240], PT ;  /* 0x00009000ff007a0c */ /* 0x000fe20003f05070 */
[----:B------:R-:W-:Y:S01]  /*0030*/  IMAD.MOV.U32 R10, RZ, RZ, -0x1 ;  /* 0xffffffffff0a7424 */ /* 0x000fe200078e00ff */
[----:B------:R-:W-:Y:S02]  /*0040*/  ULDC.64 UR4, c[0x0][0x118] ;  /* 0x0000460000047ab9 */ /* 0x000fe40000000a00 */
        /* <DEDUP_REMOVED lines=9> */
[----:B0-----:R-:W-:Y:S01]  /*00e0*/  IMAD.SHL.U32 R41, R41, 0x40, RZ ;  /* 0x0000004029297824 */ /* 0x001fe200078e00ff */
[----:B--2---:R-:W-:-:S02]  /*00f0*/  @P0 IADD3 R8, R7, -R10, RZ ;  /* 0x8000000a07080210 */ /* 0x004fc40007ffe0ff */
[----:B------:R-:W-:-:S04]  /*0100*/  @!P0 MOV R8, c[0x0][0x214] ;  /* 0x0000850000088a02 */ /* 0x000fc80000000f00 */
[----:B------:R-:W-:-:S13]  /*0110*/  ISETP.GT.AND P1, PT, R8, R41, PT ;  /* 0x000000290800720c */ /* 0x000fda0003f24270 */
[----:B------:R-:W-:Y:S05]  /*0120*/  @!P1 EXIT ;  /* 0x000000000000994d */ /* 0x000fea0003800000 */
[----:B------:R-:W-:Y:S01]  /*0130*/  ISETP.NE.AND P1, PT, R10, -0x1, PT ;  /* 0xffffffff0a00780c */ /* 0x000fe20003f25270 */
[C---:B------:R-:W-:Y:S01]  /*0140*/  IMAD.WIDE R2, R5.reuse, 0x80, RZ ;  /* 0x0000008005027825 */ /* 0x040fe200078e02ff */
[----:B------:R-:W-:Y:S01]  /*0150*/  SHF.R.S32.HI R36, RZ, 0x1f, R41 ;  /* 0x0000001fff247819 */ /* 0x000fe20000011429 */
[----:B------:R-:W-:Y:S02]  /*0160*/  ULDC.U8 UR6, c[0x0][0x328] ;  /* 0x0000ca0000067ab9 */ /* 0x000fe40000000000 */
[----:B------:R-:W-:Y:S01]  /*0170*/  IMAD.MOV.U32 R9, RZ, RZ, c[0x0][0x1c0] ;  /* 0x00007000ff097624 */ /* 0x000fe200078e00ff */
[----:B------:R-:W-:Y:S01]  /*0180*/  SEL R4, R2, RZ, P0 ;  /* 0x000000ff02047207 */ /* 0x000fe20000000000 */
[----:B------:R-:W-:Y:S01]  /*0190*/  IMAD.WIDE R6, R5, c[0x0][0x224], RZ ;  /* 0x0000890005067a25 */ /* 0x000fe200078e02ff */
[----:B------:R-:W-:Y:S02]  /*01a0*/  SEL R11, R3, RZ, P0 ;  /* 0x000000ff030b7207 */ /* 0x000fe40000000000 */
[----:B------:R-:W-:Y:S01]  /*01b0*/  SHF.R.S32.HI R15, RZ, 0x1f, R9 ;  /* 0x0000001fff0f7819 */ /* 0x000fe20000011409 */
[----:B------:R-:W-:Y:S01]  /*01c0*/  IMAD R16, R7, c[0x0][0x1c0], RZ ;  /* 0x0000700007107a24 */ /* 0x000fe200078e02ff */
[----:B------:R-:W-:Y:S01]  /*01d0*/  IADD3 R21, P0, R41, R4, RZ ;  /* 0x0000000429157210 */ /* 0x000fe20007f1e0ff */
[----:B------:R-:W-:Y:S01]  /*01e0*/  @P1 IMAD.WIDE.U32 R24, R10, c[0x0][0x370], RZ ;  /* 0x0000dc000a181a25 */ /* 0x000fe200078e00ff */
[----:B------:R-:W-:-:S02]  /*01f0*/  @!P1 SHF.R.S32.HI R0, RZ, 0x1f, R5 ;  /* 0x0000001fff009819 */ /* 0x000fc40000011405 */
[----:B------:R-:W-:Y:S01]  /*0200*/  @!P1 SHF.R.S32.HI R17, RZ, 0x1f, R5 ;  /* 0x0000001fff119819 */ /* 0x000fe20000011405 */
[----:B------:R-:W-:Y:S01]  /*0210*/  @P1 IMAD.WIDE.U32 R12, R10, c[0x0][0x1e8], RZ ;  /* 0x00007a000a0c1a25 */ /* 0x000fe200078e00ff */
[----:B------:R-:W-:Y:S02]  /*0220*/  IADD3.X R11, R36, R11, RZ, P0, !PT ;  /* 0x0000000b240b7210 */ /* 0x000fe400007fe4ff */
[----:B------:R-:W-:Y:S01]  /*0230*/  ISETP.NE.AND P0, PT, RZ, UR6, PT ;  /* 0x00000006ff007c0c */ /* 0x000fe2000bf05270 */
[----:B------:R-:W-:Y:S01]  /*0240*/  @!P1 IMAD R14, R0, c[0x0][0x368], RZ ;  /* 0x0000da00000e9a24 */ /* 0x000fe200078e02ff */
[----:B------:R-:W-:Y:S01]  /*0250*/  @P1 MOV R40, R12 ;  /* 0x0000000c00281202 */ /* 0x000fe20000000f00 */
[----:B------:R-:W-:-:S04]  /*0260*/  @!P1 IMAD.WIDE.U32 R2, R5, c[0x0][0x368], RZ ;  /* 0x0000da0005029a25 */ /* 0x000fc800078e00ff */
[----:B------:R-:W-:Y:S02]  /*0270*/  @!P1 IMAD R7, R5, c[0x0][0x36c], R14 ;  /* 0x0000db0005079a24 */ /* 0x000fe400078e020e */
[----:B------:R-:W-:Y:S02]  /*0280*/  @!P1 IMAD R14, R17, c[0x0][0x1e0], RZ ;  /* 0x00007800110e9a24 */ /* 0x000fe400078e02ff */
[C---:B------:R-:W-:Y:S01]  /*0290*/  @P1 IMAD R25, R10.reuse, c[0x0][0x374], R25 ;  /* 0x0000dd000a191a24 */ /* 0x040fe200078e0219 */
[----:B------:R-:W-:Y:S01]  /*02a0*/  @!P1 IADD3 R25, R3, R7, RZ ;  /* 0x0000000703199210 */ /* 0x000fe20007ffe0ff */
[----:B------:R-:W-:Y:S02]  /*02b0*/  @P1 IMAD R0, R10, c[0x0][0x1ec], R13 ;  /* 0x00007b000a001a24 */ /* 0x000fe400078e020d */
[----:B------:R-:W-:Y:S02]  /*02c0*/  IMAD R15, R6, R15, R16 ;  /* 0x0000000f060f7224 */ /* 0x000fe400078e0210 */
[----:B------:R-:W-:-:S04]  /*02d0*/  @!P1 IMAD.WIDE.U32 R12, R5, c[0x0][0x1e0], RZ ;  /* 0x00007800050c9a25 */ /* 0x000fc800078e00ff */
[----:B------:R-:W-:Y:S01]  /*02e0*/  @!P1 IMAD R3, R5, c[0x0][0x1e4], R14 ;  /* 0x0000790005039a24 */ /* 0x000fe200078e020e */
[----:B------:R-:W-:Y:S01]  /*02f0*/  MOV R14, c[0x0][0x22c] ;  /* 0x00008b00000e7a02 */ /* 0x000fe20000000f00 */
[----:B------:R-:W-:Y:S01]  /*0300*/  IMAD.WIDE.U32 R6, R6, c[0x0][0x1c0], RZ ;  /* 0x0000700006067a25 */ /* 0x000fe200078e00ff */
[----:B------:R-:W-:-:S03]  /*0310*/  @!P1 MOV R40, R12 ;  /* 0x0000000c00289202 */ /* 0x000fc60000000f00 */
[----:B------:R-:W-:Y:S02]  /*0320*/  @!P1 IMAD.MOV.U32 R24, RZ, RZ, R2 ;  /* 0x000000ffff189224 */ /* 0x000fe400078e0002 */
[----:B------:R-:W0:Y:S01]  /*0330*/  S2R R2, SR_CTAID.Z ;  /* 0x0000000000027919 */ /* 0x000e220000002700 */
[----:B------:R-:W-:Y:S01]  /*0340*/  @!P1 IMAD.IADD R0, R13, 0x1, R3 ;  /* 0x000000010d009824 */ /* 0x000fe200078e0203 */
[----:B------:R-:W-:Y:S01]  /*0350*/  IADD3 R3, R7, R15, RZ ;  /* 0x0000000f07037210 */ /* 0x000fe20007ffe0ff */
[----:B------:R-:W-:Y:S01]  /*0360*/  @P1 IMAD.MOV.U32 R17, RZ, RZ, R10 ;  /* 0x000000ffff111224 */ /* 0x000fe200078e000a */
[----:B------:R-:W-:Y:S01]  /*0370*/  SHF.R.S32.HI R7, RZ, 0x1f, R14 ;  /* 0x0000001fff077819 */ /* 0x000fe2000001140e */
[----:B------:R-:W-:-:S04]  /*0380*/  IMAD.WIDE R12, R9, c[0x0][0x22c], RZ ;  /* 0x00008b00090c7a25 */ /* 0x000fc800078e02ff */
[----:B------:R-:W-:Y:S02]  /*0390*/  IMAD R14, R3, c[0x0][0x22c], RZ ;  /* 0x00008b00030e7a24 */ /* 0x000fe400078e02ff */
[----:B------:R-:W1:Y:S01]  /*03a0*/  S2R R3, SR_TID.X ;  /* 0x0000000000037919 */ /* 0x000e620000002100 */
[----:B------:R-:W-:Y:S02]  /*03b0*/  @!P1 IMAD.MOV.U32 R17, RZ, RZ, -0x1 ;  /* 0xffffffffff119424 */ /* 0x000fe400078e00ff */
[----:B------:R-:W-:Y:S02]  /*03c0*/  IMAD.MOV.U32 R15, RZ, RZ, RZ ;  /* 0x000000ffff0f7224 */ /* 0x000fe400078e00ff */
[----:B------:R-:W-:Y:S02]  /*03d0*/  IMAD R16, R13, R17, RZ ;  /* 0x000000110d107224 */ /* 0x000fe400078e02ff */
[----:B------:R-:W-:Y:S02]  /*03e0*/  IMAD R7, R7, R6, R14 ;  /* 0x0000000607077224 */ /* 0x000fe400078e020e */
[----:B------:R-:W-:-:S02]  /*03f0*/  IMAD R23, R12, R15, R16 ;  /* 0x0000000f0c177224 */ /* 0x000fc400078e0210 */
[----:B------:R-:W-:-:S04]  /*0400*/  IMAD.WIDE.U32 R14, R6, c[0x0][0x22c], RZ ;  /* 0x00008b00060e7a25 */ /* 0x000fc800078e00ff */
[----:B------:R-:W-:Y:S02]  /*0410*/  IMAD R4, R11, R12, RZ ;  /* 0x0000000c0b047224 */ /* 0x000fe400078e02ff */
[----:B------:R-:W-:-:S04]  /*0420*/  IMAD.WIDE.U32 R16, R12, R17, RZ ;  /* 0x000000110c107225 */ /* 0x000fc800078e00ff */
[----:B0-----:R-:W-:Y:S01]  /*0430*/  IMAD R19, R2, c[0x0][0x22c], RZ ;  /* 0x00008b0002137a24 */ /* 0x001fe200078e02ff */
[----:B------:R-:W-:Y:S01]  /*0440*/  SEL R16, R14, R16, !P1 ;  /* 0x000000100e107207 */ /* 0x000fe20004800000 */
[----:B------:R-:W-:Y:S01]  /*0450*/  IMAD.IADD R11, R15, 0x1, R7 ;  /* 0x000000010f0b7824 */ /* 0x000fe200078e0207 */
[----:B------:R-:W-:Y:S01]  /*0460*/  @P1 IADD3 R11, R17, R23, RZ ;  /* 0x00000017110b1210 */ /* 0x000fe20007ffe0ff */
[----:B------:R-:W-:Y:S01]  /*0470*/  IMAD.WIDE.U32 R6, R21, R12, RZ ;  /* 0x0000000c15067225 */ /* 0x000fe200078e00ff */
[----:B------:R-:W-:-:S03]  /*0480*/  SHF.R.S32.HI R14, RZ, 0x1f, R19 ;  /* 0x0000001fff0e7819 */ /* 0x000fc60000011413 */
[----:B------:R-:W-:Y:S01]  /*0490*/  IMAD R13, R13, R21, R4 ;  /* 0x000000150d0d7224 */ /* 0x000fe200078e0204 */
[----:B------:R-:W-:-:S03]  /*04a0*/  SHF.R.S32.HI R4, RZ, 0x1f, R2 ;  /* 0x0000001fff047819 */ /* 0x000fc60000011402 */
[----:B------:R-:W-:Y:S01]  /*04b0*/  IMAD.IADD R13, R7, 0x1, R13 ;  /* 0x00000001070d7824 */ /* 0x000fe200078e020d */
[----:B------:R-:W-:Y:S05]  /*04c0*/  @!P0 BRA `(.L_x_388) ;  /* 0x0000007000008947 */ /* 0x000fea0003800000 */
[----:B-1----:R-:W-:Y:S01]  /*04d0*/  HFMA2.MMA R12, -RZ, RZ, 0, 7.62939453125e-06 ;  /* 0x00000080ff0c7435 */ /* 0x002fe200000001ff */
[----:B------:R-:W-:Y:S02]  /*04e0*/  @!P1 IMAD R10, R5, c[0x0][0x224], RZ ;  /* 0x00008900050a9a24 */ /* 0x000fe400078e02ff */
[----:B------:R-:W-:-:S03]  /*04f0*/  IMAD.MOV.U32 R15, RZ, RZ, c[0x0][0x210] ;  /* 0x00008400ff0f7624 */ /* 0x000fc600078e00ff */
[----:B------:R-:W-:-:S04]  /*0500*/  LEA R10, R5, R10, 0x7 ;  /* 0x0000000a050a7211 */ /* 0x000fc800078e38ff */
[----:B------:R-:W-:-:S04]  /*0510*/  IMAD R5, R12, R15, c[0x0][0x234] ;  /* 0x00008d000c057624 */ /* 0x000fc800078e020f */
[----:B------:R-:W-:Y:S01]  /*0520*/  IMAD R32, R5, R2, R10 ;  /* 0x0000000205207224 */ /* 0x000fe200078e020a */
[----:B------:R-:W-:Y:S05]  /*0530*/  BRA `(.L_x_389) ;  /* 0x0000002000007947 */ /* 0x000fea0003800000 */
.L_x_388:
[----:B-1----:R-:W-:-:S04]  /*0540*/  IMAD R5, R5, c[0x0][0x1c0], R2 ;  /* 0x0000700005057a24 */ /* 0x002fc800078e0202 */
[----:B------:R-:W-:Y:S02]  /*0550*/  IMAD R32, R5, c[0x0][0x224], RZ ;  /* 0x0000890005207a24 */ /* 0x000fe400078e02ff */
.L_x_389:
[----:B------:R-:W-:Y:S01]  /*0560*/  SHF.R.S32.HI R10, RZ, 0x1f, R3 ;  /* 0x0000001fff0a7819 */ /* 0x000fe20000011403 */
[----:B------:R-:W-:Y:S01]  /*0570*/  BSSY B0, `(.L_x_390) ;  /* 0x0000036000007945 */ /* 0x000fe20003800000 */
[----:B------:R-:W-:Y:S01]  /*0580*/  IADD3 R19, P0, P1, R6, R16, R19 ;  /* 0x0000001006137210 */ /* 0x000fe2000791e013 */
[----:B------:R-:W-:Y:S01]  /*0590*/  CS2R R20, SRZ ;  /* 0x0000000000147805 */ /* 0x000fe2000001ff00 */
[CC--:B------:R-:W-:Y:S02]  /*05a0*/  LEA.HI R5, R10.reuse, R3.reuse, RZ, 0x3 ;  /* 0x000000030a057211 */ /* 0x0c0fe400078f18ff */
[----:B------:R-:W-:Y:S02]  /*05b0*/  LEA.HI R10, R10, R3, RZ, 0x2 ;  /* 0x000000030a0a7211 */ /* 0x000fe400078f10ff */
[----:B------:R-:W-:Y:S02]  /*05c0*/  LOP3.LUT R12, R5, 0x3ffffff8, RZ, 0xc0, !PT ;  /* 0x3ffffff8050c7812 */ /* 0x000fe400078ec0ff */
[----:B------:R-:W-:Y:S01]  /*05d0*/  SHF.R.S32.HI R7, RZ, 0x3, R5 ;  /* 0x00000003ff077819 */ /* 0x000fe20000011405 */
[----:B------:R-:W-:Y:S01]  /*05e0*/  IMAD R5, R9, c[0x0][0x22c], RZ ;  /* 0x00008b0009057a24 */ /* 0x000fe200078e02ff */
[----:B------:R-:W-:Y:S01]  /*05f0*/  SHF.R.S32.HI R6, RZ, 0x2, R10 ;  /* 0x00000002ff067819 */ /* 0x000fe2000001140a */
[----:B------:R-:W-:Y:S01]  /*0600*/  IMAD.IADD R12, R3, 0x1, -R12 ;  /* 0x00000001030c7824 */ /* 0x000fe200078e0a0c */
[----:B------:R-:W-:Y:S01]  /*0610*/  IADD3.X R11, R13, R11, R14, P0, P1 ;  /* 0x0000000b0d0b7210 */ /* 0x000fe200007e240e */
[----:B------:R-:W-:Y:S01]  /*0620*/  IMAD.IADD R9, R8, 0x1, -R41 ;  /* 0x0000000108097824 */ /* 0x000fe200078e0a29 */
[----:B------:R-:W-:Y:S01]  /*0630*/  LOP3.LUT R16, R10, 0x1ffffffc, RZ, 0xc0, !PT ;  /* 0x1ffffffc0a107812 */ /* 0x000fe200078ec0ff */
[----:B------:R-:W-:Y:S01]  /*0640*/  CS2R R14, SRZ ;  /* 0x00000000000e7805 */ /* 0x000fe2000001ff00 */
[----:B------:R-:W-:-:S02]  /*0650*/  SHF.L.U32 R12, R12, 0x2, RZ ;  /* 0x000000020c0c7819 */ /* 0x000fc400000006ff */
[----:B------:R-:W-:Y:S01]  /*0660*/  ISETP.GE.AND P0, PT, R6, R9, PT ;  /* 0x000000090600720c */ /* 0x000fe20003f06270 */
[----:B------:R-:W-:Y:S01]  /*0670*/  IMAD.IADD R34, R3, 0x1, -R16 ;  /* 0x0000000103227824 */ /* 0x000fe200078e0a10 */
[----:B------:R-:W-:Y:S01]  /*0680*/  IADD3 R32, R41, R32, RZ ;  /* 0x0000002029207210 */ /* 0x000fe20007ffe0ff */
[----:B------:R-:W-:Y:S01]  /*0690*/  IMAD R12, R7, R5, R12 ;  /* 0x00000005070c7224 */ /* 0x000fe200078e020c */
[----:B------:R-:W-:Y:S01]  /*06a0*/  CS2R R8, SRZ ;  /* 0x0000000000087805 */ /* 0x000fe2000001ff00 */
[----:B------:R-:W-:Y:S01]  /*06b0*/  IMAD.SHL.U32 R34, R34, 0x8, RZ ;  /* 0x0000000822227824 */ /* 0x000fe200078e00ff */
[----:B------:R-:W-:Y:S01]  /*06c0*/  MOV R28, RZ ;  /* 0x000000ff001c7202 */ /* 0x000fe20000000f00 */
[----:B------:R-:W-:Y:S01]  /*06d0*/  CS2R R16, SRZ ;  /* 0x0000000000107805 */ /* 0x000fe2000001ff00 */
[----:B------:R-:W-:Y:S02]  /*06e0*/  IADD3 R7, P1, R12, R19, RZ ;  /* 0x000000130c077210 */ /* 0x000fe40007f3e0ff */
[----:B------:R-:W-:Y:S01]  /*06f0*/  CS2R R18, SRZ ;  /* 0x0000000000127805 */ /* 0x000fe2000001ff00 */
[----:B------:R-:W-:-:S02]  /*0700*/  SHF.R.S32.HI R33, RZ, 0x1f, R6 ;  /* 0x0000001fff217819 */ /* 0x000fc40000011406 */
[----:B------:R-:W-:Y:S02]  /*0710*/  LEA.HI.X.SX32 R38, R12, R11, 0x1, P1 ;  /* 0x0000000b0c267211 */ /* 0x000fe400008f0eff */
[----:B------:R-:W-:Y:S01]  /*0720*/  CS2R R10, SRZ ;  /* 0x00000000000a7805 */ /* 0x000fe2000001ff00 */
[----:B------:R-:W-:Y:S01]  /*0730*/  CS2R R12, SRZ ;  /* 0x00000000000c7805 */ /* 0x000fe2000001ff00 */
        /* <DEDUP_REMOVED lines=11> */
[----:B------:R-:W-:-:S03]  /*07f0*/  ISETP.GE.AND P1, PT, R34, c[0x0][0x220], PT ;  /* 0x0000880022007a0c */ /* 0x000fc60003f26270 */
[----:B------:R-:W-:Y:S01]  /*0800*/  IMAD.WIDE.U32 R24, R2, c[0x0][0x378], R22 ;  /* 0x0000de0002187a25 */ /* 0x000fe200078e0016 */
[----:B------:R-:W-:-:S03]  /*0810*/  IADD3 R22, R34, 0x40, RZ ;  /* 0x0000004022167810 */ /* 0x000fc60007ffe0ff */
[----:B------:R-:W-:Y:S01]  /*0820*/  IMAD R23, R33, c[0x0][0x370], RZ ;  /* 0x0000dc0021177a24 */ /* 0x000fe200078e02ff */
[----:B------:R-:W-:Y:S02]  /*0830*/  IADD3 R25, R25, R27, RZ ;  /* 0x0000001b19197210 */ /* 0x000fe40007ffe0ff */
[----:B------:R-:W-:Y:S01]  /*0840*/  ISETP.GE.AND P3, PT, R22, c[0x0][0x220], PT ;  /* 0x0000880016007a0c */ /* 0x000fe20003f66270 */
[C---:B------:R-:W-:Y:S02]  /*0850*/  IMAD R23, R6.reuse, c[0x0][0x374], R23 ;  /* 0x0000dd0006177a24 */ /* 0x040fe400078e0217 */
[----:B------:R-:W-:-:S04]  /*0860*/  IMAD.WIDE.U32 R24, R6, c[0x0][0x370], R24 ;  /* 0x0000dc0006187a25 */ /* 0x000fc800078e0018 */
[----:B------:R-:W-:Y:S01]  /*0870*/  IMAD.IADD R23, R25, 0x1, R23 ;  /* 0x0000000119177824 */ /* 0x000fe200078e0217 */
[----:B------:R-:W-:-:S04]  /*0880*/  LEA R22, P4, R24, c[0x0][0x330], 0x1 ;  /* 0x0000cc0018167a11 */ /* 0x000fc800078808ff */
[----:B------:R-:W-:-:S05]  /*0890*/  LEA.HI.X R23, R24, c[0x0][0x334], R23, 0x1, P4 ;  /* 0x0000cd0018177a11 */ /* 0x000fca00020f0c17 */
[----:B------:R0:W5:Y:S04]  /*08a0*/  @!P1 LDG.E.128 R8, [R22.64] ;  /* 0x0000000416089981 */ /* 0x000168000c1e1d00 */
[----:B------:R0:W5:Y:S04]  /*08b0*/  @!P2 LDG.E.128 R12, [R22.64+0x40] ;  /* 0x00004004160ca981 */ /* 0x000168000c1e1d00 */
[----:B------:R0:W5:Y:S02]  /*08c0*/  @!P3 LDG.E.128 R16, [R22.64+0x80] ;  /* 0x000080041610b981 */ /* 0x000164000c1e1d00 */
.L_x_391:
[----:B------:R-:W-:Y:S05]  /*08d0*/  BSYNC B0 ;  /* 0x0000000000007941 */ /* 0x000fea0003800000 */
.L_x_390:
[----:B------:R-:W-:Y:S01]  /*08e0*/  BSSY B0, `(.L_x_392) ;  /* 0x000001f000007945 */ /* 0x000fe20003800000 */
[----:B0-----:R-:W-:Y:S01]  /*08f0*/  CS2R R22, SRZ ;  /* 0x0000000000167805 */ /* 0x001fe2000001ff00 */
[----:B------:R-:W-:Y:S01]  /*0900*/  CS2R R24, SRZ ;  /* 0x0000000000187805 */ /* 0x000fe2000001ff00 */
[----:B------:R-:W-:Y:S01]  /*0910*/  CS2R R26, SRZ ;  /* 0x00000000001a7805 */ /* 0x000fe2000001ff00 */
[----:B------:R-:W-:Y:S01]  /*0920*/  MOV R29, RZ ;  /* 0x000000ff001d7202 */ /* 0x000fe20000000f00 */
[----:B------:R-:W-:Y:S01]  /*0930*/  CS2R R30, SRZ ;  /* 0x00000000001e7805 */ /* 0x000fe2000001ff00 */
[----:B------:R-:W-:Y:S05]  /*0940*/  @P0 BRA `(.L_x_393) ;  /* 0x0000018000000947 */ /* 0x000fea0003800000 */
[----:B------:R-:W-:Y:S01]  /*0950*/  IMAD R42, R36, c[0x0][0x1e8], RZ ;  /* 0x00007a00242a7a24 */ /* 0x000fe200078e02ff */
[----:B------:R-:W-:Y:S01]  /*0960*/  MOV R37, R35 ;  /* 0x0000002300257202 */ /* 0x000fe20000000f00 */
[----:B------:R-:W-:Y:S01]  /*0970*/  IMAD.MOV.U32 R36, RZ, RZ, R34 ;  /* 0x000000ffff247224 */ /* 0x000fe200078e0022 */
[----:B------:R-:W-:Y:S01]  /*0980*/  ISETP.GE.AND P1, PT, R34, c[0x0][0x220], PT ;  /* 0x0000880022007a0c */ /* 0x000fe20003f26270 */
[----:B------:R-:W-:Y:S01]  /*0990*/  IMAD R35, R4, c[0x0][0x1f0], RZ ;  /* 0x00007c0004237a24 */ /* 0x000fe200078e02ff */
[----:B------:R-:W-:Y:S01]  /*09a0*/  ISETP.GE.AND P2, PT, R39, c[0x0][0x220], PT ;  /* 0x0000880027007a0c */ /* 0x000fe20003f46270 */
[----:B------:R-:W-:-:S04]  /*09b0*/  IMAD.WIDE.U32 R36, R41, c[0x0][0x1e8], R36 ;  /* 0x00007a0029247a25 */ /* 0x000fc800078e0024 */
[----:B------:R-:W-:Y:S01]  /*09c0*/  IMAD R41, R41, c[0x0][0x1ec], R42 ;  /* 0x00007b0029297a24 */ /* 0x000fe200078e022a */
[----:B------:R-:W-:Y:S01]  /*09d0*/  IADD3 R36, P0, R40, R36, RZ ;  /* 0x0000002428247210 */ /* 0x000fe20007f1e0ff */
[----:B------:R-:W-:Y:S02]  /*09e0*/  IMAD R35, R2, c[0x0][0x1f4], R35 ;  /* 0x00007d0002237a24 */ /* 0x000fe400078e0223 */
[----:B------:R-:W-:Y:S01]  /*09f0*/  IMAD R33, R33, c[0x0][0x1e8], RZ ;  /* 0x00007a0021217a24 */ /* 0x000fe200078e02ff */
[----:B------:R-:W-:Y:S02]  /*0a00*/  IADD3.X R37, R0, R37, R41, P0, !PT ;  /* 0x0000002500257210 */ /* 0x000fe400007fe429 */
[----:B------:R-:W-:Y:S01]  /*0a10*/  IADD3 R0, R34, 0x40, RZ ;  /* 0x0000004022007810 */ /* 0x000fe20007ffe0ff */
[----:B------:R-:W-:Y:S02]  /*0a20*/  IMAD R33, R6, c[0x0][0x1ec], R33 ;  /* 0x00007b0006217a24 */ /* 0x000fe400078e0221 */
[----:B------:R-:W-:Y:S01]  /*0a30*/  IMAD.WIDE.U32 R36, R2, c[0x0][0x1f0], R36 ;  /* 0x00007c0002247a25 */ /* 0x000fe200078e0024 */
[----:B------:R-:W-:-:S03]  /*0a40*/  ISETP.GE.AND P3, PT, R0, c[0x0][0x220], PT ;  /* 0x0000880000007a0c */ /* 0x000fc60003f66270 */
[----:B------:R-:W-:-:S04]  /*0a50*/  IMAD.IADD R37, R37, 0x1, R35 ;  /* 0x0000000125257824 */ /* 0x000fc800078e0223 */
[----:B------:R-:W-:-:S05]  /*0a60*/  IMAD.WIDE.U32 R36, R6, c[0x0][0x1e8], R36 ;  /* 0x00007a0006247a25 */ /* 0x000fca00078e0024 */
[----:B------:R-:W-:Y:S02]  /*0a70*/  IADD3 R33, R37, R33, RZ ;  /* 0x0000002125217210 */ /* 0x000fe40007ffe0ff */
[----:B------:R-:W-:-:S04]  /*0a80*/  LEA R34, P0, R36, c[0x0][0x1d0], 0x1 ;  /* 0x0000740024227a11 */ /* 0x000fc800078008ff */
[----:B------:R-:W-:-:S05]  /*0a90*/  LEA.HI.X R35, R36, c[0x0][0x1d4], R33, 0x1, P0 ;  /* 0x0000750024237a11 */ /* 0x000fca00000f0c21 */
[----:B------:R0:W5:Y:S04]  /*0aa0*/  @!P1 LDG.E.128 R20, [R34.64] ;  /* 0x0000000422149981 */ /* 0x000168000c1e1d00 */
[----:B------:R0:W5:Y:S04]  /*0ab0*/  @!P2 LDG.E.128 R24, [R34.64+0x40] ;  /* 0x000040042218a981 */ /* 0x000168000c1e1d00 */
[----:B------:R0:W5:Y:S02]  /*0ac0*/  @!P3 LDG.E.128 R28, [R34.64+0x80] ;  /* 0x00008004221cb981 */ /* 0x000164000c1e1d00 */
.L_x_393:
[----:B------:R-:W-:Y:S05]  /*0ad0*/  BSYNC B0 ;  /* 0x0000000000007941 */ /* 0x000fea0003800000 */
.L_x_392:
[C---:B-----5:R-:W-:Y:S01]  /*0ae0*/  LOP3.LUT R2, R8.reuse, 0xffff0000, RZ, 0xc0, !PT ;  /* 0xffff000008027812 */ /* 0x060fe200078ec0ff */
[----:B------:R-:W-:Y:S01]  /*0af0*/  IMAD.U32 R0, R8, 0x10000, RZ ;  /* 0x0001000008007824 */ /* 0x000fe200078e00ff */
[----:B0-----:R-:W-:-:S02]  /*0b00*/  LOP3.LUT R35, R20, 0xffff0000, RZ, 0xc0, !PT ;  /* 0xffff000014237812 */ /* 0x001fc400078ec0ff */
[----:B------:R-:W-:Y:S02]  /*0b10*/  SHF.L.U32 R33, R20, 0x10, RZ ;  /* 0x0000001014217819 */ /* 0x000fe400000006ff */
[----:B------:R-:W-:Y:S01]  /*0b20*/  LOP3.LUT R8, R9, 0xffff0000, RZ, 0xc0, !PT ;  /* 0xffff000009087812 */ /* 0x000fe200078ec0ff */
[----:B------:R-:W-:Y:S01]  /*0b30*/  FMUL.FTZ R4, R2, R35 ;  /* 0x0000002302047220 */ /* 0x000fe20000410000 */
[----:B------:R-:W-:Y:S01]  /*0b40*/  SHF.L.U32 R35, R21, 0x10, RZ ;  /* 0x0000001015237819 */ /* 0x000fe200000006ff */
[----:B------:R-:W-:Y:S01]  /*0b50*/  IMAD.U32 R2, R9, 0x10000, RZ ;  /* 0x0001000009027824 */ /* 0x000fe200078e00ff */
[----:B------:R-:W-:Y:S01]  /*0b60*/  LOP3.LUT R21, R21, 0xffff0000, RZ, 0xc0, !PT ;  /* 0xffff000015157812 */ /* 0x000fe200078ec0ff */
[----:B------:R-:W-:Y:S01]  /*0b70*/  FFMA.FTZ R0, R0, R33, R4 ;  /* 0x0000002100007223 */ /* 0x000fe20000010004 */
[----:B------:R-:W-:Y:S02]  /*0b80*/  SHF.L.U32 R9, R22, 0x10, RZ ;  /* 0x0000001016097819 */ /* 0x000fe400000006ff */
[----:B------:R-:W-:Y:S01]  /*0b90*/  LOP3.LUT P0, RZ, R3, 0x3, RZ, 0xc0, !PT ;  /* 0x0000000303ff7812 */ /* 0x000fe2000780c0ff */
[----:B------:R-:W-:Y:S01]  /*0ba0*/  FFMA.FTZ R2, R2, R35, R0 ;  /* 0x0000002302027223 */ /* 0x000fe20000010000 */
[----:B------:R-:W-:Y:S01]  /*0bb0*/  LEA R6, P1, R7, c[0x0][0x350], 0x2 ;  /* 0x0000d40007067a11 */ /* 0x000fe200078210ff */
[----:B------:R-:W-:-:S02]  /*0bc0*/  IMAD.U32 R0, R10, 0x10000, RZ ;  /* 0x000100000a007824 */ /* 0x000fc400078e00ff */
[----:B------:R-:W-:Y:S01]  /*0bd0*/  FFMA.FTZ R8, R8, R21, R2 ;  /* 0x0000001508087223 */ /* 0x000fe20000010002 */
[----:B------:R-:W-:Y:S02]  /*0be0*/  LOP3.LUT R2, R10, 0xffff0000, RZ, 0xc0, !PT ;  /* 0xffff00000a027812 */ /* 0x000fe400078ec0ff */
[----:B------:R-:W-:Y:S01]  /*0bf0*/  LOP3.LUT R21, R22, 0xffff0000, RZ, 0xc0, !PT ;  /* 0xffff000016157812 */ /* 0x000fe200078ec0ff */
[----:B------:R-:W-:Y:S01]  /*0c00*/  FFMA.FTZ R8, R0, R9, R8 ;  /* 0x0000000900087223 */ /* 0x000fe20000010008 */
[----:B------:R-:W-:Y:S01]  /*0c10*/  SHF.L.U32 R9, R23, 0x10, RZ ;  /* 0x0000001017097819 */ /* 0x000fe200000006ff */
[C---:B------:R-:W-:Y:S01]  /*0c20*/  IMAD.U32 R0, R11.reuse, 0x10000, RZ ;  /* 0x000100000b007824 */ /* 0x040fe200078e00ff */
[----:B------:R-:W-:Y:S01]  /*0c30*/  LOP3.LUT R10, R11, 0xffff0000, RZ, 0xc0, !PT ;  /* 0xffff00000b0a7812 */ /* 0x000fe200078ec0ff */
[----:B------:R-:W-:Y:S01]  /*0c40*/  FFMA.FTZ R2, R2, R21, R8 ;  /* 0x0000001502027223 */ /* 0x000fe20000010008 */
[----:B------:R-:W-:Y:S02]  /*0c50*/  LOP3.LUT R23, R23, 0xffff0000, RZ, 0xc0, !PT ;  /* 0xffff000017177812 */ /* 0x000fe400078ec0ff */
[----:B------:R-:W-:Y:S01]  /*0c60*/  LOP3.LUT R11, R24, 0xffff0000, RZ, 0xc0, !PT ;  /* 0xffff0000180b7812 */ /* 0x000fe200078ec0ff */
[----:B------:R-:W-:Y:S01]  /*0c70*/  FFMA.FTZ R2, R0, R9, R2 ;  /* 0x0000000900027223 */ /* 0x000fe20000010002 */
[----:B------:R-:W-:Y:S01]  /*0c80*/  SHF.L.U32 R9, R24, 0x10, RZ ;  /* 0x0000001018097819 */ /* 0x000fe200000006ff */
[----:B------:R-:W-:Y:S01]  /*0c90*/  IMAD.U32 R0, R12, 0x10000, RZ ;  /* 0x000100000c007824 */ /* 0x000fe200078e00ff */
[----:B------:R-:W-:Y:S01]  /*0ca0*/  @!P0 LEA.HI R8, P2, R3, R32, RZ, 0x1e ;  /* 0x0000002003088211 */ /* 0x000fe2000785f0ff */
[----:B------:R-:W-:Y:S01]  /*0cb0*/  FFMA.FTZ R10, R10, R23, R2 ;  /* 0x000000170a0a7223 */ /* 0x000fe20000010002 */
[----:B------:R-:W-:-:S02]  /*0cc0*/  LOP3.LUT R2, R12, 0xffff0000, RZ, 0xc0, !PT ;  /* 0xffff00000c027812 */ /* 0x000fc400078ec0ff */
[----:B------:R-:W-:Y:S01]  /*0cd0*/  LOP3.LUT R12, R13, 0xffff0000, RZ, 0xc0, !PT ;  /* 0xffff00000d0c7812 */ /* 0x000fe200078ec0ff */
[----:B------:R-:W-:Y:S01]  /*0ce0*/  FFMA.FTZ R10, R0, R9, R10 ;  /* 0x00000009000a7223 */ /* 0x000fe2000001000a */
[----:B------:R-:W-:Y:S01]  /*0cf0*/  SHF.L.U32 R9, R25, 0x10, RZ ;  /* 0x0000001019097819 */ /* 0x000fe200000006ff */
[----:B------:R-:W-:Y:S01]  /*0d00*/  IMAD.U32 R0, R13, 0x10000, RZ ;  /* 0x000100000d007824 */ /* 0x000fe200078e00ff */
[----:B------:R-:W-:Y:S01]  /*0d10*/  LOP3.LUT R25, R25, 0xffff0000, RZ, 0xc0, !PT ;  /* 0xffff000019197812 */ /* 0x000fe200078ec0ff */
[----:B------:R-:W-:Y:S01]  /*0d20*/  FFMA.FTZ R2, R2, R11, R10 ;  /* 0x0000000b02027223 */ /* 0x000fe2000001000a */
[----:B------:R-:W-:Y:S02]  /*0d30*/  LOP3.LUT R11, R26, 0xffff0000, RZ, 0xc0, !PT ;  /* 0xffff00001a0b7812 */ /* 0x000fe400078ec0ff */
[----:B------:R-:W-:Y:S01]  /*0d40*/  LEA.HI.X R7, R7, c[0x0][0x354], R38, 0x2, P1 ;  /* 0x0000d50007077a11 */ /* 0x000fe200008f1426 */
[----:B------:R-:W-:Y:S01]  /*0d50*/  FFMA.FTZ R2, R0, R9, R2 ;  /* 0x0000000900027223 */ /* 0x000fe20000010002 */
[----:B------:R-:W-:Y:S01]  /*0d60*/  SHF.L.U32 R9, R26, 0x10, RZ ;  /* 0x000000101a097819 */ /* 0x000fe200000006ff */
[----:B------:R-:W-:Y:S01]  /*0d70*/  IMAD.U32 R0, R14, 0x10000, RZ ;  /* 0x000100000e007824 */ /* 0x000fe200078e00ff */
[----:B------:R-:W-:Y:S01]  /*0d80*/  @!P0 LEA R4, P1, R8, c[0x0][0x3c8], 0x2 ;  /* 0x0000f20008048a11 */ /* 0x000fe200078210ff */
        /* <DEDUP_REMOVED lines=9> */
[----:B------:R-:W-:Y:S01]  /*0e20*/  SHF.L.U32 R3, R5, 0x3, RZ ;  /* 0x0000000305037819 */ /* 0x000fe200000006ff */
        /* <DEDUP_REMOVED lines=24> */
[----:B------:R-:W-:-:S03]  /*0fb0*/  @!P0 LEA.HI.X.SX32 R11, R32, RZ, 0x1, P2 ;  /* 0x000000ff200b8211 */ /* 0x000fc600010f0eff */
[----:B------:R-:W-:Y:S01]  /*0fc0*/  FFMA.FTZ R0, R19, R2, R0 ;  /* 0x0000000213007223 */ /* 0x000fe20000010000 */
[----:B------:R-:W-:-:S04]  /*0fd0*/  @!P0 LEA.HI.X R5, R8, c[0x0][0x3cc], R11, 0x2, P1 ;  /* 0x0000f30008058a11 */ /* 0x000fc800008f140b */
[----:B------:R-:W0:Y:S02]  /*0fe0*/  SHFL.BFLY PT, R9, R0, 0x2, 0x1f ;  /* 0x0c401f0000097f89 */ /* 0x000e2400000e0000 */
[----:B0-----:R-:W-:-:S05]  /*0ff0*/  FADD.FTZ R9, R0, R9 ;  /* 0x0000000900097221 */ /* 0x001fca0000010000 */
[----:B------:R-:W0:Y:S02]  /*1000*/  SHFL.BFLY PT, R2, R9, 0x1, 0x1f ;  /* 0x0c201f0009027f89 */ /* 0x000e2400000e0000 */
[----:B0-----:R-:W-:-:S04]  /*1010*/  FADD.FTZ R2, R9, R2 ;  /* 0x0000000209027221 */ /* 0x001fc80000010000 */
[----:B------:R-:W-:Y:S02]  /*1020*/  FMUL.FTZ R11, R2, c[0x0][0x2d4] ;  /* 0x0000b500020b7a20 */ /* 0x000fe40000410000 */
[----:B------:R-:W-:-:S03]  /*1030*/  IMAD.WIDE R2, R3, 0x10, R6 ;  /* 0x0000001003027825 */ /* 0x000fc600078e0206 */
[----:B------:R-:W-:Y:S04]  /*1040*/  @!P0 STG.E [R4.64], R11 ;  /* 0x0000000b04008986 */ /* 0x000fe8000c101904 */
[----:B------:R-:W-:Y:S04]  /*1050*/  STG.E.128 [R6.64], RZ ;  /* 0x000000ff06007986 */ /* 0x000fe8000c101d04 */
[----:B------:R-:W-:Y:S04]  /*1060*/  STG.E.128 [R2.64], RZ ;  /* 0x000000ff02007986 */ /* 0x000fe8000c101d04 */
[----:B------:R-:W-:Y:S04]  /*1070*/  STG.E.128 [R6.64+0x80], RZ ;  /* 0x000080ff06007986 */ /* 0x000fe8000c101d04 */
[----:B------:R-:W-:Y:S04]  /*1080*/  STG.E.128 [R2.64+0x80], RZ ;  /* 0x000080ff02007986 */ /* 0x000fe8000c101d04 */
[----:B------:R-:W-:Y:S04]  /*1090*/  STG.E.128 [R6.64+0x100], RZ ;  /* 0x000100ff06007986 */ /* 0x000fe8000c101d04 */
[----:B------:R-:W-:Y:S01]  /*10a0*/  STG.E.128 [R2.64+0x100], RZ ;  /* 0x000100ff02007986 */ /* 0x000fe2000c101d04 */
[----:B------:R-:W-:Y:S05]  /*10b0*/  EXIT ;  /* 0x000000000000794d */ /* 0x000fea0003800000 */
.L_x_394:
        /* <DEDUP_REMOVED lines=12> */
.L_x_678:


//--------------------- .text._ZN5flash27flash_bwd_convert_dq_kernelI23Flash_bwd_kernel_traitsILi96ELi64ELi128ELi8ELi2ELi4ELi4ELb0ELb0EN7cutlass10bfloat16_tE19Flash_kernel_traitsILi96ELi64ELi128ELi8ES3_EEEEvNS_16Flash_bwd_paramsEi --------------------------
	.section	.text._ZN5flash27flash_bwd_convert_dq_kernelI23Flash_bwd_kernel_traitsILi96ELi64ELi128ELi8ELi2ELi4ELi4ELb0ELb0EN7cutlass10bfloat16_tE19Flash_kernel_traitsILi96ELi64ELi128ELi8ES3_EEEEvNS_16Flash_bwd_paramsEi,"ax",@progbits
	.sectioninfo	@"SHI_REGISTERS=64"
	.align	128
        .global         _ZN5flash27flash_bwd_convert_dq_kernelI23Flash_bwd_kernel_traitsILi96ELi64ELi128ELi8ELi2ELi4ELi4ELb0ELb0EN7cutlass10bfloat16_tE19Flash_kernel_traitsILi96ELi64ELi128ELi8ES3_EEEEvNS_16Flash_bwd_paramsEi
        .type           _ZN5flash27flash_bwd_convert_dq_kernelI23Flash_bwd_kernel_traitsILi96ELi64ELi128ELi8ELi2ELi4ELi4ELb0ELb0EN7cutlass10bfloat16_tE19Flash_kernel_traitsILi96ELi64ELi128ELi8ES3_EEEEvNS_16Flash_bwd_paramsEi,@function
        .size           _ZN5flash27flash_bwd_convert_dq_kernelI23Flash_bwd_kernel_traitsILi96ELi64ELi128ELi8ELi2ELi4ELi4ELb0ELb0EN7cutlass10bfloat16_tE19Flash_kernel_traitsILi96ELi64ELi128ELi8ES3_EEEEvNS_16Flash_bwd_paramsEi,(.L_x_679 - _ZN5flash27flash_bwd_convert_dq_kernelI23Flash_bwd_kernel_traitsILi96ELi64ELi128ELi8ELi2ELi4ELi4ELb0ELb0EN7cutlass10bfloat16_tE19Flash_kernel_traitsILi96ELi64ELi128ELi8ES3_EEEEvNS_16Flash_bwd_paramsEi)
        .other          _ZN5flash27flash_bwd_convert_dq_kernelI23Flash_bwd_kernel_traitsILi96ELi64ELi128ELi8ELi2ELi4ELi4ELb0ELb0EN7cutlass10bfloat16_tE19Flash_kernel_traitsILi96ELi64ELi128ELi8ES3_EEEEvNS_16Flash_bwd_paramsEi,@"STO_CUDA_ENTRY STV_DEFAULT"
_ZN5flash27flash_bwd_convert_dq_kernelI23Flash_bwd_kernel_traitsILi96ELi64ELi128ELi8ELi2ELi4ELi4ELb0ELb0EN7cutlass10bfloat16_tE19Flash_kernel_traitsILi96ELi64ELi128ELi8ES3_EEEEvNS_16Flash_bwd_paramsEi:
.text._ZN5flash27flash_bwd_convert_dq_kernelI23Flash_bwd_kernel_traitsILi96ELi64ELi128ELi8ELi2ELi4ELi4ELb0ELb0EN7cutlass10bfloat16_tE19Flash_kernel_traitsILi96ELi64ELi128ELi8ES3_EEEEvNS_16Flash_bwd_paramsEi:
        /* <DEDUP_REMOVED lines=164> */
.L_x_396:
        /* <DEDUP_REMOVED lines=83> */
.L_x_395:
        /* <DEDUP_REMOVED lines=126> */
.L_x_397:
        /* <DEDUP_REMOVED lines=11> */
.L_x_679:


//--------------------- .text._ZN5flash44flash_bwd_dq_dk_dv_loop_seqk_parallel_kernelI23Flash_bwd_kernel_traitsILi96ELi64ELi128ELi8ELi2ELi4ELi4ELb0ELb0EN7cutlass10bfloat16_tE19Flash_kernel_traitsILi96ELi64ELi128ELi8ES3_EELb1ELb1ELb0ELb0ELb0ELb0ELb0EEEvNS_16Flash_bwd_paramsE --------------------------
	.section	.text._ZN5flash44flash_bwd_dq_dk_dv_loop_seqk_parallel_kernelI23Flash_bwd_kernel_traitsILi96ELi64ELi128ELi8ELi2ELi4ELi4ELb0ELb0EN7cutlass10bfloat16_tE19Flash_kernel_traitsILi96ELi64ELi128ELi8ES3_EELb1ELb1ELb0ELb0ELb0ELb0ELb0EEEvNS_16Flash_bwd_paramsE,"ax",@progbits
	.sectioninfo	@"SHI_REGISTERS=255"
	.align	128
        .global         _ZN5flash44flash_bwd_dq_dk_dv_loop_seqk_parallel_kernelI23Flash_bwd_kernel_traitsILi96ELi64ELi128ELi8ELi2ELi4ELi4ELb0ELb0EN7cutlass10bfloat16_tE19Flash_kernel_traitsILi96ELi64ELi128ELi8ES3_EELb1ELb1ELb0ELb0ELb0ELb0ELb0EEEvNS_16Flash_bwd_paramsE
        .type           _ZN5flash44flash_bwd_dq_dk_dv_loop_seqk_parallel_kernelI23Flash_bwd_kernel_traitsILi96ELi64ELi128ELi8ELi2ELi4ELi4ELb0ELb0EN7cutlass10bfloat16_tE19Flash_kernel_traitsILi96ELi64ELi128ELi8ES3_EELb1ELb1ELb0ELb0ELb0ELb0ELb0EEEvNS_16Flash_bwd_paramsE,@function
        .size           _ZN5flash44flash_bwd_dq_dk_dv_loop_seqk_parallel_kernelI23Flash_bwd_kernel_traitsILi96ELi64ELi128ELi8ELi2ELi4ELi4ELb0ELb0EN7cutlass10bfloat16_tE19Flash_kernel_traitsILi96ELi64ELi128ELi8ES3_EELb1ELb1ELb0ELb0ELb0ELb0ELb0EEEvNS_16Flash_bwd_paramsE,(.L_x_680 - _ZN5flash44flash_bwd_dq_dk_dv_loop_seqk_parallel_kernelI23Flash_bwd_kernel_traitsILi96ELi64ELi128ELi8ELi2ELi4ELi4ELb0ELb0EN7cutlass10bfloat16_tE19Flash_kernel_traitsILi96ELi64ELi128ELi8ES3_EELb1ELb1ELb0ELb0ELb0ELb0ELb0EEEvNS_16Flash_bwd_paramsE)
        .other          _ZN5flash44flash_bwd_dq_dk_dv_loop_seqk_parallel_kernelI23Flash_bwd_kernel_traitsILi96ELi64ELi128ELi8ELi2ELi4ELi4ELb0ELb0EN7cutlass10bfloat16_tE19Flash_kernel_traitsILi96ELi64ELi128ELi8ES3_EELb1ELb1ELb0ELb0ELb0ELb0ELb0EEEvNS_16Flash_bwd_paramsE,@"STO_CUDA_ENTRY STV_DEFAULT"
_ZN5flash44flash_bwd_dq_dk_dv_loop_seqk_parallel_kernelI23Flash_bwd_kernel_traitsILi96ELi64ELi128ELi8ELi2ELi4ELi4ELb0ELb0EN7cutlass10bfloat16_tE19Flash_kernel_traitsILi96ELi64ELi128ELi8ES3_EELb1ELb1ELb0ELb0ELb0ELb0ELb0EEEvNS_16Flash_bwd_paramsE:
.text._ZN5flash44flash_bwd_dq_dk_dv_loop_seqk_parallel_kernelI23Flash_bwd_kernel_traitsILi96ELi64ELi128ELi8ELi2ELi4ELi4ELb0ELb0EN7cutlass10bfloat16_tE19Flash_kernel_traitsILi96ELi64ELi128ELi8ES3_EELb1ELb1ELb0ELb0ELb0ELb0ELb0EEEvNS_16Flash_bwd_paramsE:
[----:B------:R-:W-:Y:S02]  /*0000*/  MOV R1, c[0x0][0x28] ;  /* 0x00000a0000017a02 */ /* 0x000fe40000000f00 */
[----:B------:R-:W1:Y:S01]  /*0010*/  S2R R218, SR_CTAID.X ;  /* 0x0000000000da7919 */ /* 0x000e620000002500 */
[----:B------:R-:W-:Y:S01]  /*0020*/  ULDC UR5, c[0x0][0x218] ;  /* 0x0000860000057ab9 */ /* 0x000fe20000000800 */
[----:B------:R-:W-:Y:S01]  /*0030*/  IADD3 R1, R1, -0x8, RZ ;  /* 0xfffffff801017810 */ /* 0x000fe20007ffe0ff */
[----:B------:R-:W-:-:S04]  /*0040*/  UIADD3 UR5, UR5, 0x7f, URZ ;  /* 0x0000007f05057890 */ /* 0x000fc8000fffe03f */
[----:B------:R-:W-:-:S04]  /*0050*/  USHF.R.S32.HI UR4, URZ, 0x1f, UR5 ;  /* 0x0000001f3f047899 */ /* 0x000fc80008011405 */
[----:B------:R-:W-:-:S04]  /*0060*/  ULEA.HI UR4, UR4, UR5, URZ, 0x7 ;  /* 0x0000000504047291 */ /* 0x000fc8000f8f383f */
[----:B------:R-:W-:-:S06]  /*0070*/  USHF.R.S32.HI UR4, URZ, 0x7, UR4 ;  /* 0x000000073f047899 */ /* 0x000fcc0008011404 */
[----:B-1----:R-:W-:-:S13]  /*0080*/  ISETP.GE.AND P0, PT, R218, UR4, PT ;  /* 0x00000004da007c0c */ /* 0x002fda000bf06270 */
[----:B------:R-:W-:Y:S05]  /*0090*/  @P0 EXIT ;  /* 0x000000000000094d */ /* 0x000fea0003800000 */
[----:B------:R-:W1:Y:S01]  /*00a0*/  S2R R9, SR_TID.X ;  /* 0x0000000000097919 */ /* 0x000e620000002100 */
[----:B------:R-:W-:Y:S01]  /*00b0*/  IMAD.MOV.U32 R186, RZ, RZ, 0x20 ;  /* 0x00000020ffba7424 */ /* 0x000fe200078e00ff */
[----:B------:R-:W-:Y:S01]  /*00c0*/  ULDC.64 UR6, c[0x0][0x118] ;  /* 0x0000460000067ab9 */ /* 0x000fe20000000a00 */
[----:B------:R-:W-:Y:S02]  /*00d0*/  IMAD.MOV.U32 R194, RZ, RZ, -0x10 ;  /* 0xfffffff0ffc27424 */ /* 0x000fe400078e00ff */
[----:B------:R-:W-:Y:S01]  /*00e0*/  IMAD.MOV.U32 R183, RZ, RZ, 0x40 ;  /* 0x00000040ffb77424 */ /* 0x000fe200078e00ff */
[----:B-1----:R-:W-:-:S04]  /*00f0*/  SHF.R.S32.HI R2, RZ, 0x1f, R9 ;  /* 0x0000001fff027819 */ /* 0x002fc80000011409 */
[CC--:B------:R-:W-:Y:S02]  /*0100*/  LEA.HI R0, R2.reuse, R9.reuse, RZ, 0x4 ;  /* 0x0000000902007211 */ /* 0x0c0fe400078f20ff */
[CC--:B------:R-:W-:Y:S02]  /*0110*/  LEA.HI R18, R2.reuse, R9.reuse, RZ, 0x3 ;  /* 0x0000000902127211 */ /* 0x0c0fe400078f18ff */
[----:B------:R-:W-:Y:S02]  /*0120*/  SHF.R.S32.HI R3, RZ, 0x4, R0 ;  /* 0x00000004ff037819 */ /* 0x000fe40000011400 */
[CC--:B------:R-:W-:Y:S02]  /*0130*/  LEA.HI R8, R2.reuse, R9.reuse, RZ, 0x5 ;  /* 0x0000000902087211 */ /* 0x0c0fe400078f28ff */
[CC--:B------:R-:W-:Y:S02]  /*0140*/  LEA.HI R6, R2.reuse, R9.reuse, RZ, 0x2 ;  /* 0x0000000902067211 */ /* 0x0c0fe400078f10ff */
[----:B------:R-:W-:-:S02]  /*0150*/  LEA.HI R247, R2, R9, RZ, 0x6 ;  /* 0x0000000902f77211 */ /* 0x000fc400078f30ff */
[----:B------:R-:W-:Y:S02]  /*0160*/  LEA.HI R15, R2, R9, RZ, 0x7 ;  /* 0x00000009020f7211 */ /* 0x000fe400078f38ff */
[----:B------:R-:W-:Y:S02]  /*0170*/  LOP3.LUT R2, R18, 0xfffffff8, RZ, 0xc0, !PT ;  /* 0xfffffff812027812 */ /* 0x000fe400078ec0ff */
[C---:B------:R-:W-:Y:S02]  /*0180*/  LOP3.LUT R5, R0.reuse, 0xfffffff0, RZ, 0xc0, !PT ;  /* 0xfffffff000057812 */ /* 0x040fe400078ec0ff */
[----:B------:R-:W-:Y:S01]  /*0190*/  LEA.HI R0, R0, R3, RZ, 0x1 ;  /* 0x0000000300007211 */ /* 0x000fe200078f08ff */
[----:B------:R-:W-:Y:S01]  /*01a0*/  IMAD.IADD R10, R9, 0x1, -R2 ;  /* 0x00000001090a7824 */ /* 0x000fe200078e0a02 */
[----:B------:R-:W-:Y:S02]  /*01b0*/  SHF.R.S32.HI R7, RZ, 0x3, R18 ;  /* 0x00000003ff077819 */ /* 0x000fe40000011412 */
[----:B------:R-:W-:-:S02]  /*01c0*/  LOP3.LUT R11, R6, 0xfffffffc, RZ, 0xc0, !PT ;  /* 0xfffffffc060b7812 */ /* 0x000fc400078ec0ff */
[----:B------:R-:W-:Y:S01]  /*01d0*/  LOP3.LUT R4, R8, 0xffffffe0, RZ, 0xc0, !PT ;  /* 0xffffffe008047812 */ /* 0x000fe200078ec0ff */
[----:B------:R-:W-:Y:S01]  /*01e0*/  IMAD.SHL.U32 R7, R7, 0x40, RZ ;  /* 0x0000004007077824 */ /* 0x000fe200078e00ff */
[----:B------:R-:W-:Y:S01]  /*01f0*/  LOP3.LUT R2, R0, 0xfffffffe, RZ, 0xc0, !PT ;  /* 0xfffffffe00027812 */ /* 0x000fe200078ec0ff */
[C---:B------:R-:W-:Y:S01]  /*0200*/  IMAD.IADD R0, R9.reuse, 0x1, -R5 ;  /* 0x0000000109007824 */ /* 0x040fe200078e0a05 */
[----:B------:R-:W-:Y:S01]  /*0210*/  SHF.R.S32.HI R236, RZ, 0x2, R6 ;  /* 0x00000002ffec7819 */ /* 0x000fe20000011406 */
[C---:B------:R-:W-:Y:S01]  /*0220*/  IMAD.IADD R13, R9.reuse, 0x1, -R11 ;  /* 0x00000001090d7824 */ /* 0x040fe200078e0a0b */
[----:B------:R-:W-:Y:S01]  /*0230*/  SHF.R.S32.HI R247, RZ, 0x6, R247 ;  /* 0x00000006fff77819 */ /* 0x000fe200000114f7 */
[----:B------:R-:W-:Y:S01]  /*0240*/  IMAD.IADD R4, R9, 0x1, -R4 ;  /* 0x0000000109047824 */ /* 0x000fe200078e0a04 */
[----:B------:R-:W-:Y:S01]  /*0250*/  SHF.R.S32.HI R5, RZ, 0x1f, R0 ;  /* 0x0000001fff057819 */ /* 0x000fe20000011400 */
[----:B------:R-:W-:Y:S01]  /*0260*/  IMAD.IADD R12, R3, 0x1, -R2 ;  /* 0x00000001030c7824 */ /* 0x000fe200078e0a02 */
[----:B------:R-:W-:Y:S01]  /*0270*/  LOP3.LUT R2, R7, 0xc0, RZ, 0xc0, !PT ;  /* 0x000000c007027812 */ /* 0x000fe200078ec0ff */
[----:B------:R-:W-:Y:S01]  /*0280*/  IMAD.SHL.U32 R208, R13, 0x8, RZ ;  /* 0x000000080dd07824 */ /* 0x000fe200078e00ff */
[----:B------:R-:W-:-:S02]  /*0290*/  SHF.R.S32.HI R9, RZ, 0x1f, R4 ;  /* 0x0000001fff097819 */ /* 0x000fc40000011404 */
[-C--:B------:R-:W-:Y:S02]  /*02a0*/  LEA.HI R16, R5, R0.reuse, RZ, 0x3 ;  /* 0x0000000005107211 */ /* 0x080fe400078f18ff */
[----:B------:R-:W-:Y:S02]  /*02b0*/  LEA.HI R3, R0, R0, RZ, 0x1 ;  /* 0x0000000000037211 */ /* 0x000fe400078f08ff */
[----:B------:R-:W-:Y:S02]  /*02c0*/  SHF.R.U32.HI R7, RZ, 0x3, R2 ;  /* 0x00000003ff077819 */ /* 0x000fe40000011602 */
[----:B------:R-:W-:Y:S02]  /*02d0*/  LOP3.LUT R5, R2, 0x18, R208, 0xf8, !PT ;  /* 0x0000001802057812 */ /* 0x000fe400078ef8d0 */
[----:B------:R-:W-:Y:S02]  /*02e0*/  LEA.HI R210, R9, R4, RZ, 0x2 ;  /* 0x0000000409d27211 */ /* 0x000fe400078f10ff */
[----:B------:R-:W-:-:S02]  /*02f0*/  LOP3.LUT R2, R16, 0xfffffff8, RZ, 0xc0, !PT ;  /* 0xfffffff810027812 */ /* 0x000fc400078ec0ff */
[----:B------:R-:W-:Y:S02]  /*0300*/  LOP3.LUT R4, R3, 0x7fffffe, RZ, 0xc0, !PT ;  /* 0x07fffffe03047812 */ /* 0x000fe400078ec0ff */
[----:B------:R-:W-:Y:S01]  /*0310*/  LEA.HI R9, R10, R10, RZ, 0x1 ;  /* 0x0000000a0a097211 */ /* 0x000fe200078f08ff */
[----:B------:R-:W-:Y:S01]  /*0320*/  IMAD.IADD R14, R0, 0x1, -R2 ;  /* 0x00000001000e7824 */ /* 0x000fe200078e0a02 */
[-C--:B------:R-:W-:Y:S01]  /*0330*/  LEA.HI R2, R6, R236.reuse, RZ, 0x1 ;  /* 0x000000ec06027211 */ /* 0x080fe200078f08ff */
[----:B------:R-:W-:Y:S01]  /*0340*/  IMAD.IADD R19, R0, 0x1, -R4 ;  /* 0x0000000100137824 */ /* 0x000fe200078e0a04 */
[----:B------:R-:W-:Y:S02]  /*0350*/  SHF.R.S32.HI R0, RZ, 0x1f, R6 ;  /* 0x0000001fff007819 */ /* 0x000fe40000011406 */
[----:B------:R-:W-:Y:S02]  /*0360*/  LOP3.LUT R6, R2, 0x7fffffe, RZ, 0xc0, !PT ;  /* 0x07fffffe02067812 */ /* 0x000fe400078ec0ff */
[----:B------:R-:W-:-:S02]  /*0370*/  LEA.HI R0, R0, R236, RZ, 0x3 ;  /* 0x000000ec00007211 */ /* 0x000fc400078f18ff */
[----:B------:R-:W-:Y:S01]  /*0380*/  LOP3.LUT R2, R9, 0x7fffffe, RZ, 0xc0, !PT ;  /* 0x07fffffe09027812 */ /* 0x000fe200078ec0ff */
[----:B------:R-:W-:Y:S01]  /*0390*/  IMAD.IADD R6, R236, 0x1, -R6 ;  /* 0x00000001ec067824 */ /* 0x000fe200078e0a06 */
[----:B------:R-:W-:Y:S01]  /*03a0*/  LOP3.LUT R4, R0, 0xfffffff8, RZ, 0xc0, !PT ;  /* 0xfffffff800047812 */ /* 0x000fe200078ec0ff */
[----:B------:R-:W-:Y:S01]  /*03b0*/  IMAD R0, R247, 0x4, R12 ;  /* 0x00000004f7007824 */ /* 0x000fe200078e020c */
[----:B------:R-:W-:Y:S01]  /*03c0*/  SHF.R.S32.HI R20, RZ, 0x5, R8 ;  /* 0x00000005ff147819 */ /* 0x000fe20000011408 */
[----:B------:R-:W-:Y:S01]  /*03d0*/  IMAD.IADD R2, R10, 0x1, -R2 ;  /* 0x000000010a027824 */ /* 0x000fe200078e0a02 */
[----:B------:R-:W-:Y:S01]  /*03e0*/  LOP3.LUT R7, R5, R7, RZ, 0x3c, !PT ;  /* 0x0000000705077212 */ /* 0x000fe200078e3cff */
[----:B------:R-:W-:Y:S01]  /*03f0*/  IMAD.IADD R4, R236, 0x1, -R4 ;  /* 0x00000001ec047824 */ /* 0x000fe200078e0a04 */
[--C-:B------:R-:W-:Y:S01]  /*0400*/  SHF.R.S32.HI R5, RZ, 0x1, R3.reuse ;  /* 0x00000001ff057819 */ /* 0x100fe20000011403 */
[----:B------:R-:W-:Y:S01]  /*0410*/  IMAD R176, R0, 0x8, R2 ;  /* 0x0000000800b07824 */ /* 0x000fe200078e0202 */
[----:B------:R-:W-:Y:S01]  /*0420*/  SHF.R.S32.HI R3, RZ, 0x1f, R3 ;  /* 0x0000001fff037819 */ /* 0x000fe20000011403 */
[----:B------:R-:W-:Y:S01]  /*0430*/  IMAD R0, R20, 0x8, R6 ;  /* 0x0000000814007824 */ /* 0x000fe200078e0206 */
[----:B------:R-:W-:-:S02]  /*0440*/  SHF.R.S32.HI R6, RZ, 0x1f, R8 ;  /* 0x0000001fff067819 */ /* 0x000fc40000011408 */
[----:B------:R-:W-:Y:S01]  /*0450*/  LEA.HI R3, R3, R5, RZ, 0x2 ;  /* 0x0000000503037211 */ /* 0x000fe200078f10ff */
[----:B------:R-:W-:Y:S01]  /*0460*/  IMAD.U32 R248, R0, 0x20, R7 ;  /* 0x0000002000f87824 */ /* 0x000fe200078e0007 */
[----:B------:R-:W-:Y:S01]  /*0470*/  LOP3.LUT R2, R4, 0x1, RZ, 0xc0, !PT ;  /* 0x0000000104027812 */ /* 0x000fe200078ec0ff */
[----:B------:R-:W-:Y:S01]  /*0480*/  IMAD.SHL.U32 R7, R13, 0x2, RZ ;  /* 0x000000020d077824 */ /* 0x000fe200078e00ff */
[-C--:B------:R-:W-:Y:S02]  /*0490*/  LEA.HI R0, R6, R20.reuse, RZ, 0x2 ;  /* 0x0000001406007211 */ /* 0x080fe400078f10ff */
[----:B------:R-:W-:Y:S02]  /*04a0*/  LOP3.LUT R3, R3, 0xfffffffc, RZ, 0xc0, !PT ;  /* 0xfffffffc03037812 */ /* 0x000fe400078ec0ff */
[----:B------:R-:W-:Y:S02]  /*04b0*/  ISETP.NE.U32.AND P3, PT, R2, 0x1, PT ;  /* 0x000000010200780c */ /* 0x000fe40003f65070 */
[----:B------:R-:W-:Y:S01]  /*04c0*/  LEA.HI R2, R8, R20, RZ, 0x1 ;  /* 0x0000001408027211 */ /* 0x000fe200078f08ff */
[----:B------:R-:W-:Y:S01]  /*04d0*/  IMAD.IADD R17, R5, 0x1, -R3 ;  /* 0x0000000105117824 */ /* 0x000fe200078e0a03 */
[----:B------:R-:W-:Y:S01]  /*04e0*/  LOP3.LUT R0, R0, 0xfffffffc, RZ, 0xc0, !PT ;  /* 0xfffffffc00007812 */ /* 0x000fe200078ec0ff */
[----:B------:R-:W-:Y:S01]  /*04f0*/  IMAD.SHL.U32 R5, R10, 0x40, RZ ;  /* 0x000000400a057824 */ /* 0x000fe200078e00ff */
[----:B------:R-:W-:-:S02]  /*0500*/  LOP3.LUT R6, R2, 0xfffffffe, RZ, 0xc0, !PT ;  /* 0xfffffffe02067812 */ /* 0x000fc400078ec0ff */
[----:B------:R-:W-:Y:S01]  /*0510*/  SHF.R.S32.HI R3, RZ, 0x1, R9 ;  /* 0x00000001ff037819 */ /* 0x000fe20000011409 */
[----:B------:R-:W-:Y:S01]  /*0520*/  IMAD.IADD R2, R20, 0x1, -R0 ;  /* 0x0000000114027824 */ /* 0x000fe200078e0a00 */
[----:B------:R-:W-:Y:S01]  /*0530*/  LEA.HI R9, R4, R4, RZ, 0x1 ;  /* 0x0000000404097211 */ /* 0x000fe200078f08ff */
[----:B------:R-:W-:Y:S01]  /*0540*/  IMAD.IADD R250, R20, 0x1, -R6 ;  /* 0x0000000114fa7824 */ /* 0x000fe200078e0a06 */
[----:B------:R-:W-:Y:S01]  /*0550*/  LOP3.LUT R0, R5, 0x1c0, RZ, 0xc0, !PT ;  /* 0x000001c005007812 */ /* 0x000fe200078ec0ff */
[C---:B------:R-:W-:Y:S01]  /*0560*/  IMAD.SHL.U32 R5, R2.reuse, 0x10, RZ ;  /* 0x0000001002057824 */ /* 0x040fe200078e00ff */
[C---:B------:R-:W-:Y:S01]  /*0570*/  LOP3.LUT P4, RZ, R3.reuse, 0x2, RZ, 0xc0, !PT ;  /* 0x0000000203ff7812 */ /* 0x040fe2000788c0ff */
[----:B------:R-:W-:Y:S01]  /*0580*/  IMAD.SHL.U32 R6, R3, 0x40, RZ ;  /* 0x0000004003067824 */ /* 0x000fe200078e00ff */
[----:B------:R-:W-:Y:S01]  /*0590*/  LOP3.LUT R3, R9, 0x3fffffe, RZ, 0xc0, !PT ;  /* 0x03fffffe09037812 */ /* 0x000fe200078ec0ff */
[----:B------:R-:W-:Y:S01]  /*05a0*/  IMAD R8, R2, 0x200, R7 ;  /* 0x0000020002087824 */ /* 0x000fe200078e0207 */
[----:B------:R-:W-:-:S02]  /*05b0*/  LOP3.LUT R5, R0, 0x30, R5, 0xf8, !PT ;  /* 0x0000003000057812 */ /* 0x000fc400078ef805 */
[----:B------:R-:W-:Y:S01]  /*05c0*/  SHF.R.U32.HI R10, RZ, 0x3, R0 ;  /* 0x00000003ff0a7819 */ /* 0x000fe20000011600 */
[C---:B------:R-:W-:Y:S01]  /*05d0*/  IMAD.IADD R13, R4.reuse, 0x1, -R3 ;  /* 0x00000001040d7824 */ /* 0x040fe200078e0a03 */
[----:B------:R-:W-:Y:S02]  /*05e0*/  SHF.R.S32.HI R0, RZ, 0x3, R16 ;  /* 0x00000003ff007819 */ /* 0x000fe40000011410 */
[C---:B------:R-:W-:Y:S01]  /*05f0*/  LOP3.LUT P2, RZ, R4.reuse, 0x2, RZ, 0xc0, !PT ;  /* 0x0000000204ff7812 */ /* 0x040fe2000784c0ff */
[----:B------:R-:W-:Y:S01]  /*0600*/  IMAD.SHL.U32 R4, R4, 0x40, RZ ;  /* 0x0000004004047824 */ /* 0x000fe200078e00ff */
[----:B------:R-:W-:Y:S01]  /*0610*/  SHF.R.S32.HI R11, RZ, 0x7, R15 ;  /* 0x00000007ff0b7819 */ /* 0x000fe2000001140f */
[----:B------:R-:W-:Y:S01]  /*0620*/  IMAD R16, R0, 0x8, R19 ;  /* 0x0000000800107824 */ /* 0x000fe200078e0213 */
[----:B------:R-:W-:Y:S01]  /*0630*/  LOP3.LUT R3, R6, 0xc0, RZ, 0xc0, !PT ;  /* 0x000000c006037812 */ /* 0x000fe200078ec0ff */
[----:B------:R-:W-:Y:S01]  /*0640*/  IMAD.SHL.U32 R15, R247, 0x20, RZ ;  /* 0x00000020f70f7824 */ /* 0x000fe200078e00ff */
[----:B------:R-:W-:Y:S01]  /*0650*/  LOP3.LUT R6, R5, 0x8, R18, 0xf8, !PT ;  /* 0x0000000805067812 */ /* 0x000fe200078ef812 */
[----:B------:R-:W-:Y:S01]  /*0660*/  IMAD R19, R2, 0x2, R0 ;  /* 0x0000000202137824 */ /* 0x000fe200078e0200 */
[----:B------:R-:W-:Y:S01]  /*0670*/  LOP3.LUT R0, R4, 0x1c0, RZ, 0xc0, !PT ;  /* 0x000001c004007812 */ /* 0x000fe200078ec0ff */
[----:B------:R-:W-:Y:S01]  /*0680*/  IMAD R13, R13, 0x20, R8 ;  /* 0x000000200d0d7824 */ /* 0x000fe200078e0208 */
[----:B------:R-:W-:-:S02]  /*0690*/  LOP3.LUT R5, R3, 0x8, R18, 0xf8, !PT ;  /* 0x0000000803057812 */ /* 0x000fc400078ef812 */
[----:B------:R-:W-:Y:S02]  /*06a0*/  SHF.R.U32.HI R4, RZ, 0x3, R3 ;  /* 0x00000003ff047819 */ /* 0x000fe40000011603 */
[----:B------:R-:W-:Y:S02]  /*06b0*/  LOP3.LUT R3, R0, 0x20, R15, 0xf8, !PT ;  /* 0x0000002000037812 */ /* 0x000fe400078ef80f */
[----:B------:R-:W-:Y:S01]  /*06c0*/  SHF.R.U32.HI R2, RZ, 0x3, R0 ;  /* 0x00000003ff027819 */ /* 0x000fe20000011600 */
[----:B------:R-:W-:Y:S01]  /*06d0*/  IMAD R0, R11, 0x1000, R7 ;  /* 0x000010000b007824 */ /* 0x000fe200078e0207 */
[----:B------:R-:W-:Y:S01]  /*06e0*/  LOP3.LUT R4, R5, R4, RZ, 0x3c, !PT ;  /* 0x0000000405047212 */ /* 0x000fe200078e3cff */
[----:B------:R-:W-:Y:S01]  /*06f0*/  IMAD.SHL.U32 R5, R14, 0x40, RZ ;  /* 0x000000400e057824 */ /* 0x000fe200078e00ff */
[----:B------:R-:W-:Y:S01]  /*0700*/  LOP3.LUT R3, R3, R2, RZ, 0x3c, !PT ;  /* 0x0000000203037212 */ /* 0x000fe200078e3cff */
[----:B------:R-:W-:Y:S01]  /*0710*/  IMAD R2, R250, 0x400, R0 ;  /* 0x00000400fa027824 */ /* 0x000fe200078e0200 */
[----:B------:R-:W-:Y:S01]  /*0720*/  LOP3.LUT R6, R6, R10, RZ, 0x3c, !PT ;  /* 0x0000000a06067212 */ /* 0x000fe200078e3cff */
[----:B------:R-:W-:Y:S01]  /*0730*/  IMAD.SHL.U32 R0, R11, 0x8, RZ ;  /* 0x000000080b007824 */ /* 0x000fe200078e00ff */
[----:B------:R-:W-:Y:S01]  /*0740*/  LOP3.LUT R5, R5, 0x1c0, RZ, 0xc0, !PT ;  /* 0x000001c005057812 */ /* 0x000fe200078ec0ff */
[----:B------:R-:W-:Y:S01]  /*0750*/  IMAD.U32 R176, R176, 0x20, R4 ;  /* 0x00000020b0b07824 */ /* 0x000fe200078e0004 */
[----:B------:R-:W-:Y:S01]  /*0760*/  LOP3.LUT P5, RZ, R14, 0x2, RZ, 0xc0, !PT ;  /* 0x000000020eff7812 */ /* 0x000fe200078ac0ff */
[----:B------:R-:W-:Y:S01]  /*0770*/  IMAD.IADD R197, R3, 0x1, R2 ;  /* 0x0000000103c57824 */ /* 0x000fe200078e0202 */
[----:B------:R-:W-:Y:S01]  /*0780*/  LOP3.LUT R8, R0, 0x8, RZ, 0xc0, !PT ;  /* 0x0000000800087812 */ /* 0x000fe200078ec0ff */
[C---:B------:R-:W-:Y:S01]  /*0790*/  IMAD.SHL.U32 R2, R12.reuse, 0x8, RZ ;  /* 0x000000080c027824 */ /* 0x040fe200078e00ff */
[----:B------:R-:W-:Y:S01]  /*07a0*/  SHF.R.S32.HI R0, RZ, 0x1, R9 ;  /* 0x00000001ff007819 */ /* 0x000fe20000011409 */
[C---:B------:R-:W-:Y:S01]  /*07b0*/  IMAD R3, R12.reuse, 0x200, R6 ;  /* 0x000002000c037824 */ /* 0x040fe200078e0206 */
[----:B------:R-:W-:Y:S01]  /*07c0*/  SHF.R.U32.HI R181, RZ, 0x3, R5 ;  /* 0x00000003ffb57819 */ /* 0x000fe20000011605 */
[----:B------:R-:W-:Y:S01]  /*07d0*/  IMAD.SHL.U32 R6, R12, 0x10, RZ ;  /* 0x000000100c067824 */ /* 0x000fe200078e00ff */
[----:B------:R-:W-:Y:S01]  /*07e0*/  LOP3.LUT R7, R2, 0x8, RZ, 0xc0, !PT ;  /* 0x0000000802077812 */ /* 0x000fe200078ec0ff */
[C---:B------:R-:W-:Y:S01]  /*07f0*/  IMAD.SHL.U32 R4, R0.reuse, 0x40, RZ ;  /* 0x0000004000047824 */ /* 0x040fe200078e00ff */
[----:B------:R-:W-:Y:S01]  /*0800*/  LOP3.LUT P1, RZ, R0, 0x2, RZ, 0xc0, !PT ;  /* 0x0000000200ff7812 */ /* 0x000fe2000782c0ff */
[----:B------:R-:W-:Y:S01]  /*0810*/  IMAD.SHL.U32 R2, R17, 0x40, RZ ;  /* 0x0000004011027824 */ /* 0x000fe200078e00ff */
[----:B------:R-:W-:Y:S01]  /*0820*/  LOP3.LUT R181, R181, R5, R7, 0x1e, !PT ;  /* 0x00000005b5b57212 */ /* 0x000fe200078e1e07 */
[----:B------:R-:W-:Y:S01]  /*0830*/  IMAD.SHL.U32 R197, R197, 0x2, RZ ;  /* 0x00000002c5c57824 */ /* 0x000fe200078e00ff */
[----:B------:R-:W-:Y:S01]  /*0840*/  LOP3.LUT R4, R4, 0xc0, RZ, 0xc0, !PT ;  /* 0x000000c004047812 */ /* 0x000fe200078ec0ff */
[----:B------:R-:W-:Y:S01]  /*0850*/  IMAD.SHL.U32 R0, R16, 0x20, RZ ;  /* 0x0000002010007824 */ /* 0x000fe200078e00ff */
[----:B------:R-:W-:Y:S01]  /*0860*/  LOP3.LUT R2, R2, 0xc0, RZ, 0xc0, !PT ;  /* 0x000000c002027812 */ /* 0x000fe200078ec0ff */
[----:B------:R-:W-:Y:S01]  /*0870*/  IMAD.U32 R181, R19, 0x200, R181 ;  /* 0x0000020013b57824 */ /* 0x000fe200078e00b5 */
[----:B------:R-:W-:Y:S01]  /*0880*/  SHF.R.U32.HI R9, RZ, 0x3, R4 ;  /* 0x00000003ff097819 */ /* 0x000fe20000011604 */
[----:B------:R-:W-:Y:S01]  /*0890*/  IMAD.SHL.U32 R176, R176, 0x2, RZ ;  /* 0x00000002b0b07824 */ /* 0x000fe200078e00ff */
[----:B------:R-:W-:-:S02]  /*08a0*/  LOP3.LUT R10, R8, 0x10, R6, 0xf8, !PT ;  /* 0x00000010080a7812 */ /* 0x000fc400078ef806 */
[----:B------:R-:W-:Y:S01]  /*08b0*/  LOP3.LUT R9, R9, R4, R8, 0x1e, !PT ;  /* 0x0000000409097212 */ /* 0x000fe200078e1e08 */
[----:B------:R-:W-:Y:S01]  /*08c0*/  IMAD R4, R250, 0x200, R0 ;  /* 0x00000200fa047824 */ /* 0x000fe200078e0200 */
[----:B------:R-:W-:Y:S02]  /*08d0*/  SHF.R.U32.HI R6, RZ, 0x3, R2 ;  /* 0x00000003ff067819 */ /* 0x000fe40000011602 */
[----:B------:R-:W-:Y:S01]  /*08e0*/  LOP3.LUT P6, RZ, R14, 0x4, RZ, 0xc0, !PT ;  /* 0x000000040eff7812 */ /* 0x000fe200078cc0ff */
[----:B------:R-:W-:Y:S01]  /*08f0*/  IMAD.IADD R9, R9, 0x1, R13 ;  /* 0x0000000109097824 */ /* 0x000fe200078e020d */
[----:B------:R-:W-:Y:S02]  /*0900*/  SEL R182, R186, 0xffffffe0, !P5 ;  /* 0xffffffe0bab67807 */ /* 0x000fe40006800000 */
[----:B------:R-:W-:Y:S02]  /*0910*/  LEA R181, R181, 0x15000, 0x1 ;  /* 0x00015000b5b57811 */ /* 0x000fe400078e08ff */
[----:B------:R-:W-:-:S02]  /*0920*/  LOP3.LUT R187, R6, R2, R7, 0x1e, !PT ;  /* 0x0000000206bb7212 */ /* 0x000fc400078e1e07 */
[----:B------:R-:W-:Y:S01]  /*0930*/  LOP3.LUT R2, R6, R10, R2, 0x1e, !PT ;  /* 0x0000000a06027212 */ /* 0x000fe200078e1e02 */
[----:B------:R-:W-:Y:S01]  /*0940*/  IMAD.IADD R182, R181, 0x1, R182 ;  /* 0x00000001b5b67824 */ /* 0x000fe200078e02b6 */
[----:B------:R-:W-:Y:S01]  /*0950*/  SEL R194, R194, 0x10, !P3 ;  /* 0x00000010c2c27807 */ /* 0x000fe20005800000 */
[----:B------:R-:W-:Y:S01]  /*0960*/  IMAD.IADD R187, R4, 0x1, R187 ;  /* 0x0000000104bb7824 */ /* 0x000fe200078e02bb */
[----:B------:R-:W-:Y:S01]  /*0970*/  SEL R183, R183, 0xffffffc0, !P6 ;  /* 0xffffffc0b7b77807 */ /* 0x000fe20007000000 */
[----:B------:R-:W-:Y:S01]  /*0980*/  IMAD.IADD R185, R0, 0x1, R2 ;  /* 0x0000000100b97824 */ /* 0x000fe200078e0202 */
[C---:B------:R-:W-:Y:S01]  /*0990*/  IADD3 R195, R197.reuse, 0x20, RZ ;  /* 0x00000020c5c37810 */ /* 0x040fe20007ffe0ff */
[----:B------:R-:W-:Y:S01]  /*09a0*/  IMAD.IADD R196, R197, 0x1, R194 ;  /* 0x00000001c5c47824 */ /* 0x000fe200078e02c2 */
[----:B------:R-:W-:Y:S01]  /*09b0*/  SHF.R.S32.HI R210, RZ, 0x2, R210 ;  /* 0x00000002ffd27819 */ /* 0x000fe200000114d2 */
[----:B------:R-:W-:Y:S01]  /*09c0*/  IMAD.IADD R184, R181, 0x1, R183 ;  /* 0x00000001b5b87824 */ /* 0x000fe200078e02b7 */
[----:B------:R-:W-:Y:S01]  /*09d0*/  SEL R177, R186, 0xffffffe0, !P4 ;  /* 0xffffffe0bab17807 */ /* 0x000fe20006000000 */
[----:B------:R-:W-:Y:S01]  /*09e0*/  IMAD.SHL.U32 R2, R3, 0x2, RZ ;  /* 0x0000000203027824 */ /* 0x000fe200078e00ff */
[----:B------:R-:W-:Y:S01]  /*09f0*/  LEA R239, R9, 0x9000, 0x1 ;  /* 0x0000900009ef7811 */ /* 0x000fe200078e08ff */
[----:B------:R-:W-:Y:S01]  /*0a00*/  IMAD R210, R250, 0x10, R210 ;  /* 0x00000010fad27824 */ /* 0x000fe200078e02d2 */
[----:B------:R-:W-:Y:S01]  /*0a10*/  @P2 IADD3 R195, R197, -0x20, RZ ;  /* 0xffffffe0c5c32810 */ /* 0x000fe20007ffe0ff */
[----:B------:R-:W-:Y:S01]  /*0a20*/  IMAD.IADD R177, R176, 0x1, R177 ;  /* 0x00000001b0b17824 */ /* 0x000fe200078e02b1 */
[----:B------:R-:W-:Y:S01]  /*0a30*/  LOP3.LUT P0, RZ, R17, 0x2, RZ, 0xc0, !PT ;  /* 0x0000000211ff7812 */ /* 0x000fe2000780c0ff */
[----:B------:R-:W-:Y:S01]  /*0a40*/  IMAD.IADD R183, R182, 0x1, R183 ;  /* 0x00000001b6b77824 */ /* 0x000fe200078e02b7 */
[----:B------:R-:W-:Y:S01]  /*0a50*/  IADD3 R242, R239, 0x20, RZ ;  /* 0x00000020eff27810 */ /* 0x000fe20007ffe0ff */
[----:B------:R-:W-:Y:S01]  /*0a60*/  IMAD.IADD R194, R194, 0x1, R195 ;  /* 0x00000001c2c27824 */ /* 0x000fe200078e02c3 */
[----:B------:R-:W-:-:S02]  /*0a70*/  SEL R186, R186, 0xffffffe0, !P0 ;  /* 0xffffffe0baba7807 */ /* 0x000fc40004000000 */
[----:B------:R-:W-:Y:S02]  /*0a80*/  @P1 IADD3 R242, R239, -0x20, RZ ;  /* 0xffffffe0eff21810 */ /* 0x000fe40007ffe0ff */
.L_x_439:
[----:B-1-3--:R-:W1:Y:S01]  /*0a90*/  S2R R35, SR_CTAID.Y ;  /* 0x0000000000237919 */ /* 0x00ae620000002600 */
[----:B--2---:R-:W2:Y:S01]  /*0aa0*/  LDC.U8 R0, c[0x0][0x312] ;  /* 0x0000c480ff007b82 */ /* 0x004ea20000000000 */
[----:B------:R-:W-:Y:S02]  /*0ab0*/  ISETP.NE.U32.AND P2, PT, RZ, c[0x0][0x240], PT ;  /* 0x00009000ff007a0c */ /* 0x000fe40003f45070 */
[----:B------:R-:W-:Y:S02]  /*0ac0*/  ISETP.EQ.U32.AND P5, PT, RZ, c[0x0][0x248], PT ;  /* 0x00009200ff007a0c */ /* 0x000fe40003fa2070 */
[----:B------:R-:W-:Y:S02]  /*0ad0*/  ISETP.NE.AND.EX P2, PT, RZ, c[0x0][0x244], PT, P2 ;  /* 0x00009100ff007a0c */ /* 0x000fe40003f45320 */
[----:B------:R-:W-:Y:S01]  /*0ae0*/  ISETP.NE.U32.AND P3, PT, RZ, c[0x0][0x250], PT ;  /* 0x00009400ff007a0c */ /* 0x000fe20003f65070 */
[----:B------:R-:W-:-:S03]  /*0af0*/  IMAD.MOV.U32 R37, RZ, RZ, -0x1 ;  /* 0xffffffffff257424 */ /* 0x000fc600078e00ff */
[----:B------:R-:W-:Y:S01]  /*0b00*/  ISETP.NE.AND.EX P3, PT, RZ, c[0x0][0x254], PT, P3 ;  /* 0x00009500ff007a0c */ /* 0x000fe20003f65330 */
[C---:B-1----:R-:W-:Y:S01]  /*0b10*/  IMAD.SHL.U32 R9, R35.reuse, 0x4, RZ ;  /* 0x0000000423097824 */ /* 0x042fe200078e00ff */
[----:B----4-:R-:W-:Y:S02]  /*0b20*/  SHF.R.S32.HI R30, RZ, 0x1f, R35 ;  /* 0x0000001fff1e7819 */ /* 0x010fe40000011423 */
[----:B--2---:R-:W-:Y:S01]  /*0b30*/  ISETP.NE.AND P4, PT, R0, RZ, PT ;  /* 0x000000ff0000720c */ /* 0x004fe20003f85270 */
[----:B------:R-:W-:Y:S01]  /*0b40*/  IMAD.MOV.U32 R0, RZ, RZ, -0x1 ;  /* 0xffffffffff007424 */ /* 0x000fe200078e00ff */
[----:B------:R-:W-:Y:S02]  /*0b50*/  SHF.L.U64.HI R8, R35, 0x2, R30 ;  /* 0x0000000223087819 */ /* 0x000fe4000001021e */
[----:B------:R-:W-:Y:S02]  /*0b60*/  IADD3 R4, P0, R9, c[0x0][0x240], RZ ;  /* 0x0000900009047a10 */ /* 0x000fe40007f1e0ff */
[----:B------:R-:W-:-:S02]  /*0b70*/  ISETP.EQ.OR.EX P5, PT, RZ, c[0x0][0x24c], !P4, P5 ;  /* 0x00009300ff007a0c */ /* 0x000fc400067a2750 */
[----:B------:R-:W-:Y:S02]  /*0b80*/  IADD3.X R5, R8, c[0x0][0x244], RZ, P0, !PT ;  /* 0x0000910008057a10 */ /* 0x000fe400007fe4ff */
[----:B------:R-:W-:-:S03]  /*0b90*/  @P3 IADD3 R6, P0, R9, c[0x0][0x250], RZ ;  /* 0x0000940009063a10 */ /* 0x000fc60007f1e0ff */
[----:B------:R1:W2:Y:S04]  /*0ba0*/  @P2 LDG.E R0, [R4.64] ;  /* 0x0000000604002981 */ /* 0x0002a8000c1e1900 */
[----:B------:R1:W2:Y:S01]  /*0bb0*/  @P2 LDG.E R3, [R4.64+0x4] ;  /* 0x0000040604032981 */ /* 0x0002a2000c1e1900 */
[----:B------:R-:W-:Y:S01]  /*0bc0*/  IMAD.MOV.U32 R237, RZ, RZ, RZ ;  /* 0x000000ffffed7224 */ /* 0x000fe200078e00ff */
[----:B------:R-:W-:-:S05]  /*0bd0*/  @P3 IADD3.X R7, R8, c[0x0][0x254], RZ, P0, !PT ;  /* 0x0000950008073a10 */ /* 0x000fca00007fe4ff */
[----:B-----5:R3:W5:Y:S01]  /*0be0*/  @P3 LDG.E R237, [R6.64] ;  /* 0x0000000606ed3981 */ /* 0x020762000c1e1900 */
[----:B-1----:R-:W-:-:S04]  /*0bf0*/  IADD3 R4, P1, R9, c[0x0][0x248], RZ ;  /* 0x0000920009047a10 */ /* 0x002fc80007f3e0ff */
[----:B------:R-:W-:-:S05]  /*0c00*/  IADD3.X R5, R8, c[0x0][0x24c], RZ, P1, !PT ;  /* 0x0000930008057a10 */ /* 0x000fca0000ffe4ff */
[----:B------:R-:W4:Y:S01]  /*0c10*/  @!P5 LDG.E R37, [R4.64] ;  /* 0x000000060425d981 */ /* 0x000f22000c1e1900 */
[----:B------:R-:W-:-:S04]  /*0c20*/  ISETP.NE.U32.AND P0, PT, RZ, c[0x0][0x248], PT ;  /* 0x00009200ff007a0c */ /* 0x000fc80003f05070 */
[----:B------:R-:W-:Y:S01]  /*0c30*/  ISETP.NE.AND.EX P0, PT, RZ, c[0x0][0x24c], PT, P0 ;  /* 0x00009300ff007a0c */ /* 0x000fe20003f05300 */
[----:B--2---:R-:W-:Y:S02]  /*0c40*/  @P2 IMAD.IADD R238, R3, 0x1, -R0 ;  /* 0x0000000103ee2824 */ /* 0x004fe400078e0a00 */
[----:B------:R-:W-:Y:S02]  /*0c50*/  IMAD.MOV.U32 R3, RZ, RZ, c[0x0][0x218] ;  /* 0x00008600ff037624 */ /* 0x000fe400078e00ff */
[----:B------:R-:W-:Y:S01]  /*0c60*/  @!P2 IMAD.MOV.U32 R238, RZ, RZ, c[0x0][0x214] ;  /* 0x00008500ffeea624 */ /* 0x000fe200078e00ff */
[----:B----4-:R3:W-:Y:S07]  /*0c70*/  STL [R1], R37 ;  /* 0x0000002501007387 */ /* 0x0107ee0000100800 */
[----:B------:R-:W-:Y:S05]  /*0c80*/  @!P0 BRA `(.L_x_398) ;  /* 0x0000003000008947 */ /* 0x000fea0003800000 */
[----:B------:R-:W2:Y:S02]  /*0c90*/  @P4 LDG.E R3, [R4.64+0x4] ;  /* 0x0000040604034981 */ /* 0x000ea4000c1e1900 */
[----:B--2---:R-:W-:-:S06]  /*0ca0*/  @P4 IADD3 R3, R3, -R37, RZ ;  /* 0x8000002503034210 */ /* 0x004fcc0007ffe0ff */
[----:B------:R1:W5:Y:S02]  /*0cb0*/  @!P4 LDG.E R3, [R4.64] ;  /* 0x000000060403c981 */ /* 0x000364000c1e1900 */
.L_x_398:
[----:B------:R-:W-:-:S04]  /*0cc0*/  ISETP.NE.U32.AND P1, PT, RZ, c[0x0][0x258], PT ;  /* 0x00009600ff007a0c */ /* 0x000fc80003f25070 */
[----:B------:R-:W-:-:S13]  /*0cd0*/  ISETP.NE.AND.EX P1, PT, RZ, c[0x0][0x25c], PT, P1 ;  /* 0x00009700ff007a0c */ /* 0x000fda0003f25310 */
[----:B-1----:R-:W-:-:S04]  /*0ce0*/  @P1 IADD3 R4, P0, R9, c[0x0][0x258], RZ ;  /* 0x0000960009041a10 */ /* 0x002fc80007f1e0ff */
[----:B------:R-:W-:-:S06]  /*0cf0*/  @P1 IADD3.X R5, R8, c[0x0][0x25c], RZ, P0, !PT ;  /* 0x0000970008051a10 */ /* 0x000fcc00007fe4ff */
[----:B------:R-:W2:Y:S01]  /*0d00*/  @P1 LDG.E R5, [R4.64] ;  /* 0x0000000604051981 */ /* 0x000ea2000c1e1900 */
[----:B------:R-:W-:Y:S01]  /*0d10*/  @!P1 ISETP.NE.U32.AND P0, PT, RZ, c[0x0][0x268], PT ;  /* 0x00009a00ff009a0c */ /* 0x000fe20003f05070 */
[----:B------:R-:W-:-:S03]  /*0d20*/  IMAD.SHL.U32 R18, R218, 0x80, RZ ;  /* 0x00000080da127824 */ /* 0x000fc600078e00ff */
[----:B------:R-:W-:-:S04]  /*0d30*/  @!P1 ISETP.NE.AND.EX P0, PT, RZ, c[0x0][0x26c], PT, P0 ;  /* 0x00009b00ff009a0c */ /* 0x000fc80003f05300 */
[----:B------:R-:W-:Y:S01]  /*0d40*/  @!P1 SEL R4, RZ, c[0x0][0x21c], !P0 ;  /* 0x00008700ff049a07 */ /* 0x000fe20004000000 */
[----:B--2--5:R-:W-:-:S03]  /*0d50*/  @P1 IMAD.IADD R200, R5, 0x1, -R237 ;  /* 0x0000000105c81824 */ /* 0x024fc600078e0aed */
[----:B------:R-:W-:-:S04]  /*0d60*/  @!P1 IADD3 R200, R4, R3, -R237 ;  /* 0x0000000304c89210 */ /* 0x000fc80007ffe8ed */
[----:B------:R-:W-:-:S13]  /*0d70*/  ISETP.GT.AND P0, PT, R200, R18, PT ;  /* 0x00000012c800720c */ /* 0x000fda0003f04270 */
[----:B------:R-:W-:Y:S05]  /*0d80*/  @!P0 BRA `(.L_x_399) ;  /* 0x000087a000008947 */ /* 0x000fea0003800000 */
[----:B------:R-:W-:Y:S01]  /*0d90*/  ISETP.NE.AND P0, PT, R37, -0x1, PT ;  /* 0xffffffff2500780c */ /* 0x000fe20003f05270 */
[----:B------:R-:W-:Y:S01]  /*0da0*/  IMAD R4, R30, c[0x0][0x178], RZ ;  /* 0x00005e001e047a24 */ /* 0x000fe200078e02ff */
[----:B------:R-:W-:Y:S01]  /*0db0*/  IADD3 R3, R238, 0x3f, RZ ;  /* 0x0000003fee037810 */ /* 0x000fe20007ffe0ff */
[C---:B------:R-:W-:Y:S01]  /*0dc0*/  IMAD.WIDE.U32 R12, R35.reuse, c[0x0][0x178], RZ ;  /* 0x00005e00230c7a25 */ /* 0x040fe200078e00ff */
[C---:B------:R-:W-:Y:S02]  /*0dd0*/  ISETP.NE.AND P1, PT, R0.reuse, -0x1, PT ;  /* 0xffffffff0000780c */ /* 0x040fe40003f25270 */
[----:B------:R-:W-:Y:S01]  /*0de0*/  SHF.R.S32.HI R8, RZ, 0x1f, R3 ;  /* 0x0000001fff087819 */ /* 0x000fe20000011403 */
[----:B------:R-:W-:Y:S02]  /*0df0*/  IMAD R4, R35, c[0x0][0x17c], R4 ;  /* 0x00005f0023047a24 */ /* 0x000fe400078e0204 */
[----:B---3--:R-:W-:Y:S01]  /*0e00*/  IMAD.WIDE.U32 R6, R0, c[0x0][0x190], RZ ;  /* 0x0000640000067a25 */ /* 0x008fe200078e00ff */
[----:B------:R-:W-:-:S03]  /*0e10*/  LEA.HI R8, R8, R3, RZ, 0x6 ;  /* 0x0000000308087211 */ /* 0x000fc600078f30ff */
[----:B------:R-:W-:Y:S01]  /*0e20*/  IMAD R10, R0, c[0x0][0x194], RZ ;  /* 0x00006500000a7a24 */ /* 0x000fe200078e02ff */
[----:B------:R-:W-:Y:S01]  /*0e30*/  LOP3.LUT R9, R8, 0xffffffc0, RZ, 0xc0, !PT ;  /* 0xffffffc008097812 */ /* 0x000fe200078ec0ff */
[----:B------:R-:W-:Y:S01]  /*0e40*/  @P0 IMAD.IADD R3, R237, 0x1, R37 ;  /* 0x00000001ed030824 */ /* 0x000fe200078e0225 */
[----:B------:R-:W-:Y:S01]  /*0e50*/  SEL R27, R12, R6, !P1 ;  /* 0x000000060c1b7207 */ /* 0x000fe20004800000 */
[----:B------:R-:W-:Y:S01]  /*0e60*/  IMAD.IADD R24, R13, 0x1, R4 ;  /* 0x000000010d187824 */ /* 0x000fe200078e0204 */
[----:B------:R-:W-:Y:S01]  /*0e70*/  @P1 IADD3 R24, R7, R10, RZ ;  /* 0x0000000a07181210 */ /* 0x000fe20007ffe0ff */
[----:B------:R-:W-:Y:S01]  /*0e80*/  @P0 IMAD.WIDE.U32 R4, R3, c[0x0][0x198], RZ ;  /* 0x0000660003040a25 */ /* 0x000fe200078e00ff */
[----:B------:R-:W-:Y:S02]  /*0e90*/  IADD3 R10, R9, -0x40, RZ ;  /* 0xffffffc0090a7810 */ /* 0x000fe40007ffe0ff */
[----:B------:R-:W-:Y:S01]  /*0ea0*/  SHF.R.S32.HI R193, RZ, 0x6, R8 ;  /* 0x00000006ffc17819 */ /* 0x000fe20000011408 */
[----:B------:R-:W-:Y:S01]  /*0eb0*/  @P0 IMAD R26, R3, c[0x0][0x19c], R5 ;  /* 0x00006700031a0a24 */ /* 0x000fe200078e0205 */
[----:B------:R-:W-:Y:S01]  /*0ec0*/  SHF.R.S32.HI R19, RZ, 0x1f, R10 ;  /* 0x0000001fff137819 */ /* 0x000fe2000001140a */
[----:B------:R-:W-:Y:S01]  /*0ed0*/  @P0 IMAD.MOV.U32 R25, RZ, RZ, R4 ;  /* 0x000000ffff190224 */ /* 0x000fe200078e0004 */
[----:B------:R-:W-:Y:S05]  /*0ee0*/  @P0 BRA `(.L_x_400) ;  /* 0x000000a000000947 */ /* 0x000fea0003800000 */
[----:B------:R-:W-:Y:S01]  /*0ef0*/  SHF.R.S32.HI R3, RZ, 0x1f, R237 ;  /* 0x0000001fff037819 */ /* 0x000fe200000114ed */
[----:B------:R-:W-:-:S04]  /*0f00*/  IMAD.WIDE.U32 R4, R237, c[0x0][0x198], RZ ;  /* 0x00006600ed047a25 */ /* 0x000fc800078e00ff */
[----:B------:R-:W-:Y:S02]  /*0f10*/  IMAD R3, R3, c[0x0][0x198], RZ ;  /* 0x0000660003037a24 */ /* 0x000fe400078e02ff */
[----:B------:R-:W-:Y:S02]  /*0f20*/  IMAD R6, R30, c[0x0][0x180], RZ ;  /* 0x000060001e067a24 */ /* 0x000fe400078e02ff */
[----:B------:R-:W-:-:S05]  /*0f30*/  IMAD R3, R237, c[0x0][0x19c], R3 ;  /* 0x00006700ed037a24 */ /* 0x000fca00078e0203 */
[----:B------:R-:W-:Y:S01]  /*0f40*/  IADD3 R5, R5, R3, RZ ;  /* 0x0000000305057210 */ /* 0x000fe20007ffe0ff */
[----:B------:R-:W-:-:S04]  /*0f50*/  IMAD R3, R35, c[0x0][0x184], R6 ;  /* 0x0000610023037a24 */ /* 0x000fc800078e0206 */
[----:B------:R-:W-:-:S05]  /*0f60*/  IMAD.WIDE.U32 R4, R35, c[0x0][0x180], R4 ;  /* 0x0000600023047a25 */ /* 0x000fca00078e0004 */
[----:B------:R-:W-:Y:S02]  /*0f70*/  IADD3 R26, R5, R3, RZ ;  /* 0x00000003051a7210 */ /* 0x000fe40007ffe0ff */
[----:B------:R-:W-:Y:S02]  /*0f80*/  MOV R25, R4 ;  /* 0x0000000400197202 */ /* 0x000fe40000000f00 */
.L_x_400:
[----:B------:R-:W-:-:S05]  /*0f90*/  @P0 IADD3 R3, R237, R37, RZ ;  /* 0x00000025ed030210 */ /* 0x000fca0007ffe0ff */
[----:B------:R-:W-:-:S04]  /*0fa0*/  @P0 IMAD.WIDE.U32 R4, R3, c[0x0][0x1a0], RZ ;  /* 0x0000680003040a25 */ /* 0x000fc800078e00ff */
[----:B------:R-:W-:Y:S01]  /*0fb0*/  @P0 IMAD R29, R3, c[0x0][0x1a4], R5 ;  /* 0x00006900031d0a24 */ /* 0x000fe200078e0205 */
[----:B------:R-:W-:Y:S01]  /*0fc0*/  @P0 MOV R28, R4 ;  /* 0x00000004001c0202 */ /* 0x000fe20000000f00 */
        /* <DEDUP_REMOVED lines=11> */
.L_x_401:
[----:B------:R-:W-:Y:S01]  /*1080*/  IABS R11, c[0x0][0x1c8] ;  /* 0x00007200000b7a13 */ /* 0x000fe20000000000 */
[----:B------:R-:W1:Y:S01]  /*1090*/  S2R R36, SR_CTAID.Z ;  /* 0x0000000000247919 */ /* 0x000e620000002700 */
[----:B------:R-:W-:Y:S01]  /*10a0*/  IMAD.MOV.U32 R13, RZ, RZ, c[0x0][0x224] ;  /* 0x00008900ff0d7624 */ /* 0x000fe200078e00ff */
[----:B------:R-:W2:Y:S01]  /*10b0*/  LDC.U8 R15, c[0x0][0x328] ;  /* 0x0000ca00ff0f7b82 */ /* 0x000ea20000000000 */
[----:B------:R-:W3:Y:S01]  /*10c0*/  I2F.RP R4, R11 ;  /* 0x0000000b00047306 */ /* 0x000ee20000209400 */
[C---:B------:R-:W-:Y:S01]  /*10d0*/  @P1 IMAD.WIDE.U32 R6, R0.reuse, c[0x0][0x370], RZ ;  /* 0x0000dc0000061a25 */ /* 0x040fe200078e00ff */
[----:B------:R-:W4:Y:S01]  /*10e0*/  S2R R21, SR_CTAID.X ;  /* 0x0000000000157919 */ /* 0x000f220000002500 */
[----:B------:R-:W-:Y:S02]  /*10f0*/  SHF.R.S32.HI R13, RZ, 0x1f, R13 ;  /* 0x0000001fff0d7819 */ /* 0x000fe4000001140d */
[----:B------:R-:W-:Y:S01]  /*1100*/  @P1 IMAD R14, R0, c[0x0][0x374], R7 ;  /* 0x0000dd00000e1a24 */ /* 0x000fe200078e0207 */
[----:B------:R-:W-:Y:S01]  /*1110*/  @P1 MOV R12, R6 ;  /* 0x00000006000c1202 */ /* 0x000fe20000000f00 */
[----:B------:R-:W-:Y:S01]  /*1120*/  @!P1 IMAD.WIDE.U32 R6, R35, c[0x0][0x368], RZ ;  /* 0x0000da0023069a25 */ /* 0x000fe200078e00ff */
[----:B------:R-:W5:Y:S03]  /*1130*/  LDC.U8 R31, c[0x0][0x3d0] ;  /* 0x0000f400ff1f7b82 */ /* 0x000f660000000000 */
[----:B------:R-:W-:-:S02]  /*1140*/  IMAD.MOV.U32 R32, RZ, RZ, c[0x0][0x22c] ;  /* 0x00008b00ff207624 */ /* 0x000fc400078e00ff */
[----:B------:R-:W-:Y:S01]  /*1150*/  IMAD.WIDE.U32 R16, R35, c[0x0][0x224], RZ ;  /* 0x0000890023107a25 */ /* 0x000fe200078e00ff */
[----:B---3--:R-:W3:Y:S03]  /*1160*/  MUFU.RCP R4, R4 ;  /* 0x0000000400047308 */ /* 0x008ee60000001000 */
[----:B------:R-:W-:Y:S01]  /*1170*/  IMAD.WIDE R22, R32, c[0x0][0x1c0], RZ ;  /* 0x0000700020167a25 */ /* 0x000fe200078e02ff */
[----:B-1----:R-:W-:-:S03]  /*1180*/  IABS R8, R36 ;  /* 0x0000002400087213 */ /* 0x002fc60000000000 */
[----:B------:R-:W-:Y:S01]  /*1190*/  @!P1 IMAD.MOV.U32 R12, RZ, RZ, R6 ;  /* 0x000000ffff0c9224 */ /* 0x000fe200078e0006 */
[----:B------:R-:W-:Y:S01]  /*11a0*/  LOP3.LUT R9, R36, c[0x0][0x1c8], RZ, 0x3c, !PT ;  /* 0x0000720024097a12 */ /* 0x000fe200078e3cff */
[----:B------:R-:W-:Y:S01]  /*11b0*/  IMAD.SHL.U32 R6, R35, 0x80, RZ ;  /* 0x0000008023067824 */ /* 0x000fe200078e00ff */
[----:B--2---:R-:W-:Y:S02]  /*11c0*/  ISETP.NE.AND P3, PT, R15, RZ, PT ;  /* 0x000000ff0f00720c */ /* 0x004fe40003f65270 */
[----:B------:R-:W-:Y:S02]  /*11d0*/  ISETP.GE.AND P4, PT, R9, RZ, PT ;  /* 0x000000ff0900720c */ /* 0x000fe40003f86270 */
[----:B------:R-:W-:Y:S02]  /*11e0*/  SHF.L.U64.HI R9, R35, 0x7, R30 ;  /* 0x0000000723097819 */ /* 0x000fe4000001021e */
[----:B------:R-:W-:Y:S02]  /*11f0*/  SHF.R.S32.HI R34, RZ, 0x1f, R36 ;  /* 0x0000001fff227819 */ /* 0x000fe40000011424 */
[----:B---3--:R-:W-:-:S02]  /*1200*/  IADD3 R4, R4, 0xffffffe, RZ ;  /* 0x0ffffffe04047810 */ /* 0x008fc40007ffe0ff */
[----:B------:R-:W-:Y:S02]  /*1210*/  SEL R9, R9, RZ, P2 ;  /* 0x000000ff09097207 */ /* 0x000fe40001000000 */
[----:B------:R-:W1:Y:S02]  /*1220*/  F2I.FTZ.U32.TRUNC.NTZ R5, R4 ;  /* 0x0000000400057305 */ /* 0x000e64000021f000 */
[----:B-1----:R-:W-:Y:S01]  /*1230*/  IADD3 R3, RZ, -R5, RZ ;  /* 0x80000005ff037210 */ /* 0x002fe20007ffe0ff */
[----:B------:R-:W-:-:S04]  /*1240*/  IMAD.MOV.U32 R4, RZ, RZ, RZ ;  /* 0x000000ffff047224 */ /* 0x000fc800078e00ff */
[----:B------:R-:W-:-:S04]  /*1250*/  IMAD R3, R3, R11, RZ ;  /* 0x0000000b03037224 */ /* 0x000fc800078e02ff */
[----:B------:R-:W-:-:S04]  /*1260*/  IMAD.HI.U32 R3, R5, R3, R4 ;  /* 0x0000000305037227 */ /* 0x000fc800078e0004 */
[----:B------:R-:W-:Y:S02]  /*1270*/  @!P1 IMAD R5, R30, c[0x0][0x368], RZ ;  /* 0x0000da001e059a24 */ /* 0x000fe400078e02ff */
[----:B------:R-:W-:-:S04]  /*1280*/  IMAD.HI.U32 R3, R3, R8, RZ ;  /* 0x0000000803037227 */ /* 0x000fc800078e00ff */
[----:B------:R-:W-:Y:S01]  /*1290*/  @!P1 IMAD R5, R35, c[0x0][0x36c], R5 ;  /* 0x0000db0023059a24 */ /* 0x000fe200078e0205 */
[----:B------:R-:W-:-:S04]  /*12a0*/  IADD3 R4, -R3, RZ, RZ ;  /* 0x000000ff03047210 */ /* 0x000fc80007ffe1ff */
[----:B------:R-:W-:Y:S01]  /*12b0*/  @!P1 IADD3 R14, R7, R5, RZ ;  /* 0x00000005070e9210 */ /* 0x000fe20007ffe0ff */
[----:B------:R-:W-:Y:S02]  /*12c0*/  IMAD R4, R11, R4, R8 ;  /* 0x000000040b047224 */ /* 0x000fe400078e0208 */
[----:B------:R-:W-:-:S03]  /*12d0*/  IMAD R8, R13, R35, RZ ;  /* 0x000000230d087224 */ /* 0x000fc600078e02ff */
[----:B------:R-:W-:Y:S01]  /*12e0*/  ISETP.GT.U32.AND P5, PT, R11, R4, PT ;  /* 0x000000040b00720c */ /* 0x000fe20003fa4070 */
[----:B------:R-:W-:Y:S02]  /*12f0*/  IMAD R5, R30, c[0x0][0x224], R8 ;  /* 0x000089001e057a24 */ /* 0x000fe400078e0208 */
[----:B------:R-:W-:-:S03]  /*1300*/  IMAD R8, R23, R16, RZ ;  /* 0x0000001017087224 */ /* 0x000fc600078e02ff */
[----:B------:R-:W-:Y:S01]  /*1310*/  IADD3 R5, R17, R5, RZ ;  /* 0x0000000511057210 */ /* 0x000fe20007ffe0ff */
[----:B------:R-:W-:-:S04]  /*1320*/  IMAD.WIDE.U32 R16, R22, R16, RZ ;  /* 0x0000001016107225 */ /* 0x000fc800078e00ff */
[----:B------:R-:W-:Y:S01]  /*1330*/  IMAD R8, R22, R5, R8 ;  /* 0x0000000516087224 */ /* 0x000fe200078e0208 */
[----:B------:R-:W-:Y:S01]  /*1340*/  SEL R5, R6, RZ, P2 ;  /* 0x000000ff06057207 */ /* 0x000fe20001000000 */
[-C--:B------:R-:W-:Y:S01]  /*1350*/  IMAD.WIDE.U32 R6, R22, R0.reuse, RZ ;  /* 0x0000000016067225 */ /* 0x080fe200078e00ff */
[----:B------:R-:W-:Y:S02]  /*1360*/  @!P5 IADD3 R4, R4, -R11, RZ ;  /* 0x8000000b0404d210 */ /* 0x000fe40007ffe0ff */
[----:B------:R-:W-:Y:S02]  /*1370*/  IADD3 R5, P2, R10, R5, RZ ;  /* 0x000000050a057210 */ /* 0x000fe40007f5e0ff */
[----:B------:R-:W-:Y:S01]  /*1380*/  ISETP.GE.U32.AND P6, PT, R4, R11, PT ;  /* 0x0000000b0400720c */ /* 0x000fe20003fc6070 */
[----:B------:R-:W-:Y:S01]  /*1390*/  IMAD R11, R23, R0, RZ ;  /* 0x00000000170b7224 */ /* 0x000fe200078e02ff */
[----:B------:R-:W-:Y:S01]  /*13a0*/  @!P5 IADD3 R3, R3, 0x1, RZ ;  /* 0x000000010303d810 */ /* 0x000fe20007ffe0ff */
[----:B------:R-:W-:Y:S01]  /*13b0*/  IMAD.X R9, R19, 0x1, R9, P2 ;  /* 0x0000000113097824 */ /* 0x000fe200010e0609 */
[----:B------:R-:W-:Y:S01]  /*13c0*/  ISETP.NE.AND P2, PT, RZ, c[0x0][0x1c8], PT ;  /* 0x00007200ff007a0c */ /* 0x000fe20003f45270 */
[----:B------:R-:W-:Y:S01]  /*13d0*/  IMAD R15, R23, R5, RZ ;  /* 0x00000005170f7224 */ /* 0x000fe200078e02ff */
[----:B------:R-:W-:Y:S01]  /*13e0*/  SEL R20, R16, R6, !P1 ;  /* 0x0000000610147207 */ /* 0x000fe20004800000 */
[----:B------:R-:W-:Y:S01]  /*13f0*/  @P3 IMAD R6, R35, c[0x0][0x214], RZ ;  /* 0x0000850023063a24 */ /* 0x000fe200078e02ff */
[----:B------:R-:W-:Y:S01]  /*1400*/  IADD3 R13, R17, R8, RZ ;  /* 0x00000008110d7210 */ /* 0x000fe20007ffe0ff */
[----:B------:R-:W-:Y:S01]  /*1410*/  IMAD R8, R22, R9, R15 ;  /* 0x0000000916087224 */ /* 0x000fe200078e020f */
[----:B------:R-:W-:Y:S01]  /*1420*/  @P1 IADD3 R13, R7, R11, RZ ;  /* 0x0000000b070d1210 */ /* 0x000fe20007ffe0ff */
[----:B----4-:R-:W-:Y:S01]  /*1430*/  IMAD.WIDE.U32 R16, R21, c[0x0][0x3d8], RZ ;  /* 0x0000f60015107a25 */ /* 0x010fe200078e00ff */
[----:B------:R-:W-:-:S02]  /*1440*/  @P3 SEL R6, R6, R0, !P1 ;  /* 0x0000000006063207 */ /* 0x000fc40004800000 */
[----:B------:R-:W-:Y:S01]  /*1450*/  @P6 IADD3 R3, R3, 0x1, RZ ;  /* 0x0000000103036810 */ /* 0x000fe20007ffe0ff */
[----:B------:R-:W-:Y:S01]  /*1460*/  IMAD.WIDE.U32 R4, R22, R5, RZ ;  /* 0x0000000516047225 */ /* 0x000fe200078e00ff */
[----:B-----5:R-:W-:-:S03]  /*1470*/  ISETP.NE.AND P5, PT, R31, RZ, PT ;  /* 0x000000ff1f00720c */ /* 0x020fc60003fa5270 */
[----:B------:R-:W-:Y:S01]  /*1480*/  IMAD.MOV.U32 R15, RZ, RZ, R3 ;  /* 0x000000ffff0f7224 */ /* 0x000fe200078e0003 */
[----:B------:R-:W-:Y:S01]  /*1490*/  SEL R11, R16, RZ, P5 ;  /* 0x000000ff100b7207 */ /* 0x000fe20002800000 */
[----:B------:R-:W-:Y:S01]  /*14a0*/  IMAD R7, R21, c[0x0][0x3dc], R17 ;  /* 0x0000f70015077a24 */ /* 0x000fe200078e0211 */
[----:B------:R-:W-:Y:S01]  /*14b0*/  SHF.R.S32.HI R21, RZ, 0x1f, R18 ;  /* 0x0000001fff157819 */ /* 0x000fe20000011412 */
[----:B------:R-:W-:Y:S01]  /*14c0*/  @!P3 IMAD R9, R35, c[0x0][0x1c0], R36 ;  /* 0x000070002309ba24 */ /* 0x000fe200078e0224 */
[----:B------:R-:W-:Y:S01]  /*14d0*/  @!P4 IADD3 R15, -R15, RZ, RZ ;  /* 0x000000ff0f0fc210 */ /* 0x000fe20007ffe1ff */
[C---:B------:R-:W-:Y:S01]  /*14e0*/  IMAD R23, R36.reuse, c[0x0][0x22c], RZ ;  /* 0x00008b0024177a24 */ /* 0x040fe200078e02ff */
[----:B------:R-:W-:Y:S01]  /*14f0*/  @!P2 LOP3.LUT R15, RZ, c[0x0][0x1c8], RZ, 0x33, !PT ;  /* 0x00007200ff0faa12 */ /* 0x000fe200078e33ff */
[----:B------:R-:W-:Y:S01]  /*1500*/  @P3 IMAD R3, R36, c[0x0][0x234], R6 ;  /* 0x00008d0024033a24 */ /* 0x000fe200078e0206 */
[----:B------:R-:W-:Y:S01]  /*1510*/  IADD3 R8, R5, R8, RZ ;  /* 0x0000000805087210 */ /* 0x000fe20007ffe0ff */
[----:B------:R-:W-:Y:S01]  /*1520*/  @!P3 IMAD R3, R9, c[0x0][0x214], RZ ;  /* 0x000085000903ba24 */ /* 0x000fe200078e02ff */
[----:B------:R-:W-:-:S02]  /*1530*/  SHF.R.S32.HI R33, RZ, 0x1f, R23 ;  /* 0x0000001fff217819 */ /* 0x000fc40000011417 */
[----:B------:R-:W-:Y:S02]  /*1540*/  SEL R9, R7, RZ, P5 ;  /* 0x000000ff07097207 */ /* 0x000fe40002800000 */
[----:B------:R-:W-:Y:S01]  /*1550*/  SHF.R.S32.HI R22, RZ, 0x1f, R15 ;  /* 0x0000001fff167819 */ /* 0x000fe2000001140f */
[----:B------:R-:W-:Y:S05]  /*1560*/  @!P3 BRA `(.L_x_402) ;  /* 0x000000700000b947 */ /* 0x000fea0003800000 */
[C---:B------:R-:W-:Y:S01]  /*1570*/  @!P1 IMAD R0, R35.reuse, c[0x0][0x224], RZ ;  /* 0x0000890023009a24 */ /* 0x040fe200078e02ff */
[----:B------:R-:W-:Y:S02]  /*1580*/  MOV R7, 0x80 ;  /* 0x0000008000077802 */ /* 0x000fe40000000f00 */
[----:B------:R-:W-:Y:S02]  /*1590*/  MOV R6, c[0x0][0x210] ;  /* 0x0000840000067a02 */ /* 0x000fe40000000f00 */
[----:B------:R-:W-:-:S03]  /*15a0*/  LEA R0, R35, R0, 0x7 ;  /* 0x0000000023007211 */ /* 0x000fc600078e38ff */
[----:B------:R-:W-:-:S04]  /*15b0*/  IMAD R6, R7, R6, c[0x0][0x234] ;  /* 0x00008d0007067624 */ /* 0x000fc800078e0206 */
[----:B------:R-:W-:Y:S01]  /*15c0*/  IMAD R0, R6, R36, R0 ;  /* 0x0000002406007224 */ /* 0x000fe200078e0200 */
[----:B------:R-:W-:Y:S05]  /*15d0*/  BRA `(.L_x_403) ;  /* 0x0000002000007947 */ /* 0x000fea0003800000 */
.L_x_402:
[----:B------:R-:W-:-:S04]  /*15e0*/  IMAD R0, R35, c[0x0][0x1c0], R36 ;  /* 0x0000700023007a24 */ /* 0x000fc800078e0224 */
[----:B------:R-:W-:Y:S02]  /*15f0*/  IMAD R0, R0, c[0x0][0x224], RZ ;  /* 0x0000890000007a24 */ /* 0x000fe400078e02ff */
.L_x_403:
[----:B------:R-:W1:Y:S01]  /*1600*/  S2R R31, SR_TID.X ;  /* 0x00000000001f7919 */ /* 0x000e620000002100 */
[----:B------:R-:W-:Y:S01]  /*1610*/  IMAD R32, R32, c[0x0][0x1c0], RZ ;  /* 0x0000700020207a24 */ /* 0x000fe200078e02ff */
[----:B------:R-:W-:Y:S01]  /*1620*/  SHF.R.S32.HI R209, RZ, 0x1f, R208 ;  /* 0x0000001fffd17819 */ /* 0x000fe200000114d0 */
[----:B------:R-:W-:Y:S01]  /*1630*/  IMAD.IADD R0, R10, 0x1, R0 ;  /* 0x000000010a007824 */ /* 0x000fe200078e0200 */
[----:B------:R-:W2:Y:S01]  /*1640*/  S2R R38, SR_TID.X ;  /* 0x0000000000267919 */ /* 0x000ea20000002100 */
[----:B------:R-:W-:Y:S01]  /*1650*/  IMAD.SHL.U32 R6, R32, 0x40, RZ ;  /* 0x0000004020067824 */ /* 0x000fe200078e00ff */
[----:B------:R-:W-:Y:S01]  /*1660*/  BSSY B1, `(.L_x_399) ;  /* 0x00007ec000017945 */ /* 0x000fe20003800000 */
[----:B------:R-:W-:Y:S01]  /*1670*/  IMAD.MOV.U32 R207, RZ, RZ, 0x4 ;  /* 0x00000004ffcf7424 */ /* 0x000fe200078e00ff */
[----:B------:R-:W3:Y:S01]  /*1680*/  S2R R39, SR_TID.X ;  /* 0x0000000000277919 */ /* 0x000ee20000002100 */
[----:B------:R-:W-:Y:S01]  /*1690*/  IMAD.IADD R206, R10, 0x1, R3 ;  /* 0x000000010ace7824 */ /* 0x000fe200078e0203 */
[----:B------:R-:W-:Y:S01]  /*16a0*/  IADD3 R7, P2, P1, R4, R6, R23 ;  /* 0x0000000604077210 */ /* 0x000fe2000795e017 */
[----:B------:R-:W-:Y:S01]  /*16b0*/  IMAD.WIDE R16, R0, R207, c[0x0][0x3c8] ;  /* 0x0000f20000107625 */ /* 0x000fe200078e02cf */
[----:B------:R-:W-:-:S02]  /*16c0*/  SHF.R.S32.HI R6, RZ, 0x1f, R6 ;  /* 0x0000001fff067819 */ /* 0x000fc40000011406 */
[----:B------:R-:W-:Y:S01]  /*16d0*/  IADD3 R4, P3, R208, R12, RZ ;  /* 0x0000000cd0047210 */ /* 0x000fe20007f7e0ff */
[----:B------:R-:W-:Y:S01]  /*16e0*/  IMAD R0, R19, c[0x0][0x370], RZ ;  /* 0x0000dc0013007a24 */ /* 0x000fe200078e02ff */
[----:B------:R-:W-:Y:S01]  /*16f0*/  IADD3.X R8, R8, R6, R33, P2, P1 ;  /* 0x0000000608087210 */ /* 0x000fe200017e2421 */
[----:B------:R-:W-:Y:S01]  /*1700*/  IMAD.MOV.U32 R216, RZ, RZ, R17 ;  /* 0x000000ffffd87224 */ /* 0x000fe200078e0011 */
[----:B------:R-:W-:Y:S01]  /*1710*/  SHF.R.S32.HI R23, RZ, 0x1f, R236 ;  /* 0x0000001fff177819 */ /* 0x000fe200000114ec */
[----:B------:R-:W-:Y:S01]  /*1720*/  IMAD R3, R10, c[0x0][0x374], R0 ;  /* 0x0000dd000a037a24 */ /* 0x000fe200078e0200 */
[----:B------:R-:W-:Y:S01]  /*1730*/  IADD3 R11, P2, P1, R11, R7, R20 ;  /* 0x000000070b0b7210 */ /* 0x000fe2000795e014 */
[----:B------:R-:W-:Y:S02]  /*1740*/  IMAD.X R5, R209, 0x1, R14, P3 ;  /* 0x00000001d1057824 */ /* 0x000fe400018e060e */
[----:B------:R-:W-:Y:S01]  /*1750*/  IMAD R14, R34, c[0x0][0x1a8], RZ ;  /* 0x00006a00220e7a24 */ /* 0x000fe200078e02ff */
[----:B-1----:R-:W-:Y:S01]  /*1760*/  SHF.R.S32.HI R6, RZ, 0x1f, R31 ;  /* 0x0000001fff067819 */ /* 0x002fe2000001141f */
[----:B------:R-:W-:Y:S01]  /*1770*/  IMAD.WIDE.U32 R4, R10, c[0x0][0x370], R4 ;  /* 0x0000dc000a047a25 */ /* 0x000fe200078e0004 */
[----:B------:R-:W-:-:S02]  /*1780*/  IADD3.X R13, R9, R8, R13, P2, P1 ;  /* 0x00000008090d7210 */ /* 0x000fc400017e240d */
[----:B------:R-:W-:Y:S01]  /*1790*/  LEA.HI R0, R6, R31, RZ, 0x5 ;  /* 0x0000001f06007211 */ /* 0x000fe200078f28ff */
[----:B------:R-:W-:Y:S01]  /*17a0*/  IMAD.IADD R5, R5, 0x1, R3 ;  /* 0x0000000105057824 */ /* 0x000fe200078e0203 */
[----:B------:R-:W-:Y:S01]  /*17b0*/  IADD3 R6, P3, R236, R10, RZ ;  /* 0x0000000aec067210 */ /* 0x000fe20007f7e0ff */
[----:B------:R-:W-:Y:S01]  /*17c0*/  IMAD R10, R34, c[0x0][0x378], RZ ;  /* 0x0000de00220a7a24 */ /* 0x000fe200078e02ff */
[----:B------:R-:W-:Y:S01]  /*17d0*/  IADD3 R3, -R200, R238, R18 ;  /* 0x000000eec8037210 */ /* 0x000fe20007ffe112 */
[----:B------:R-:W-:Y:S01]  /*17e0*/  IMAD.WIDE.U32 R4, R36, c[0x0][0x378], R4 ;  /* 0x0000de0024047a25 */ /* 0x000fe200078e0004 */
[----:B--2---:R-:W-:Y:S02]  /*17f0*/  SHF.R.S32.HI R38, RZ, 0x1f, R38 ;  /* 0x0000001fff267819 */ /* 0x004fe40000011426 */
[----:B------:R-:W-:Y:S01]  /*1800*/  IADD3 R3, R3, -c[0x0][0x2e8], RZ ;  /* 0x8000ba0003037a10 */ /* 0x000fe20007ffe0ff */
[----:B------:R-:W-:Y:S01]  /*1810*/  IMAD.X R7, R23, 0x1, R19, P3 ;  /* 0x0000000117077824 */ /* 0x000fe200018e0613 */
[----:B------:R-:W-:Y:S01]  /*1820*/  LOP3.LUT R0, R0, 0xffffffe0, RZ, 0xc0, !PT ;  /* 0xffffffe000007812 */ /* 0x000fe200078ec0ff */
[----:B------:R-:W-:Y:S01]  /*1830*/  IMAD R10, R36, c[0x0][0x37c], R10 ;  /* 0x0000df00240a7a24 */ /* 0x000fe200078e020a */
[----:B------:R-:W-:Y:S01]  /*1840*/  SHF.R.S32.HI R9, RZ, 0x1f, R3 ;  /* 0x0000001fff097819 */ /* 0x000fe20000011403 */
[----:B------:R-:W-:Y:S01]  /*1850*/  IMAD R7, R7, c[0x0][0x190], RZ ;  /* 0x0000640007077a24 */ /* 0x000fe200078e02ff */
[----:B---3--:R-:W-:Y:S01]  /*1860*/  LEA.HI R38, R38, R39, RZ, 0x5 ;  /* 0x0000002726267211 */ /* 0x008fe200078f28ff */
[----:B------:R-:W-:Y:S01]  /*1870*/  IMAD.IADD R17, R31, 0x1, -R0 ;  /* 0x000000011f117824 */ /* 0x000fe200078e0a00 */
[----:B------:R-:W-:Y:S01]  /*1880*/  LEA.HI R3, R9, R3, RZ, 0x6 ;  /* 0x0000000309037211 */ /* 0x000fe200078f30ff */
[C---:B------:R-:W-:Y:S01]  /*1890*/  IMAD R12, R6.reuse, c[0x0][0x194], R7 ;  /* 0x00006500060c7a24 */ /* 0x040fe200078e0207 */
[----:B------:R-:W-:Y:S01]  /*18a0*/  SHF.R.S32.HI R38, RZ, 0x5, R38 ;  /* 0x00000005ff267819 */ /* 0x000fe20000011426 */
[----:B------:R-:W-:Y:S01]  /*18b0*/  IMAD.WIDE.U32 R6, R6, c[0x0][0x190], R208 ;  /* 0x0000640006067a25 */ /* 0x000fe200078e00d0 */
[----:B------:R-:W-:-:S03]  /*18c0*/  SHF.R.S32.HI R3, RZ, 0x6, R3 ;  /* 0x00000006ff037819 */ /* 0x000fc60000011403 */
[----:B------:R-:W-:Y:S01]  /*18d0*/  IMAD R9, R36, c[0x0][0x1ac], R14 ;  /* 0x00006b0024097a24 */ /* 0x000fe200078e020e */
[----:B------:R-:W-:Y:S01]  /*18e0*/  IADD3 R6, P2, R27, R6, RZ ;  /* 0x000000061b067210 */ /* 0x000fe20007f5e0ff */
[----:B------:R-:W-:Y:S01]  /*18f0*/  IMAD R0, R38, R32, R17 ;  /* 0x0000002026007224 */ /* 0x000fe200078e0211 */
[----:B------:R-:W-:Y:S01]  /*1900*/  IMNMX R235, RZ, R3, !PT ;  /* 0x00000003ffeb7217 */ /* 0x000fe20007800200 */
[----:B------:R-:W-:Y:S01]  /*1910*/  IMAD.IADD R5, R5, 0x1, R10 ;  /* 0x0000000105057824 */ /* 0x000fe200078e020a */
[----:B------:R-:W-:Y:S01]  /*1920*/  IADD3.X R7, R24, R7, R12, P2, !PT ;  /* 0x0000000718077210 */ /* 0x000fe200017fe40c */
[----:B------:R-:W-:Y:S01]  /*1930*/  IMAD.MOV.U32 R217, RZ, RZ, R16 ;  /* 0x000000ffffd97224 */ /* 0x000fe200078e0010 */
[----:B------:R-:W-:Y:S01]  /*1940*/  IADD3 R8, P1, R0, R11, RZ ;  /* 0x0000000b00087210 */ /* 0x000fe20007f3e0ff */
[----:B------:R-:W-:Y:S01]  /*1950*/  IMAD.WIDE.U32 R4, R236, c[0x0][0x370], R4 ;  /* 0x0000dc00ec047a25 */ /* 0x000fe200078e0004 */
[----:B------:R-:W-:Y:S02]  /*1960*/  IADD3 R16, R208, 0x40, RZ ;  /* 0x00000040d0107810 */ /* 0x000fe40007ffe0ff */
[----:B------:R-:W-:Y:S01]  /*1970*/  LEA.HI.X.SX32 R11, R0, R13, 0x1, P1 ;  /* 0x0000000d000b7211 */ /* 0x000fe200008f0eff */
[----:B------:R-:W-:Y:S01]  /*1980*/  IMAD.WIDE.U32 R6, R36, c[0x0][0x1a8], R6 ;  /* 0x00006a0024067a25 */ /* 0x000fe200078e0006 */
[----:B------:R-:W-:-:S02]  /*1990*/  LEA R199, P1, R8, c[0x0][0x350], 0x2 ;  /* 0x0000d40008c77a11 */ /* 0x000fc400078210ff */
[----:B------:R-:W-:Y:S01]  /*19a0*/  LEA R203, P2, R4, c[0x0][0x330], 0x1 ;  /* 0x0000cc0004cb7a11 */ /* 0x000fe200078408ff */
[----:B------:R-:W-:Y:S01]  /*19b0*/  IMAD.IADD R3, R7, 0x1, R9 ;  /* 0x0000000107037824 */ /* 0x000fe200078e0209 */
[----:B------:R-:W-:Y:S01]  /*19c0*/  LEA R204, P3, R6, c[0x0][0x160], 0x1 ;  /* 0x0000580006cc7a11 */ /* 0x000fe200078608ff */
[----:B------:R-:W-:Y:S01]  /*19d0*/  IMAD R0, R23, c[0x0][0x370], RZ ;  /* 0x0000dc0017007a24 */ /* 0x000fe200078e02ff */
[----:B------:R-:W-:Y:S01]  /*19e0*/  LEA.HI.X R198, R8, c[0x0][0x354], R11, 0x2, P1 ;  /* 0x0000d50008c67a11 */ /* 0x000fe200008f140b */
[----:B------:R-:W-:Y:S01]  /*19f0*/  IMAD.WIDE R206, R206, R207, c[0x0][0x200] ;  /* 0x00008000cece7625 */ /* 0x000fe200078e02cf */
[----:B------:R-:W-:Y:S02]  /*1a00*/  LEA.HI.X R202, R6, c[0x0][0x164], R3, 0x1, P3 ;  /* 0x0000590006ca7a11 */ /* 0x000fe400018f0c03 */
[C---:B------:R-:W-:Y:S01]  /*1a10*/  ISETP.GT.AND P3, PT, R193.reuse, R235, PT ;  /* 0x000000ebc100720c */ /* 0x040fe20003f64270 */
[----:B------:R-:W-:Y:S01]  /*1a20*/  IMAD R0, R236, c[0x0][0x374], R0 ;  /* 0x0000dd00ec007a24 */ /* 0x000fe200078e0200 */
[----:B------:R-:W-:-:S02]  /*1a30*/  IADD3 R193, R193, -0x1, RZ ;  /* 0xffffffffc1c17810 */ /* 0x000fc40007ffe0ff */
[----:B------:R-:W-:Y:S01]  /*1a40*/  IADD3 R14, R208, 0x20, RZ ;  /* 0x00000020d00e7810 */ /* 0x000fe20007ffe0ff */
[----:B------:R-:W-:-:S05]  /*1a50*/  IMAD.IADD R0, R5, 0x1, R0 ;  /* 0x0000000105007824 */ /* 0x000fca00078e0200 */
[----:B------:R-:W-:-:S03]  /*1a60*/  LEA.HI.X R201, R4, c[0x0][0x334], R0, 0x1, P2 ;  /* 0x0000cd0004c97a11 */ /* 0x000fc600010f0c00 */
[----:B------:R-:W-:Y:S05]  /*1a70*/  @P3 BRA `(.L_x_404) ;  /* 0x000007a000003947 */ /* 0x000fea0003800000 */
        /* <DEDUP_REMOVED lines=15> */
.L_x_405:
        /* <DEDUP_REMOVED lines=15> */
.L_x_406:
[----:B------:R-:W-:Y:S01]  /*1c60*/  IMAD R10, R218, -0x80, R200 ;  /* 0xffffff80da0a7824 */ /* 0x000fe200078e02c8 */
[----:B------:R-:W-:Y:S01]  /*1c70*/  BSSY B0, `(.L_x_407) ;  /* 0x000001a000007945 */ /* 0x000fe20003800000 */
[----:B------:R-:W-:Y:S02]  /*1c80*/  IMAD R0, R21, c[0x0][0x3a0], RZ ;  /* 0x0000e80015007a24 */ /* 0x000fe400078e02ff */
[----:B------:R-:W-:Y:S01]  /*1c90*/  IMAD.WIDE.U32 R4, R18, c[0x0][0x3a0], R208 ;  /* 0x0000e80012047a25 */ /* 0x000fe200078e00d0 */
[----:B------:R-:W-:-:S03]  /*1ca0*/  ISETP.GE.AND P4, PT, R236, R10, PT ;  /* 0x0000000aec00720c */ /* 0x000fc60003f86270 */
[----:B------:R-:W-:Y:S01]  /*1cb0*/  IMAD R0, R18, c[0x0][0x3a4], R0 ;  /* 0x0000e90012007a24 */ /* 0x000fe200078e0200 */
[----:B------:R-:W-:Y:S01]  /*1cc0*/  IADD3 R6, P0, R6, R4, RZ ;  /* 0x0000000406067210 */ /* 0x000fe20007f1e0ff */
[----:B------:R-:W-:-:S03]  /*1cd0*/  IMAD R4, R34, c[0x0][0x3b8], RZ ;  /* 0x0000ee0022047a24 */ /* 0x000fc600078e02ff */
[----:B------:R-:W-:Y:S01]  /*1ce0*/  IADD3.X R7, R3, R5, R0, P0, !PT ;  /* 0x0000000503077210 */ /* 0x000fe200007fe400 */
[----:B------:R-:W-:-:S04]  /*1cf0*/  IMAD R3, R36, c[0x0][0x3bc], R4 ;  /* 0x0000ef0024037a24 */ /* 0x000fc800078e0204 */
[----:B------:R-:W-:-:S05]  /*1d00*/  IMAD.WIDE.U32 R6, R36, c[0x0][0x3b8], R6 ;  /* 0x0000ee0024067a25 */ /* 0x000fca00078e0006 */
[----:B------:R-:W-:Y:S01]  /*1d10*/  IADD3 R3, R7, R3, RZ ;  /* 0x0000000307037210 */ /* 0x000fe20007ffe0ff */
[----:B------:R-:W-:Y:S05]  /*1d20*/  @P4 BRA `(.L_x_408) ;  /* 0x000000e000004947 */ /* 0x000fea0003800000 */
[----:B------:R-:W-:Y:S01]  /*1d30*/  MOV R5, R3 ;  /* 0x0000000300057202 */ /* 0x000fe20000000f00 */
[----:B------:R-:W-:Y:S01]  /*1d40*/  IMAD R0, R23, c[0x0][0x3a0], RZ ;  /* 0x0000e80017007a24 */ /* 0x000fe200078e02ff */
[----:B------:R-:W-:Y:S01]  /*1d50*/  ISETP.GE.AND P3, PT, R208, c[0x0][0x220], PT ;  /* 0x00008800d0007a0c */ /* 0x000fe20003f66270 */
[----:B------:R-:W-:Y:S01]  /*1d60*/  IMAD.MOV.U32 R4, RZ, RZ, R6 ;  /* 0x000000ffff047224 */ /* 0x000fe200078e0006 */
[----:B------:R-:W-:Y:S01]  /*1d70*/  ISETP.GE.AND P2, PT, R14, c[0x0][0x220], PT ;  /* 0x000088000e007a0c */ /* 0x000fe20003f46270 */
        /* <DEDUP_REMOVED lines=9> */
.L_x_408:
[----:B------:R-:W-:Y:S05]  /*1e10*/  BSYNC B0 ;  /* 0x0000000000007941 */ /* 0x000fea0003800000 */
.L_x_407:
[----:B------:R-:W-:Y:S01]  /*1e20*/  IADD3 R0, R236, 0x40, RZ ;  /* 0x00000040ec007810 */ /* 0x000fe20007ffe0ff */
[----:B------:R-:W-:Y:S03]  /*1e30*/  BSSY B0, `(.L_x_409) ;  /* 0x0000012000007945 */ /* 0x000fe60003800000 */
[----:B------:R-:W-:-:S13]  /*1e40*/  ISETP.GE.AND P3, PT, R0, R10, PT ;  /* 0x0000000a0000720c */ /* 0x000fda0003f66270 */
[----:B------:R-:W-:Y:S05]  /*1e50*/  @P3 BRA `(.L_x_410) ;  /* 0x000000f000003947 */ /* 0x000fea0003800000 */
[----:B------:R-:W-:Y:S01]  /*1e60*/  IADD3 R0, P0, R236, 0x40, RZ ;  /* 0x00000040ec007810 */ /* 0x000fe20007f1e0ff */
[----:B------:R-:W-:Y:S01]  /*1e70*/  IMAD.MOV.U32 R7, RZ, RZ, R3 ;  /* 0x000000ffff077224 */ /* 0x000fe200078e0003 */
[----:B------:R-:W-:Y:S02]  /*1e80*/  ISETP.GE.AND P2, PT, R208, c[0x0][0x220], PT ;  /* 0x00008800d0007a0c */ /* 0x000fe40003f46270 */
        /* <DEDUP_REMOVED lines=12> */
.L_x_410:
[----:B------:R-:W-:Y:S05]  /*1f50*/  BSYNC B0 ;  /* 0x0000000000007941 */ /* 0x000fea0003800000 */
.L_x_409:
[----:B-1----:R-:W-:Y:S01]  /*1f60*/  IMAD.WIDE.U32 R4, R18, c[0x0][0x3a8], R208 ;  /* 0x0000ea0012047a25 */ /* 0x002fe200078e00d0 */
[----:B------:R-:W-:Y:S03]  /*1f70*/  BSSY B0, `(.L_x_411) ;  /* 0x0000018000007945 */ /* 0x000fe60003800000 */
[----:B------:R-:W-:Y:S01]  /*1f80*/  IMAD R0, R21, c[0x0][0x3a8], RZ ;  /* 0x0000ea0015007a24 */ /* 0x000fe200078e02ff */
[----:B------:R-:W-:Y:S01]  /*1f90*/  IADD3 R6, P0, R11, R4, RZ ;  /* 0x000000040b067210 */ /* 0x000fe20007f1e0ff */
[----:B------:R-:W-:-:S02]  /*1fa0*/  IMAD R3, R34, c[0x0][0x3c0], RZ ;  /* 0x0000f00022037a24 */ /* 0x000fc400078e02ff */
[----:B------:R-:W-:Y:S02]  /*1fb0*/  IMAD R0, R18, c[0x0][0x3ac], R0 ;  /* 0x0000eb0012007a24 */ /* 0x000fe400078e0200 */
[----:B------:R-:W-:-:S03]  /*1fc0*/  IMAD R3, R36, c[0x0][0x3c4], R3 ;  /* 0x0000f10024037a24 */ /* 0x000fc600078e0203 */
[----:B------:R-:W-:-:S05]  /*1fd0*/  IADD3.X R7, R12, R5, R0, P0, !PT ;  /* 0x000000050c077210 */ /* 0x000fca00007fe400 */
        /* <DEDUP_REMOVED lines=17> */
.L_x_412:
[----:B------:R-:W-:Y:S05]  /*20f0*/  BSYNC B0 ;  /* 0x0000000000007941 */ /* 0x000fea0003800000 */
.L_x_411:
[----:B------:R-:W-:Y:S05]  /*2100*/  @P3 BRA `(.L_x_413) ;  /* 0x0000741000003947 */ /* 0x000fea0003800000 */
[----:B------:R-:W-:Y:S01]  /*2110*/  IADD3 R0, P0, R236, 0x40, RZ ;  /* 0x00000040ec007810 */ /* 0x000fe20007f1e0ff */
[----:B------:R-:W-:Y:S01]  /*2120*/  IMAD.MOV.U32 R7, RZ, RZ, R3 ;  /* 0x000000ffff077224 */ /* 0x000fe200078e0003 */
[----:B------:R-:W-:-:S03]  /*2130*/  ISETP.GE.AND P1, PT, R208, c[0x0][0x220], PT ;  /* 0x00008800d0007a0c */ /* 0x000fc60003f26270 */
        /* <DEDUP_REMOVED lines=14> */
.L_x_404:
[----:B------:R-:W-:Y:S01]  /*2220*/  @P5 BAR.SYNC.DEFER_BLOCKING 0x0 ;  /* 0x0000000000005b1d */ /* 0x000fe20000010000 */
[C---:B------:R-:W-:Y:S01]  /*2230*/  IMAD R3, R193.reuse, -0x40, R238 ;  /* 0xffffffc0c1037824 */ /* 0x040fe200078e02ee */
[----:B------:R-:W-:Y:S01]  /*2240*/  LEA.HI R4, R193, R193, RZ, 0x1 ;  /* 0x000000c1c1047211 */ /* 0x000fe200078f08ff */
[----:B------:R-:W-:-:S03]  /*2250*/  IMAD.SHL.U32 R0, R248, 0x2, RZ ;  /* 0x00000002f8007824 */ /* 0x000fc600078e00ff */
[----:B------:R-:W-:Y:S01]  /*2260*/  ISETP.GE.AND P0, PT, R236, R3, PT ;  /* 0x00000003ec00720c */ /* 0x000fe20003f06270 */
[----:B------:R-:W-:Y:S01]  /*2270*/  BSSY B0, `(.L_x_414) ;  /* 0x0000025000007945 */ /* 0x000fe20003800000 */
[----:B------:R-:W-:-:S05]  /*2280*/  LOP3.LUT R4, R4, 0xfffffffe, RZ, 0xc0, !PT ;  /* 0xfffffffe04047812 */ /* 0x000fca00078ec0ff */
[----:B------:R-:W-:-:S05]  /*2290*/  IMAD.IADD R4, R193, 0x1, -R4 ;  /* 0x00000001c1047824 */ /* 0x000fca00078e0a04 */
[----:B------:R-:W-:Y:S01]  /*22a0*/  ISETP.NE.AND P6, PT, R4, 0x1, PT ;  /* 0x000000010400780c */ /* 0x000fe20003fc5270 */
[----:B------:R1:W-:Y:S04]  /*22b0*/  @P0 STS [R0+0x6000], RZ ;  /* 0x006000ff00000388 */ /* 0x0003e80000000800 */
[----:B------:R1:W-:Y:S04]  /*22c0*/  @P0 STS [R0+0x6004], RZ ;  /* 0x006004ff00000388 */ /* 0x0003e80000000800 */
[----:B------:R1:W-:Y:S04]  /*22d0*/  @P0 STS.64 [R0+0x6008], RZ ;  /* 0x006008ff00000388 */ /* 0x0003e80000000a00 */
[----:B------:R1:W-:Y:S04]  /*22e0*/  @P0 STS.128 [R0+0x7000], RZ ;  /* 0x007000ff00000388 */ /* 0x0003e80000000c00 */
[----:B------:R1:W-:Y:S01]  /*22f0*/  @P0 STS.128 [R0+0x8000], RZ ;  /* 0x008000ff00000388 */ /* 0x0003e20000000c00 */
[----:B------:R-:W-:Y:S05]  /*2300*/  @P0 BRA `(.L_x_415) ;  /* 0x000001b000000947 */ /* 0x000fea0003800000 */
[----:B------:R-:W-:Y:S02]  /*2310*/  ISETP.GE.AND P3, PT, R208, c[0x0][0x220], PT ;  /* 0x00008800d0007a0c */ /* 0x000fe40003f66270 */
[----:B------:R-:W-:-:S02]  /*2320*/  ISETP.GE.AND P2, PT, R14, c[0x0][0x220], PT ;  /* 0x000088000e007a0c */ /* 0x000fc40003f46270 */
[----:B------:R-:W-:-:S09]  /*2330*/  ISETP.GE.AND P1, PT, R16, c[0x0][0x220], PT ;  /* 0x0000880010007a0c */ /* 0x000fd20003f26270 */
[----:B------:R-:W-:Y:S01]  /*2340*/  @!P3 IMAD.MOV.U32 R6, RZ, RZ, R203 ;  /* 0x000000ffff06b224 */ /* 0x000fe200078e00cb */
[----:B------:R2:W-:Y:S01]  /*2350*/  @P3 STS [R0+0x6000], RZ ;  /* 0x006000ff00003388 */ /* 0x0005e20000000800 */
[--C-:B------:R-:W-:Y:S01]  /*2360*/  @!P3 IMAD.MOV.U32 R7, RZ, RZ, R201.reuse ;  /* 0x000000ffff07b224 */ /* 0x100fe200078e00c9 */
[----:B------:R-:W-:Y:S01]  /*2370*/  @!P2 MOV R4, R203 ;  /* 0x000000cb0004a202 */ /* 0x000fe20000000f00 */
[----:B------:R-:W-:Y:S01]  /*2380*/  @!P2 IMAD.MOV.U32 R5, RZ, RZ, R201 ;  /* 0x000000ffff05a224 */ /* 0x000fe200078e00c9 */
[----:B------:R2:W-:Y:S04]  /*2390*/  @P3 STS [R0+0x6004], RZ ;  /* 0x006004ff00003388 */ /* 0x0005e80000000800 */
[----:B------:R2:W-:Y:S04]  /*23a0*/  @P3 STS.64 [R0+0x6008], RZ ;  /* 0x006008ff00003388 */ /* 0x0005e80000000a00 */
        /* <DEDUP_REMOVED lines=11> */
[----:B--2---:R-:W-:Y:S02]  /*2460*/  MOV R4, R203 ;  /* 0x000000cb00047202 */ /* 0x004fe40000000f00 */
[----:B------:R-:W-:-:S05]  /*2470*/  MOV R5, R201 ;  /* 0x000000c900057202 */ /* 0x000fca0000000f00 */
[----:B------:R-:W-:Y:S01]  /*2480*/  @!PT LDS RZ, [RZ] ;  /* 0x00000000fffff984 */ /* 0x000fe20000000800 */
[----:B------:R-:W-:Y:S01]  /*2490*/  @!PT LDS RZ, [RZ] ;  /* 0x00000000fffff984 */ /* 0x000fe20000000800 */
[----:B------:R-:W-:Y:S01]  /*24a0*/  @!PT LDS RZ, [RZ] ;  /* 0x00000000fffff984 */ /* 0x000fe20000000800 */
[----:B------:R2:W-:Y:S02]  /*24b0*/  LDGSTS.E.BYPASS.LTC128B.128 [R0+0x8000], [R4.64+0x80] ;  /* 0x0800008004007fae */ /* 0x0005e4000b901d46 */
.L_x_415:
[----:B------:R-:W-:Y:S05]  /*24c0*/  BSYNC B0 ;  /* 0x0000000000007941 */ /* 0x000fea0003800000 */
.L_x_414:
[----:B--2---:R-:W-:Y:S01]  /*24d0*/  IADD3 R4, R248, 0x1800, RZ ;  /* 0x00001800f8047810 */ /* 0x004fe20007ffe0ff */
[----:B------:R-:W-:Y:S03]  /*24e0*/  BSSY B0, `(.L_x_416) ;  /* 0x0000033000007945 */ /* 0x000fe60003800000 */
        /* <DEDUP_REMOVED lines=16> */
.L_x_417:
[----:B------:R-:W-:Y:S02]  /*25f0*/  ISETP.GE.AND P2, PT, R208, c[0x0][0x220], PT ;  /* 0x00008800d0007a0c */ /* 0x000fe40003f46270 */
[----:B------:R-:W-:-:S02]  /*2600*/  ISETP.GE.AND P1, PT, R14, c[0x0][0x220], PT ;  /* 0x000088000e007a0c */ /* 0x000fc40003f26270 */
[----:B------:R-:W-:-:S09]  /*2610*/  ISETP.GE.AND P0, PT, R16, c[0x0][0x220], PT ;  /* 0x0000880010007a0c */ /* 0x000fd20003f06270 */
[----:B------:R-:W-:Y:S01]  /*2620*/  @!P2 IMAD.MOV.U32 R6, RZ, RZ, R204 ;  /* 0x000000ffff06a224 */ /* 0x000fe200078e00cc */
[----:B------:R2:W-:Y:S01]  /*2630*/  @P2 STS [R192], RZ ;  /* 0x000000ffc0002388 */ /* 0x0005e20000000800 */
[--C-:B------:R-:W-:Y:S01]  /*2640*/  @!P2 IMAD.MOV.U32 R7, RZ, RZ, R202.reuse ;  /* 0x000000ffff07a224 */ /* 0x100fe200078e00ca */
[----:B------:R-:W-:Y:S01]  /*2650*/  @!P1 MOV R4, R204 ;  /* 0x000000cc00049202 */ /* 0x000fe20000000f00 */
[----:B------:R-:W-:Y:S01]  /*2660*/  @!P1 IMAD.MOV.U32 R5, RZ, RZ, R202 ;  /* 0x000000ffff059224 */ /* 0x000fe200078e00ca */
        /* <DEDUP_REMOVED lines=20> */
[----:B--2---:R-:W-:Y:S02]  /*27b0*/  MOV R4, R204 ;  /* 0x000000cc00047202 */ /* 0x004fe40000000f00 */
[----:B------:R-:W-:-:S05]  /*27c0*/  MOV R5, R202 ;  /* 0x000000ca00057202 */ /* 0x000fca0000000f00 */
[----:B------:R-:W-:Y:S01]  /*27d0*/  @!PT LDS RZ, [RZ] ;  /* 0x00000000fffff984 */ /* 0x000fe20000000800 */
[----:B------:R-:W-:Y:S01]  /*27e0*/  @!PT LDS RZ, [RZ] ;  /* 0x00000000fffff984 */ /* 0x000fe20000000800 */
[----:B------:R-:W-:Y:S01]  /*27f0*/  @!PT LDS RZ, [RZ] ;  /* 0x00000000fffff984 */ /* 0x000fe20000000800 */
[----:B------:R2:W-:Y:S02]  /*2800*/  LDGSTS.E.BYPASS.LTC128B.128 [R192+0x2000], [R4.64+0x80] ;  /* 0x0200008004c07fae */ /* 0x0005e4000b901d46 */
.L_x_418:
[----:B------:R-:W-:Y:S05]  /*2810*/  BSYNC B0 ;  /* 0x0000000000007941 */ /* 0x000fea0003800000 */
.L_x_416:
[----:B------:R-:W-:Y:S01]  /*2820*/  IMAD R13, R218, -0x80, R200 ;  /* 0xffffff80da0d7824 */ /* 0x000fe200078e02c8 */
[C---:B--2---:R-:W-:Y:S01]  /*2830*/  IADD3 R6, R210.reuse, 0x28, RZ ;  /* 0x00000028d2067810 */ /* 0x044fe20007ffe0ff */
[----:B------:R-:W-:Y:S01]  /*2840*/  IMAD.MOV.U32 R214, RZ, RZ, 0x7f800000 ;  /* 0x7f800000ffd67424 */ /* 0x000fe200078e00ff */
[C---:B------:R-:W-:Y:S01]  /*2850*/  IADD3 R5, R210.reuse, 0x8, RZ ;  /* 0x00000008d2057810 */ /* 0x040fe20007ffe0ff */
[----:B------:R-:W-:Y:S01]  /*2860*/  IMAD.MOV.U32 R212, RZ, RZ, 0x7f800000 ;  /* 0x7f800000ffd47424 */ /* 0x000fe200078e00ff */
[----:B------:R-:W-:Y:S02]  /*2870*/  IADD3 R4, R210, 0x20, RZ ;  /* 0x00000020d2047810 */ /* 0x000fe40007ffe0ff */
[----:B------:R-:W-:Y:S02]  /*2880*/  ISETP.GE.AND P5, PT, R236, R13, PT ;  /* 0x0000000dec00720c */ /* 0x000fe40003fa6270 */
[-C--:B------:R-:W-:Y:S02]  /*2890*/  ISETP.GE.AND P0, PT, R6, R3.reuse, PT ;  /* 0x000000030600720c */ /* 0x080fe40003f06270 */
[----:B------:R-:W-:-:S02]  /*28a0*/  ISETP.GE.AND P3, PT, R210, R3, PT ;  /* 0x00000003d200720c */ /* 0x000fc40003f66270 */
[-C--:B------:R-:W-:Y:S02]  /*28b0*/  ISETP.GE.AND P2, PT, R5, R3.reuse, PT ;  /* 0x000000030500720c */ /* 0x080fe40003f46270 */
[----:B------:R-:W-:Y:S01]  /*28c0*/  ISETP.GE.AND P1, PT, R4, R3, PT ;  /* 0x000000030400720c */ /* 0x000fe20003f26270 */
[--C-:B------:R-:W-:Y:S01]  /*28d0*/  IMAD.WIDE R4, R210, 0x4, R206.reuse ;  /* 0x00000004d2047825 */ /* 0x100fe200078e02ce */
[----:B------:R-:W-:Y:S02]  /*28e0*/  MOV R213, 0x7f800000 ;  /* 0x7f80000000d57802 */ /* 0x000fe40000000f00 */
[----:B------:R-:W-:Y:S01]  /*28f0*/  MOV R211, 0x7f800000 ;  /* 0x7f80000000d37802 */ /* 0x000fe20000000f00 */
[----:B------:R2:W-:Y:S01]  /*2900*/  @P5 STS [R0+0x9000], RZ ;  /* 0x009000ff00005388 */ /* 0x0005e20000000800 */
[----:B------:R-:W-:Y:S02]  /*2910*/  IMAD R3, R21, c[0x0][0x198], RZ ;  /* 0x0000660015037a24 */ /* 0x000fe400078e02ff */
[----:B------:R-:W-:Y:S01]  /*2920*/  @!P0 IMAD.WIDE R6, R6, 0x4, R206 ;  /* 0x0000000406068825 */ /* 0x000fe200078e02ce */
[----:B------:R2:W-:Y:S04]  /*2930*/  @P5 STS [R0+0x9004], RZ ;  /* 0x009004ff00005388 */ /* 0x0005e80000000800 */
[----:B------:R2:W-:Y:S04]  /*2940*/  @P5 STS.64 [R0+0x9008], RZ ;  /* 0x009008ff00005388 */ /* 0x0005e80000000a00 */
[----:B------:R2:W-:Y:S04]  /*2950*/  @P5 STS.128 [R0+0xb000], RZ ;  /* 0x00b000ff00005388 */ /* 0x0005e80000000c00 */
[----:B------:R2:W-:Y:S04]  /*2960*/  @P5 STS.128 [R0+0xd000], RZ ;  /* 0x00d000ff00005388 */ /* 0x0005e80000000c00 */
[----:B------:R3:W5:Y:S04]  /*2970*/  @!P3 LDG.E R213, [R4.64] ;  /* 0x0000000604d5b981 */ /* 0x000768000c1e1900 */
[----:B------:R3:W5:Y:S04]  /*2980*/  @!P2 LDG.E R214, [R4.64+0x20] ;  /* 0x0000200604d6a981 */ /* 0x000768000c1e1900 */
[----:B------:R3:W5:Y:S01]  /*2990*/  @!P1 LDG.E R211, [R4.64+0x80] ;  /* 0x0000800604d39981 */ /* 0x000762000c1e1900 */
[----:B------:R-:W-:-:S03]  /*29a0*/  IMAD R3, R18, c[0x0][0x19c], R3 ;  /* 0x0000670012037a24 */ /* 0x000fc600078e0203 */
[----:B------:R4:W5:Y:S01]  /*29b0*/  @!P0 LDG.E R212, [R6.64] ;  /* 0x0000000606d48981 */ /* 0x000962000c1e1900 */
[----:B------:R-:W-:Y:S01]  /*29c0*/  BSSY B0, `(.L_x_419) ;  /* 0x000002a000007945 */ /* 0x000fe20003800000 */
[----:B---3--:R-:W-:-:S05]  /*29d0*/  IMAD.WIDE.U32 R4, R18, c[0x0][0x198], R208 ;  /* 0x0000660012047a25 */ /* 0x008fca00078e00d0 */
[----:B----4-:R-:W-:-:S04]  /*29e0*/  IADD3 R6, P0, R25, R4, RZ ;  /* 0x0000000419067210 */ /* 0x010fc80007f1e0ff */
[----:B------:R-:W-:Y:S01]  /*29f0*/  IADD3.X R7, R26, R5, R3, P0, !PT ;  /* 0x000000051a077210 */ /* 0x000fe200007fe403 */
[----:B------:R-:W-:-:S04]  /*2a00*/  IMAD R3, R22, c[0x0][0x1b0], RZ ;  /* 0x00006c0016037a24 */ /* 0x000fc800078e02ff */
[C---:B------:R-:W-:Y:S02]  /*2a10*/  IMAD R3, R15.reuse, c[0x0][0x1b4], R3 ;  /* 0x00006d000f037a24 */ /* 0x040fe400078e0203 */
[----:B------:R-:W-:-:S04]  /*2a20*/  IMAD.WIDE.U32 R6, R15, c[0x0][0x1b0], R6 ;  /* 0x00006c000f067a25 */ /* 0x000fc800078e0006 */
[----:B------:R-:W-:Y:S01]  /*2a30*/  IMAD.IADD R12, R7, 0x1, R3 ;  /* 0x00000001070c7824 */ /* 0x000fe200078e0203 */
[----:B------:R-:W-:Y:S05]  /*2a40*/  @P5 BRA `(.L_x_420) ;  /* 0x0000021000005947 */ /* 0x000fea0003800000 */
[----:B--2---:R-:W-:Y:S01]  /*2a50*/  ISETP.GE.AND P3, PT, R208, c[0x0][0x220], PT ;  /* 0x00008800d0007a0c */ /* 0x004fe20003f66270 */
[----:B------:R-:W-:Y:S01]  /*2a60*/  IMAD R3, R23, c[0x0][0x198], RZ ;  /* 0x0000660017037a24 */ /* 0x000fe200078e02ff */
[----:B------:R-:W-:Y:S01]  /*2a70*/  ISETP.GE.AND P2, PT, R14, c[0x0][0x220], PT ;  /* 0x000088000e007a0c */ /* 0x000fe20003f46270 */
[----:B------:R-:W-:Y:S01]  /*2a80*/  IMAD.MOV.U32 R4, RZ, RZ, R6 ;  /* 0x000000ffff047224 */ /* 0x000fe200078e0006 */
[----:B------:R-:W-:Y:S01]  /*2a90*/  ISETP.GE.AND P0, PT, R16, c[0x0][0x220], PT ;  /* 0x0000880010007a0c */ /* 0x000fe20003f06270 */
[----:B------:R-:W-:Y:S02]  /*2aa0*/  IMAD.MOV.U32 R5, RZ, RZ, R12 ;  /* 0x000000ffff057224 */ /* 0x000fe400078e000c */
[C---:B------:R-:W-:Y:S02]  /*2ab0*/  IMAD R3, R236.reuse, c[0x0][0x19c], R3 ;  /* 0x00006700ec037a24 */ /* 0x040fe400078e0203 */
[----:B------:R-:W-:-:S04]  /*2ac0*/  IMAD.WIDE.U32 R4, R236, c[0x0][0x198], R4 ;  /* 0x00006600ec047a25 */ /* 0x000fc800078e0004 */
[----:B------:R-:W-:Y:S01]  /*2ad0*/  IMAD.IADD R3, R5, 0x1, R3 ;  /* 0x0000000105037824 */ /* 0x000fe200078e0203 */
[C---:B------:R-:W-:Y:S01]  /*2ae0*/  @!P3 LEA R10, P4, R4.reuse, c[0x0][0x168], 0x1 ;  /* 0x00005a00040aba11 */ /* 0x040fe200078808ff */
[----:B------:R2:W-:Y:S01]  /*2af0*/  @P3 STS [R0+0x9000], RZ ;  /* 0x009000ff00003388 */ /* 0x0005e20000000800 */
[C---:B------:R-:W-:Y:S02]  /*2b00*/  @!P2 LEA R8, P1, R4.reuse, c[0x0][0x168], 0x1 ;  /* 0x00005a000408aa11 */ /* 0x040fe400078208ff */
[C-C-:B------:R-:W-:Y:S01]  /*2b10*/  @!P3 LEA.HI.X R11, R4.reuse, c[0x0][0x16c], R3.reuse, 0x1, P4 ;  /* 0x00005b00040bba11 */ /* 0x140fe200020f0c03 */
[----:B------:R2:W-:Y:S01]  /*2b20*/  @P3 STS [R0+0x9004], RZ ;  /* 0x009004ff00003388 */ /* 0x0005e20000000800 */
[----:B------:R-:W-:-:S03]  /*2b30*/  @!P2 LEA.HI.X R9, R4, c[0x0][0x16c], R3, 0x1, P1 ;  /* 0x00005b000409aa11 */ /* 0x000fc600008f0c03 */
        /* <DEDUP_REMOVED lines=12> */
[----:B--2---:R-:W-:-:S04]  /*2c00*/  LEA R8, P0, R4, c[0x0][0x168], 0x1 ;  /* 0x00005a0004087a11 */ /* 0x004fc800078008ff */
[----:B------:R-:W-:-:S05]  /*2c10*/  LEA.HI.X R9, R4, c[0x0][0x16c], R3, 0x1, P0 ;  /* 0x00005b0004097a11 */ /* 0x000fca00000f0c03 */
[----:B------:R-:W-:Y:S01]  /*2c20*/  @!PT LDS RZ, [RZ] ;  /* 0x00000000fffff984 */ /* 0x000fe20000000800 */
[----:B------:R-:W-:Y:S01]  /*2c30*/  @!PT LDS RZ, [RZ] ;  /* 0x00000000fffff984 */ /* 0x000fe20000000800 */
[----:B------:R-:W-:Y:S01]  /*2c40*/  @!PT LDS RZ, [RZ] ;  /* 0x00000000fffff984 */ /* 0x000fe20000000800 */
[----:B------:R2:W-:Y:S04]  /*2c50*/  LDGSTS.E.BYPASS.LTC128B.128 [R0+0xd000], [R8.64+0x80] ;  /* 0x0d00008008007fae */ /* 0x0005e8000b901d46 */
.L_x_420:
[----:B--2---:R-:W-:Y:S05]  /*2c60*/  BSYNC B0 ;  /* 0x0000000000007941 */ /* 0x004fea0003800000 */
.L_x_419:
[----:B------:R-:W-:Y:S01]  /*2c70*/  IADD3 R3, R236, 0x40, RZ ;  /* 0x00000040ec037810 */ /* 0x000fe20007ffe0ff */
[----:B------:R-:W-:Y:S03]  /*2c80*/  BSSY B0, `(.L_x_421) ;  /* 0x0000026000007945 */ /* 0x000fe60003800000 */
[----:B------:R-:W-:-:S13]  /*2c90*/  ISETP.GE.AND P4, PT, R3, R13, PT ;  /* 0x0000000d0300720c */ /* 0x000fda0003f86270 */
[----:B------:R2:W-:Y:S04]  /*2ca0*/  @P4 STS.128 [R0+0xa000], RZ ;  /* 0x00a000ff00004388 */ /* 0x0005e80000000c00 */
[----:B------:R2:W-:Y:S04]  /*2cb0*/  @P4 STS.128 [R0+0xc000], RZ ;  /* 0x00c000ff00004388 */ /* 0x0005e80000000c00 */
[----:B------:R2:W-:Y:S01]  /*2cc0*/  @P4 STS.128 [R0+0xe000], RZ ;  /* 0x00e000ff00004388 */ /* 0x0005e20000000c00 */
[----:B------:R-:W-:Y:S05]  /*2cd0*/  @P4 BRA `(.L_x_422) ;  /* 0x0000020000004947 */ /* 0x000fea0003800000 */
[----:B------:R-:W-:Y:S01]  /*2ce0*/  IADD3 R3, P0, R236, 0x40, RZ ;  /* 0x00000040ec037810 */ /* 0x000fe20007f1e0ff */
[----:B------:R-:W-:Y:S01]  /*2cf0*/  IMAD.MOV.U32 R7, RZ, RZ, R12 ;  /* 0x000000ffff077224 */ /* 0x000fe200078e000c */
[----:B------:R-:W-:-:S02]  /*2d00*/  ISETP.GE.AND P3, PT, R208, c[0x0][0x220], PT ;  /* 0x00008800d0007a0c */ /* 0x000fc40003f66270 */
[----:B------:R-:W-:Y:S01]  /*2d10*/  ISETP.GE.AND P2, PT, R14, c[0x0][0x220], PT ;  /* 0x000088000e007a0c */ /* 0x000fe20003f46270 */
[----:B------:R-:W-:Y:S01]  /*2d20*/  IMAD.X R4, RZ, RZ, R23, P0 ;  /* 0x000000ffff047224 */ /* 0x000fe200000e0617 */
[----:B------:R-:W-:Y:S01]  /*2d30*/  ISETP.GE.AND P0, PT, R16, c[0x0][0x220], PT ;  /* 0x0000880010007a0c */ /* 0x000fe20003f06270 */
[----:B------:R-:W-:-:S04]  /*2d40*/  IMAD.WIDE.U32 R8, R3, c[0x0][0x198], R6 ;  /* 0x0000660003087a25 */ /* 0x000fc800078e0006 */
[----:B------:R-:W-:-:S04]  /*2d50*/  IMAD R4, R4, c[0x0][0x198], RZ ;  /* 0x0000660004047a24 */ /* 0x000fc800078e02ff */
[----:B------:R-:W-:Y:S01]  /*2d60*/  IMAD R3, R3, c[0x0][0x19c], R4 ;  /* 0x0000670003037a24 */ /* 0x000fe200078e0204 */
[----:B------:R-:W-:Y:S01]  /*2d70*/  @!P3 LEA R6, P1, R8, c[0x0][0x168], 0x1 ;  /* 0x00005a000806ba11 */ /* 0x000fe200078208ff */
[----:B------:R3:W-:Y:S02]  /*2d80*/  @P3 STS.128 [R0+0xa000], RZ ;  /* 0x00a000ff00003388 */ /* 0x0007e40000000c00 */
[----:B------:R-:W-:-:S05]  /*2d90*/  IMAD.IADD R3, R9, 0x1, R3 ;  /* 0x0000000109037824 */ /* 0x000fca00078e0203 */
[C---:B------:R-:W-:Y:S02]  /*2da0*/  @!P3 LEA.HI.X R7, R8.reuse, c[0x0][0x16c], R3, 0x1, P1 ;  /* 0x00005b000807ba11 */ /* 0x040fe400008f0c03 */
[----:B------:R-:W-:-:S03]  /*2db0*/  @!P2 LEA R4, P1, R8, c[0x0][0x168], 0x1 ;  /* 0x00005a000804aa11 */ /* 0x000fc600078208ff */
[----:B------:R-:W-:Y:S01]  /*2dc0*/  @!PT LDS RZ, [RZ] ;  /* 0x00000000fffff984 */ /* 0x000fe20000000800 */
[----:B------:R-:W-:Y:S01]  /*2dd0*/  @!PT LDS RZ, [RZ] ;  /* 0x00000000fffff984 */ /* 0x000fe20000000800 */
[----:B------:R-:W-:Y:S01]  /*2de0*/  @!PT LDS RZ, [RZ] ;  /* 0x00000000fffff984 */ /* 0x000fe20000000800 */
[----:B------:R3:W-:Y:S01]  /*2df0*/  @!P3 LDGSTS.E.BYPASS.LTC128B.128 [R0+0xa000], [R6.64] ;  /* 0x0a0000000600bfae */ /* 0x0007e2000b901d46 */
[----:B------:R-:W-:-:S03]  /*2e00*/  @!P2 LEA.HI.X R5, R8, c[0x0][0x16c], R3, 0x1, P1 ;  /* 0x00005b000805aa11 */ /* 0x000fc600008f0c03 */
[----:B------:R3:W-:Y:S04]  /*2e10*/  @P2 STS.128 [R0+0xc000], RZ ;  /* 0x00c000ff00002388 */ /* 0x0007e80000000c00 */
[----:B------:R-:W-:Y:S01]  /*2e20*/  @!PT LDS RZ, [RZ] ;  /* 0x00000000fffff984 */ /* 0x000fe20000000800 */
[----:B------:R-:W-:Y:S01]  /*2e30*/  @!PT LDS RZ, [RZ] ;  /* 0x00000000fffff984 */ /* 0x000fe20000000800 */
[----:B------:R-:W-:Y:S01]  /*2e40*/  @!PT LDS RZ, [RZ] ;  /* 0x00000000fffff984 */ /* 0x000fe20000000800 */
[----:B------:R3:W-:Y:S04]  /*2e50*/  @!P2 LDGSTS.E.BYPASS.LTC128B.128 [R0+0xc000], [R4.64+0x40] ;  /* 0x0c0000400400afae */ /* 0x0007e8000b901d46 */
[----:B------:R3:W-:Y:S01]  /*2e60*/  @P0 STS.128 [R0+0xe000], RZ ;  /* 0x00e000ff00000388 */ /* 0x0007e20000000c00 */
[----:B------:R-:W-:Y:S05]  /*2e70*/  @P0 BRA `(.L_x_422) ;  /* 0x0000006000000947 */ /* 0x000fea0003800000 */
[----:B---3--:R-:W-:-:S04]  /*2e80*/  LEA R4, P0, R8, c[0x0][0x168], 0x1 ;  /* 0x00005a0008047a11 */ /* 0x008fc800078008ff */
[----:B------:R-:W-:-:S05]  /*2e90*/  LEA.HI.X R5, R8, c[0x0][0x16c], R3, 0x1, P0 ;  /* 0x00005b0008057a11 */ /* 0x000fca00000f0c03 */
[----:B------:R-:W-:Y:S01]  /*2ea0*/  @!PT LDS RZ, [RZ] ;  /* 0x00000000fffff984 */ /* 0x000fe20000000800 */
[----:B------:R-:W-:Y:S01]  /*2eb0*/  @!PT LDS RZ, [RZ] ;  /* 0x00000000fffff984 */ /* 0x000fe20000000800 */
[----:B------:R-:W-:Y:S01]  /*2ec0*/  @!PT LDS RZ, [RZ] ;  /* 0x00000000fffff984 */ /* 0x000fe20000000800 */
[----:B------:R3:W-:Y:S04]  /*2ed0*/  LDGSTS.E.BYPASS.LTC128B.128 [R0+0xe000], [R4.64+0x80] ;  /* 0x0e00008004007fae */ /* 0x0007e8000b901d46 */
.L_x_422:
[----:B------:R-:W-:Y:S05]  /*2ee0*/  BSYNC B0 ;  /* 0x0000000000007941 */ /* 0x000fea0003800000 */
.L_x_421:
[----:B------:R4:W-:Y:S01]  /*2ef0*/  @P5 STS [R0+0xf000], RZ ;  /* 0x00f000ff00005388 */ /* 0x0009e20000000800 */
[----:B---3--:R-:W-:Y:S01]  /*2f00*/  IMAD.WIDE.U32 R4, R18, c[0x0][0x1a0], R208 ;  /* 0x0000680012047a25 */ /* 0x008fe200078e00d0 */
[----:B------:R-:W-:Y:S02]  /*2f10*/  BSSY B0, `(.L_x_423) ;  /* 0x000002f000007945 */ /* 0x000fe40003800000 */
[----:B------:R4:W-:Y:S01]  /*2f20*/  @P5 STS [R0+0xf004], RZ ;  /* 0x00f004ff00005388 */ /* 0x0009e20000000800 */
[----:B------:R-:W-:Y:S01]  /*2f30*/  IMAD R3, R21, c[0x0][0x1a0], RZ ;  /* 0x0000680015037a24 */ /* 0x000fe200078e02ff */
[----:B------:R-:W-:Y:S02]  /*2f40*/  IADD3 R6, P0, R28, R4, RZ ;  /* 0x000000041c067210 */ /* 0x000fe40007f1e0ff */
[----:B------:R4:W-:Y:S01]  /*2f50*/  @P5 STS.64 [R0+0xf008], RZ ;  /* 0x00f008ff00005388 */ /* 0x0009e20000000a00 */
[----:B------:R-:W-:-:S03]  /*2f60*/  IMAD R3, R18, c[0x0][0x1a4], R3 ;  /* 0x0000690012037a24 */ /* 0x000fc600078e0203 */
[----:B------:R4:W-:Y:S02]  /*2f70*/  @P5 STS.128 [R0+0x11000], RZ ;  /* 0x011000ff00005388 */ /* 0x0009e40000000c00 */
[----:B------:R-:W-:Y:S01]  /*2f80*/  IADD3.X R7, R29, R5, R3, P0, !PT ;  /* 0x000000051d077210 */ /* 0x000fe200007fe403 */
[----:B------:R-:W-:Y:S01]  /*2f90*/  IMAD R3, R22, c[0x0][0x1b8], RZ ;  /* 0x00006e0016037a24 */ /* 0x000fe200078e02ff */
[----:B------:R4:W-:Y:S03]  /*2fa0*/  @P5 STS.128 [R0+0x13000], RZ ;  /* 0x013000ff00005388 */ /* 0x0009e60000000c00 */
[C---:B------:R-:W-:Y:S02]  /*2fb0*/  IMAD R3, R15.reuse, c[0x0][0x1bc], R3 ;  /* 0x00006f000f037a24 */ /* 0x040fe400078e0203 */
[----:B------:R-:W-:-:S05]  /*2fc0*/  IMAD.WIDE.U32 R6, R15, c[0x0][0x1b8], R6 ;  /* 0x00006e000f067a25 */ /* 0x000fca00078e0006 */
[----:B------:R-:W-:Y:S01]  /*2fd0*/  IADD3 R12, R7, R3, RZ ;  /* 0x00000003070c7210 */ /* 0x000fe20007ffe0ff */
[----:B------:R-:W-:Y:S05]  /*2fe0*/  @P5 BRA `(.L_x_424) ;  /* 0x0000021000005947 */ /* 0x000fea0003800000 */
[----:B------:R-:W-:Y:S01]  /*2ff0*/  ISETP.GE.AND P3, PT, R208, c[0x0][0x220], PT ;  /* 0x00008800d0007a0c */ /* 0x000fe20003f66270 */
        /* <DEDUP_REMOVED lines=32> */
.L_x_424:
[----:B------:R-:W-:Y:S05]  /*3200*/  BSYNC B0 ;  /* 0x0000000000007941 */ /* 0x000fea0003800000 */
.L_x_423:
[----:B------:R1:W-:Y:S01]  /*3210*/  @P4 STS.128 [R0+0x10000], RZ ;  /* 0x010000ff00004388 */ /* 0x0003e20000000c00 */
[----:B------:R-:W-:Y:S03]  /*3220*/  BSSY B0, `(.L_x_425) ;  /* 0x0000023000007945 */ /* 0x000fe60003800000 */
        /* <DEDUP_REMOVED lines=9> */
[----:B---3--:R-:W-:-:S04]  /*32c0*/  IMAD.WIDE.U32 R10, R3, c[0x0][0x1a0], R6 ;  /* 0x00006800030a7a25 */ /* 0x008fc800078e0006 */
[----:B------:R-:W-:-:S04]  /*32d0*/  IMAD R4, R4, c[0x0][0x1a0], RZ ;  /* 0x0000680004047a24 */ /* 0x000fc800078e02ff */
[----:B------:R-:W-:Y:S01]  /*32e0*/  IMAD R3, R3, c[0x0][0x1a4], R4 ;  /* 0x0000690003037a24 */ /* 0x000fe200078e0204 */
[C---:B------:R-:W-:Y:S01]  /*32f0*/  @!P4 LEA R8, P5, R10.reuse, c[0x0][0x170], 0x1 ;  /* 0x00005c000a08ca11 */ /* 0x040fe200078a08ff */
[----:B------:R3:W-:Y:S01]  /*3300*/  @P4 STS.128 [R0+0x10000], RZ ;  /* 0x010000ff00004388 */ /* 0x0007e20000000c00 */
[C---:B------:R-:W-:Y:S01]  /*3310*/  @!P3 LEA R6, P2, R10.reuse, c[0x0][0x170], 0x1 ;  /* 0x00005c000a06ba11 */ /* 0x040fe200078408ff */
[----:B------:R-:W-:Y:S01]  /*3320*/  IMAD.IADD R3, R11, 0x1, R3 ;  /* 0x000000010b037824 */ /* 0x000fe200078e0203 */
[----:B------:R-:W-:-:S04]  /*3330*/  @!P1 LEA R4, P0, R10, c[0x0][0x170], 0x1 ;  /* 0x00005c000a049a11 */ /* 0x000fc800078008ff */
[C-C-:B------:R-:W-:Y:S02]  /*3340*/  @!P4 LEA.HI.X R9, R10.reuse, c[0x0][0x174], R3.reuse, 0x1, P5 ;  /* 0x00005d000a09ca11 */ /* 0x140fe400028f0c03 */
[C-C-:B------:R-:W-:Y:S02]  /*3350*/  @!P3 LEA.HI.X R7, R10.reuse, c[0x0][0x174], R3.reuse, 0x1, P2 ;  /* 0x00005d000a07ba11 */ /* 0x140fe400010f0c03 */
[----:B------:R-:W-:Y:S01]  /*3360*/  @!P1 LEA.HI.X R5, R10, c[0x0][0x174], R3, 0x1, P0 ;  /* 0x00005d000a059a11 */ /* 0x000fe200000f0c03 */
        /* <DEDUP_REMOVED lines=14> */
.L_x_426:
[----:B------:R-:W-:Y:S05]  /*3450*/  BSYNC B0 ;  /* 0x0000000000007941 */ /* 0x000fea0003800000 */
.L_x_425:
[----:B------:R-:W-:Y:S01]  /*3460*/  IMAD.MOV.U32 R220, RZ, RZ, c[0x0][0x308] ;  /* 0x0000c200ffdc7624 */ /* 0x000fe200078e00ff */
[----:B------:R-:W0:Y:S01]  /*3470*/  LDGDEPBAR ;  /* 0x00000000000079af */ /* 0x000e220000000000 */
[----:B------:R-:W-:-:S05]  /*3480*/  IMAD.MOV.U32 R221, RZ, RZ, c[0x0][0x30c] ;  /* 0x0000c300ffdd7624 */ /* 0x000fca00078e00ff */
[----:B--23--:R3:W2:Y:S04]  /*3490*/  LDG.E.64 R4, [R220.64+0x8] ;  /* 0x00000806dc047981 */ /* 0x00c6a8000c1e1b00 */
[----:B---3--:R-:W3:Y:S01]  /*34a0*/  LDG.E.64 R220, [R220.64] ;  /* 0x00000006dcdc7981 */ /* 0x008ee2000c1e1b00 */
[----:B-1--4-:R-:W-:Y:S01]  /*34b0*/  IMAD R0, R35, c[0x0][0x1c0], R36 ;  /* 0x0000700023007a24 */ /* 0x012fe200078e0224 */
[--C-:B------:R-:W-:Y:S01]  /*34c0*/  SHF.R.S32.HI R3, RZ, 0x1f, R17.reuse ;  /* 0x0000001fff037819 */ /* 0x100fe20000011411 */
[----:B------:R-:W-:Y:S01]  /*34d0*/  IMAD.SHL.U32 R179, R187, 0x2, RZ ;  /* 0x00000002bbb37824 */ /* 0x000fe200078e00ff */
[----:B------:R-:W-:Y:S01]  /*34e0*/  IADD3 R18, R238, 0x80, R18 ;  /* 0x00000080ee127810 */ /* 0x000fe20007ffe012 */
[----:B------:R-:W-:Y:S01]  /*34f0*/  IMAD.SHL.U32 R0, R0, 0x20, RZ ;  /* 0x0000002000007824 */ /* 0x000fe200078e00ff */
[----:B------:R-:W-:Y:S01]  /*3500*/  CS2R R126, SRZ ;  /* 0x00000000007e7805 */ /* 0x000fe2000001ff00 */
[----:B------:R-:W-:Y:S01]  /*3510*/  IMAD.MOV.U32 R205, RZ, RZ, R192 ;  /* 0x000000ffffcd7224 */ /* 0x000fe200078e00c0 */
        /* <DEDUP_REMOVED lines=47> */
[----:B------:R-:W-:Y:S01]  /*3810*/  IMAD.IADD R244, R18, 0x1, -R200 ;  /* 0x0000000112f47824 */ /* 0x000fe200078e0ac8 */
[----:B------:R-:W-:Y:S01]  /*3820*/  IADD3 R219, R208, 0x40, RZ ;  /* 0x00000040d0db7810 */ /* 0x000fe20007ffe0ff */
[----:B------:R-:W-:Y:S01]  /*3830*/  IMAD.IADD R180, R179, 0x1, R186 ;  /* 0x00000001b3b47824 */ /* 0x000fe200078e02ba */
[----:B--2---:R-:W-:Y:S01]  /*3840*/  IADD3 R17, P1, P0, R0, R4, R17 ;  /* 0x0000000400117210 */ /* 0x004fe2000783e011 */
[----:B------:R-:W-:Y:S01]  /*3850*/  IMAD.SHL.U32 R4, R247, 0x20, RZ ;  /* 0x00000020f7047824 */ /* 0x000fe200078e00ff */
[----:B------:R-:W-:-:S03]  /*3860*/  SHF.R.S32.HI R0, RZ, 0x1f, R0 ;  /* 0x0000001fff007819 */ /* 0x000fc60000011400 */
[----:B------:R-:W-:Y:S01]  /*3870*/  IMAD.WIDE.U32 R240, R17, -0x2daee0ad, RZ ;  /* 0xd2511f5311f07825 */ /* 0x000fe200078e00ff */
[----:B------:R-:W-:Y:S02]  /*3880*/  IADD3.X R234, R0, R5, R3, P1, P0 ;  /* 0x0000000500ea7210 */ /* 0x000fe40000fe0403 */
[----:B------:R-:W-:Y:S02]  /*3890*/  IADD3 R3, R187, 0x1800, RZ ;  /* 0x00001800bb037810 */ /* 0x000fe40007ffe0ff */
[----:B------:R-:W-:Y:S02]  /*38a0*/  IADD3 R0, R185, 0x1800, RZ ;  /* 0x00001800b9007810 */ /* 0x000fe40007ffe0ff */
[----:B------:R-:W-:Y:S02]  /*38b0*/  SEL R3, R3, R187, !P6 ;  /* 0x000000bb03037207 */ /* 0x000fe40007000000 */
[----:B------:R-:W-:-:S03]  /*38c0*/  SEL R0, R0, R185, !P6 ;  /* 0x000000b900007207 */ /* 0x000fc60007000000 */
[----:B------:R-:W-:Y:S02]  /*38d0*/  IMAD.SHL.U32 R178, R3, 0x2, RZ ;  /* 0x0000000203b27824 */ /* 0x000fe400078e00ff */
[----:B------:R-:W-:Y:S02]  /*38e0*/  IMAD.SHL.U32 R3, R0, 0x2, RZ ;  /* 0x0000000200037824 */ /* 0x000fe400078e00ff */
[----:B------:R-:W-:-:S04]  /*38f0*/  IMAD.MOV.U32 R0, RZ, RZ, c[0x0][0x22c] ;  /* 0x00008b00ff007624 */ /* 0x000fc800078e00ff */
[----:B------:R-:W-:Y:S01]  /*3900*/  IMAD R0, R0, c[0x0][0x1c0], RZ ;  /* 0x0000700000007a24 */ /* 0x000fe200078e02ff */
[C---:B---3--:R-:W-:Y:S02]  /*3910*/  IADD3 R5, R221.reuse, 0x32370b8f, RZ ;  /* 0x32370b8fdd057810 */ /* 0x048fe40007ffe0ff */
[C---:B------:R-:W-:Y:S01]  /*3920*/  IADD3 R4, R221.reuse, -0x126145ec, RZ ;  /* 0xed9eba14dd047810 */ /* 0x040fe20007ffe0ff */
[C---:B------:R-:W-:Y:S01]  /*3930*/  IMAD.SHL.U32 R249, R0.reuse, 0x10, RZ ;  /* 0x0000001000f97824 */ /* 0x040fe200078e00ff */
[C---:B------:R-:W-:Y:S01]  /*3940*/  IADD3 R5, R221.reuse, -0x56f99767, RZ ;  /* 0xa9066899dd057810 */ /* 0x040fe20007ffe0ff */
[----:B------:R-:W-:Y:S01]  /*3950*/  IMAD.SHL.U32 R215, R0, 0x8, RZ ;  /* 0x0000000800d77824 */ /* 0x000fe200078e00ff */
[----:B------:R-:W-:Y:S02]  /*3960*/  IADD3 R4, R221, 0x646e171e, RZ ;  /* 0x646e171edd047810 */ /* 0x000fe40007ffe0ff */
[C---:B------:R-:W-:Y:S02]  /*3970*/  IADD3 R252, R249.reuse, 0x20, RZ ;  /* 0x00000020f9fc7810 */ /* 0x040fe40007ffe0ff */
[----:B------:R-:W-:-:S02]  /*3980*/  IADD3 R251, R249, 0x40, RZ ;  /* 0x00000040f9fb7810 */ /* 0x000fc40007ffe0ff */
[----:B------:R-:W-:Y:S01]  /*3990*/  IADD3 R229, R221, -0x4498517b, RZ ;  /* 0xbb67ae85dde57810 */ /* 0x000fe20007ffe0ff */
[C---:B------:R-:W-:Y:S01]  /*39a0*/  IMAD.IADD R246, R215.reuse, 0x1, R252 ;  /* 0x00000001d7f67824 */ /* 0x040fe200078e02fc */
[----:B------:R-:W-:Y:S01]  /*39b0*/  LOP3.LUT R234, R234, R220, RZ, 0x3c, !PT ;  /* 0x000000dceaea7212 */ /* 0x000fe200078e3cff */
[C---:B------:R-:W-:Y:S01]  /*39c0*/  IMAD.IADD R245, R215.reuse, 0x1, R251 ;  /* 0x00000001d7f57824 */ /* 0x040fe200078e02fb */
[C---:B------:R-:W-:Y:S01]  /*39d0*/  IADD3 R233, R220.reuse, -0x61c88647, RZ ;  /* 0x9e3779b9dce97810 */ /* 0x040fe20007ffe0ff */
[C---:B------:R-:W-:Y:S01]  /*39e0*/  IMAD.IADD R5, R215.reuse, 0x1, R246 ;  /* 0x00000001d7057824 */ /* 0x040fe200078e02f6 */
[C---:B------:R-:W-:Y:S01]  /*39f0*/  IADD3 R243, R220.reuse, 0x3c6ef372, RZ ;  /* 0x3c6ef372dcf37810 */ /* 0x040fe20007ffe0ff */
[C---:B------:R-:W-:Y:S01]  /*3a00*/  IMAD.IADD R4, R215.reuse, 0x1, R245 ;  /* 0x00000001d7047824 */ /* 0x040fe200078e02f5 */
[C---:B------:R-:W-:Y:S01]  /*3a10*/  IADD3 R232, R220.reuse, -0x255992d5, RZ ;  /* 0xdaa66d2bdce87810 */ /* 0x040fe20007ffe0ff */
[C---:B------:R-:W-:Y:S01]  /*3a20*/  IMAD.IADD R225, R215.reuse, 0x1, R5 ;  /* 0x00000001d7e17824 */ /* 0x040fe200078e0205 */
[C---:B------:R-:W-:Y:S01]  /*3a30*/  IADD3 R231, R220.reuse, 0x78dde6e4, RZ ;  /* 0x78dde6e4dce77810 */ /* 0x040fe20007ffe0ff */
[C---:B------:R-:W-:Y:S01]  /*3a40*/  IMAD.IADD R223, R215.reuse, 0x1, R4 ;  /* 0x00000001d7df7824 */ /* 0x040fe200078e0204 */
[C---:B------:R-:W-:Y:S01]  /*3a50*/  IADD3 R230, R220.reuse, 0x1715609d, RZ ;  /* 0x1715609ddce67810 */ /* 0x040fe20007ffe0ff */
[C---:B------:R-:W-:Y:S01]  /*3a60*/  IMAD.IADD R224, R215.reuse, 0x1, R225 ;  /* 0x00000001d7e07824 */ /* 0x040fe200078e02e1 */
[----:B------:R-:W-:Y:S01]  /*3a70*/  IADD3 R228, R220, -0x4ab325aa, RZ ;  /* 0xb54cda56dce47810 */ /* 0x000fe20007ffe0ff */
[----:B------:R-:W-:Y:S01]  /*3a80*/  IMAD.IADD R222, R215, 0x1, R223 ;  /* 0x00000001d7de7824 */ /* 0x000fe200078e02df */
[----:B------:R-:W-:Y:S01]  /*3a90*/  IADD3 R6, R221, 0x76cf5d0a, RZ ;  /* 0x76cf5d0add067810 */ /* 0x000fe20007ffe0ff */
[C---:B------:R-:W-:Y:S01]  /*3aa0*/  IMAD.IADD R227, R215.reuse, 0x1, R224 ;  /* 0x00000001d7e37824 */ /* 0x040fe200078e02e0 */
[----:B------:R-:W-:Y:S01]  /*3ab0*/  IADD3 R220, R208, 0x20, RZ ;  /* 0x00000020d0dc7810 */ /* 0x000fe20007ffe0ff */
[----:B------:R-:W-:Y:S01]  /*3ac0*/  IMAD.IADD R226, R215, 0x1, R222 ;  /* 0x00000001d7e27824 */ /* 0x000fe200078e02de */
[----:B------:R-:W-:-:S02]  /*3ad0*/  LOP3.LUT R229, R240, R229, RZ, 0x3c, !PT ;  /* 0x000000e5f0e57212 */ /* 0x000fc400078e3cff */
.L_x_429:
[----:B------:R-:W0:Y:S01]  /*3ae0*/  LDGDEPBAR ;  /* 0x00000000000079af */ /* 0x000e220000000000 */
[----:B------:R-:W-:Y:S01]  /*3af0*/  IMAD.IADD R0, R186, 0x1, R178 ;  /* 0x00000001ba007824 */ /* 0x000fe200078e02b2 */
[----:B-----5:R-:W-:Y:S01]  /*3b00*/  FSETP.NEU.FTZ.AND P0, PT, R213, -INF , PT ;  /* 0xff800000d500780b */ /* 0x020fe20003f1d000 */
[----:B------:R-:W-:Y:S01]  /*3b10*/  IMAD.SHL.U32 R188, R247, 0x20, RZ ;  /* 0x00000020f7bc7824 */ /* 0x000fe200078e00ff */
[----:B------:R-:W-:Y:S01]  /*3b20*/  ULDC.U8 UR4, c[0x0][0x2d8] ;  /* 0x0000b60000047ab9 */ /* 0x000fe20000000000 */
[----:B------:R-:W-:Y:S04]  /*3b30*/  DEPBAR.LE SB0, 0x0 ;  /* 0x000080000000791a */ /* 0x000fe80000000000 */
[----:B------:R-:W-:Y:S08]  /*3b40*/  BAR.SYNC.DEFER_BLOCKING 0x0 ;  /* 0x0000000000007b1d */ /* 0x000ff00000010000 */
[----:B------:R-:W-:Y:S08]  /*3b50*/  LDSM.16.M88.4 R32, [R178] ;  /* 0x00000000b220783b */ /* 0x000ff00000000200 */
[----:B------:R-:W1:Y:S08]  /*3b60*/  LDSM.16.M88.4 R16, [R176+0x9000] ;  /* 0x00900000b010783b */ /* 0x000e700000000200 */
[----:B------:R-:W2:Y:S08]  /*3b70*/  LDSM.16.M88.4 R28, [R178+0x800] ;  /* 0x00080000b21c783b */ /* 0x000eb00000000200 */
[----:B------:R-:W3:Y:S08]  /*3b80*/  LDSM.16.M88.4 R132, [R176+0x9400] ;  /* 0x00940000b084783b */ /* 0x000ef00000000200 */
[----:B------:R-:W-:Y:S08]  /*3b90*/  LDSM.16.M88.4 R136, [R0] ;  /* 0x000000000088783b */ /* 0x000ff00000000200 */
[----:B------:R-:W4:Y:S01]  /*3ba0*/  LDSM.16.M88.4 R140, [R177+0x9000] ;  /* 0x00900000b18c783b */ /* 0x000f220000000200 */
[-C--:B-1----:R-:W-:Y:S07]  /*3bb0*/  HMMA.16816.F32.BF16 R4, R32, R16.reuse, RZ ;  /* 0x000000102004723c */ /* 0x082fee00000418ff */
[----:B------:R-:W1:Y:S01]  /*3bc0*/  LDSM.16.M88.4 R144, [R0+0x800] ;  /* 0x000800000090783b */ /* 0x000e620000000200 */
[C---:B--2---:R-:W-:Y:S07]  /*3bd0*/  HMMA.16816.F32.BF16 R8, R28.reuse, R16, RZ ;  /* 0x000000101c08723c */ /* 0x044fee00000418ff */
[----:B------:R-:W2:Y:S01]  /*3be0*/  LDSM.16.M88.4 R148, [R177+0x9400] ;  /* 0x00940000b194783b */ /* 0x000ea20000000200 */
[-C--:B------:R-:W-:Y:S07]  /*3bf0*/  HMMA.16816.F32.BF16 R12, R28, R18.reuse, RZ ;  /* 0x000000121c0c723c */ /* 0x080fee00000418ff */
[----:B------:R-:W-:Y:S01]  /*3c00*/  LDSM.16.M88.4 R152, [R178+0x1000] ;  /* 0x00100000b298783b */ /* 0x000fe20000000200 */
[C---:B------:R-:W-:Y:S07]  /*3c10*/  HMMA.16816.F32.BF16 R16, R32.reuse, R18, RZ ;  /* 0x000000122010723c */ /* 0x040fee00000418ff */
[----:B------:R-:W1:Y:S01]  /*3c20*/  LDSM.16.M88.4 R156, [R176+0xb000] ;  /* 0x00b00000b09c783b */ /* 0x000e620000000200 */
[-C--:B---3--:R-:W-:Y:S07]  /*3c30*/  HMMA.16816.F32.BF16 R20, R32, R132.reuse, RZ ;  /* 0x000000842014723c */ /* 0x088fee00000418ff */
[----:B------:R-:W3:Y:S01]  /*3c40*/  LDSM.16.M88.4 R160, [R178+0x1800] ;  /* 0x00180000b2a0783b */ /* 0x000ee20000000200 */
[C---:B------:R-:W-:Y:S07]  /*3c50*/  HMMA.16816.F32.BF16 R24, R28.reuse, R132, RZ ;  /* 0x000000841c18723c */ /* 0x040fee00000418ff */
[----:B------:R-:W-:Y:S01]  /*3c60*/  LDSM.16.M88.4 R164, [R0+0x1000] ;  /* 0x0010000000a4783b */ /* 0x000fe20000000200 */
[-C--:B------:R-:W-:Y:S07]  /*3c70*/  HMMA.16816.F32.BF16 R28, R28, R134.reuse, RZ ;  /* 0x000000861c1c723c */ /* 0x080fee00000418ff */
[----:B------:R-:W-:Y:S01]  /*3c80*/  LDSM.16.M88.4 R168, [R177+0xb000] ;  /* 0x00b00000b1a8783b */ /* 0x000fe20000000200 */
[----:B------:R-:W-:Y:S07]  /*3c90*/  HMMA.16816.F32.BF16 R32, R32, R134, RZ ;  /* 0x000000862020723c */ /* 0x000fee00000418ff */
[----:B------:R-:W3:Y:S01]  /*3ca0*/  LDSM.16.M88.4 R132, [R176+0xb400] ;  /* 0x00b40000b084783b */ /* 0x000ee20000000200 */
[-C--:B----4-:R-:W-:Y:S07]  /*3cb0*/  HMMA.16816.F32.BF16 R4, R136, R140.reuse, R4 ;  /* 0x0000008c8804723c */ /* 0x090fee0000041804 */
[----:B------:R-:W4:Y:S01]  /*3cc0*/  LDSM.16.M88.4 R172, [R0+0x1800] ;  /* 0x0018000000ac783b */ /* 0x000f220000000200 */
[C---:B-1----:R-:W-:Y:S08]  /*3cd0*/  HMMA.16816.F32.BF16 R8, R144.reuse, R140, R8 ;  /* 0x0000008c9008723c */ /* 0x042ff00000041808 */
[-C--:B------:R-:W-:Y:S08]  /*3ce0*/  HMMA.16816.F32.BF16 R12, R144, R142.reuse, R12 ;  /* 0x0000008e900c723c */ /* 0x080ff0000004180c */
[C---:B------:R-:W-:Y:S01]  /*3cf0*/  HMMA.16816.F32.BF16 R16, R136.reuse, R142, R16 ;  /* 0x0000008e8810723c */ /* 0x040fe20000041810 */
[----:B------:R-:W-:Y:S07]  /*3d00*/  LDSM.16.M88.4 R140, [R176+0xd000] ;  /* 0x00d00000b08c783b */ /* 0x000fee0000000200 */
[-C--:B--2---:R-:W-:Y:S08]  /*3d10*/  HMMA.16816.F32.BF16 R20, R136, R148.reuse, R20 ;  /* 0x000000948814723c */ /* 0x084ff00000041814 */
[C---:B------:R-:W-:Y:S08]  /*3d20*/  HMMA.16816.F32.BF16 R24, R144.reuse, R148, R24 ;  /* 0x000000949018723c */ /* 0x040ff00000041818 */
[-C--:B------:R-:W-:Y:S01]  /*3d30*/  HMMA.16816.F32.BF16 R28, R144, R150.reuse, R28 ;  /* 0x00000096901c723c */ /* 0x080fe2000004181c */
[----:B------:R-:W-:Y:S07]  /*3d40*/  LDSM.16.M88.4 R144, [R178+0x2800] ;  /* 0x00280000b290783b */ /* 0x000fee0000000200 */
[----:B------:R-:W-:Y:S01]  /*3d50*/  HMMA.16816.F32.BF16 R32, R136, R150, R32 ;  /* 0x000000968820723c */ /* 0x000fe20000041820 */
[----:B------:R-:W1:Y:S07]  /*3d60*/  LDSM.16.M88.4 R136, [R177+0xb400] ;  /* 0x00b40000b188783b */ /* 0x000e6e0000000200 */
[-C--:B------:R-:W-:Y:S01]  /*3d70*/  HMMA.16816.F32.BF16 R4, R152, R156.reuse, R4 ;  /* 0x0000009c9804723c */ /* 0x080fe20000041804 */
[----:B------:R-:W-:Y:S07]  /*3d80*/  LDSM.16.M88.4 R148, [R176+0xd400] ;  /* 0x00d40000b094783b */ /* 0x000fee0000000200 */
[C---:B---3--:R-:W-:Y:S08]  /*3d90*/  HMMA.16816.F32.BF16 R8, R160.reuse, R156, R8 ;  /* 0x0000009ca008723c */ /* 0x048ff00000041808 */
[-C--:B------:R-:W-:Y:S08]  /*3da0*/  HMMA.16816.F32.BF16 R12, R160, R158.reuse, R12 ;  /* 0x0000009ea00c723c */ /* 0x080ff0000004180c */
[C---:B------:R-:W-:Y:S01]  /*3db0*/  HMMA.16816.F32.BF16 R16, R152.reuse, R158, R16 ;  /* 0x0000009e9810723c */ /* 0x040fe20000041810 */
[----:B------:R-:W-:Y:S07]  /*3dc0*/  LDSM.16.M88.4 R156, [R177+0xd000] ;  /* 0x00d00000b19c783b */ /* 0x000fee0000000200 */
[-C--:B------:R-:W-:Y:S08]  /*3dd0*/  HMMA.16816.F32.BF16 R20, R152, R132.reuse, R20 ;  /* 0x000000849814723c */ /* 0x080ff00000041814 */
[C---:B------:R-:W-:Y:S08]  /*3de0*/  HMMA.16816.F32.BF16 R24, R160.reuse, R132, R24 ;  /* 0x00000084a018723c */ /* 0x040ff00000041818 */
[-C--:B------:R-:W-:Y:S07]  /*3df0*/  HMMA.16816.F32.BF16 R28, R160, R134.reuse, R28 ;  /* 0x00000086a01c723c */ /* 0x080fee000004181c */
[----:B------:R-:W-:Y:S01]  /*3e00*/  IADD3 R163, R221, 0x76cf5d0a, RZ ;  /* 0x76cf5d0adda37810 */ /* 0x000fe20007ffe0ff */
[----:B------:R-:W-:Y:S01]  /*3e10*/  HMMA.16816.F32.BF16 R32, R152, R134, R32 ;  /* 0x000000869820723c */ /* 0x000fe20000041820 */
[----:B------:R-:W2:Y:S07]  /*3e20*/  LDSM.16.M88.4 R132, [R178+0x2000] ;  /* 0x00200000b284783b */ /* 0x000eae0000000200 */
[-C--:B------:R-:W-:Y:S01]  /*3e30*/  HMMA.16816.F32.BF16 R4, R164, R168.reuse, R4 ;  /* 0x000000a8a404723c */ /* 0x080fe20000041804 */
[----:B------:R-:W3:Y:S07]  /*3e40*/  LDSM.16.M88.4 R152, [R0+0x2000] ;  /* 0x002000000098783b */ /* 0x000eee0000000200 */
[C---:B----4-:R-:W-:Y:S08]  /*3e50*/  HMMA.16816.F32.BF16 R8, R172.reuse, R168, R8 ;  /* 0x000000a8ac08723c */ /* 0x050ff00000041808 */
[-C--:B------:R-:W-:Y:S08]  /*3e60*/  HMMA.16816.F32.BF16 R12, R172, R170.reuse, R12 ;  /* 0x000000aaac0c723c */ /* 0x080ff0000004180c */
[C---:B------:R-:W-:Y:S08]  /*3e70*/  HMMA.16816.F32.BF16 R16, R164.reuse, R170, R16 ;  /* 0x000000aaa410723c */ /* 0x040ff00000041810 */
[-C--:B-1----:R-:W-:Y:S08]  /*3e80*/  HMMA.16816.F32.BF16 R20, R164, R136.reuse, R20 ;  /* 0x00000088a414723c */ /* 0x082ff00000041814 */
[C---:B------:R-:W-:Y:S07]  /*3e90*/  HMMA.16816.F32.BF16 R24, R172.reuse, R136, R24 ;  /* 0x00000088ac18723c */ /* 0x040fee0000041818 */
[----:B------:R-:W-:Y:S01]  /*3ea0*/  IMAD.SHL.U32 R137, R193, 0x40, RZ ;  /* 0x00000040c1897824 */ /* 0x000fe200078e00ff */
[-C--:B------:R-:W-:Y:S01]  /*3eb0*/  HMMA.16816.F32.BF16 R28, R172, R138.reuse, R28 ;  /* 0x0000008aac1c723c */ /* 0x080fe2000004181c */
[----:B------:R-:W-:Y:S03]  /*3ec0*/  IMAD.SHL.U32 R136, R218, 0x80, RZ ;  /* 0x00000080da887824 */ /* 0x000fe600078e00ff */
[----:B------:R-:W-:Y:S02]  /*3ed0*/  ISETP.GE.AND P6, PT, R137, R244, PT ;  /* 0x000000f48900720c */ /* 0x000fe40003fc6270 */
[----:B------:R-:W-:Y:S02]  /*3ee0*/  IADD3 R136, R136, 0x80, RZ ;  /* 0x0000008088887810 */ /* 0x000fe40007ffe0ff */
[----:B------:R-:W-:Y:S02]  /*3ef0*/  HMMA.16816.F32.BF16 R32, R164, R138, R32 ;  /* 0x0000008aa420723c */ /* 0x000fe40000041820 */
[----:B------:R-:W-:Y:S02]  /*3f00*/  ISETP.LT.AND P6, PT, R136, R200, P6 ;  /* 0x000000c88800720c */ /* 0x000fe400037c1270 */
[----:B------:R-:W-:Y:S03]  /*3f10*/  IMAD R136, R193, 0x4, R250 ;  /* 0x00000004c1887824 */ /* 0x000fe600078e02fa */
[C---:B------:R-:W-:Y:S01]  /*3f20*/  IADD3 R165, R221.reuse, 0x32370b8f, RZ ;  /* 0x32370b8fdda57810 */ /* 0x040fe20007ffe0ff */
[-C--:B--2---:R-:W-:Y:S01]  /*3f30*/  HMMA.16816.F32.BF16 R4, R132, R140.reuse, R4 ;  /* 0x0000008c8404723c */ /* 0x084fe20000041804 */
[----:B------:R-:W-:Y:S03]  /*3f40*/  IADD3 R164, R221, -0x126145ec, RZ ;  /* 0xed9eba14dda47810 */ /* 0x000fe60007ffe0ff */
[----:B------:R-:W-:Y:S03]  /*3f50*/  IMAD R138, R218, 0x4, R247 ;  /* 0x00000004da8a7824 */ /* 0x000fe600078e02f7 */
[----:B------:R-:W1:Y:S01]  /*3f60*/  @!P6 S2R R139, SR_TID.X ;  /* 0x00000000008be919 */ /* 0x000e620000002100 */
[C---:B------:R-:W-:Y:S01]  /*3f70*/  HMMA.16816.F32.BF16 R8, R144.reuse, R140, R8 ;  /* 0x0000008c9008723c */ /* 0x040fe20000041808 */
[----:B------:R-:W-:Y:S06]  /*3f80*/  LOP3.LUT R138, R241, R221, R138, 0x96, !PT ;  /* 0x000000ddf18a7212 */ /* 0x000fec00078e968a */
[----:B------:R-:W-:Y:S01]  /*3f90*/  FMUL.FTZ R140, R213, 1.4426950216293334961 ;  /* 0x3fb8aa3bd58c7820 */ /* 0x000fe20000410000 */
[-C--:B------:R-:W-:Y:S08]  /*3fa0*/  HMMA.16816.F32.BF16 R12, R144, R142.reuse, R12 ;  /* 0x0000008e900c723c */ /* 0x080ff0000004180c */
[C---:B------:R-:W-:Y:S01]  /*3fb0*/  HMMA.16816.F32.BF16 R16, R132.reuse, R142, R16 ;  /* 0x0000008e8410723c */ /* 0x040fe20000041810 */
[----:B-1----:R-:W-:Y:S07]  /*3fc0*/  @!P6 IMAD.SHL.U32 R139, R139, 0x2, RZ ;  /* 0x000000028b8be824 */ /* 0x002fee00078e00ff */
[-C--:B------:R-:W-:Y:S01]  /*3fd0*/  HMMA.16816.F32.BF16 R20, R132, R148.reuse, R20 ;  /* 0x000000948414723c */ /* 0x080fe20000041814 */
[C---:B------:R-:W-:Y:S07]  /*3fe0*/  IMAD.WIDE.U32 R142, R136.reuse, -0x326172a9, RZ ;  /* 0xcd9e8d57888e7825 */ /* 0x040fee00078e00ff */
[C---:B------:R-:W-:Y:S08]  /*3ff0*/  HMMA.16816.F32.BF16 R24, R144.reuse, R148, R24 ;  /* 0x000000949018723c */ /* 0x040ff00000041818 */
[-C--:B------:R-:W-:Y:S07]  /*4000*/  HMMA.16816.F32.BF16 R28, R144, R150.reuse, R28 ;  /* 0x00000096901c723c */ /* 0x080fee000004181c */
[-C--:B------:R-:W-:Y:S01]  /*4010*/  LOP3.LUT R146, R143, R234.reuse, RZ, 0x3c, !PT ;  /* 0x000000ea8f927212 */ /* 0x080fe200078e3cff */
[----:B------:R-:W-:Y:S01]  /*4020*/  HMMA.16816.F32.BF16 R32, R132, R150, R32 ;  /* 0x000000968420723c */ /* 0x000fe20000041820 */
[----:B------:R-:W-:Y:S01]  /*4030*/  IADD3 R144, R136, 0x2, RZ ;  /* 0x0000000288907810 */ /* 0x000fe20007ffe0ff */
[----:B------:R1:W2:Y:S02]  /*4040*/  LDSM.16.M88.4 R132, [R0+0x2800] ;  /* 0x002800000084783b */ /* 0x0002a40000000200 */
[----:B------:R-:W-:Y:S02]  /*4050*/  FMUL.FTZ R136, R214, 1.4426950216293334961 ;  /* 0x3fb8aa3bd6887820 */ /* 0x000fe40000410000 */
[----:B------:R-:W-:Y:S02]  /*4060*/  IMAD.WIDE.U32 R144, R144, -0x326172a9, RZ ;  /* 0xcd9e8d5790907825 */ /* 0x000fe400078e00ff */
[-C--:B---3--:R-:W-:Y:S04]  /*4070*/  HMMA.16816.F32.BF16 R4, R152, R156.reuse, R4 ;  /* 0x0000009c9804723c */ /* 0x088fe80000041804 */
[----:B------:R-:W-:Y:S02]  /*4080*/  LOP3.LUT R145, R145, R234, RZ, 0x3c, !PT ;  /* 0x000000ea91917212 */ /* 0x000fe400078e3cff */
[----:B-1----:R-:W-:Y:S06]  /*4090*/  @!P6 IADD3 R0, -R238, 0x1, R210 ;  /* 0x00000001ee00e810 */ /* 0x002fec0007ffe1d2 */
[----:B------:R-:W-:Y:S02]  /*40a0*/  @!P6 IADD3 R137, R137, R0, R200 ;  /* 0x000000008989e210 */ /* 0x000fe40007ffe0c8 */
[----:B------:R-:W-:Y:S01]  /*40b0*/  @!P6 LOP3.LUT R0, R188, 0x6, R139, 0xf8, !PT ;  /* 0x00000006bc00e812 */ /* 0x000fe200078ef88b */
[----:B------:R-:W-:Y:S01]  /*40c0*/  IMAD.WIDE.U32 R138, R138, -0x326172a9, RZ ;  /* 0xcd9e8d578a8a7825 */ /* 0x000fe200078e00ff */
[----:B------:R-:W-:Y:S03]  /*40d0*/  @!P6 IMNMX R141, R137, R200, PT ;  /* 0x000000c8898de217 */ /* 0x000fe60003800200 */
[----:B------:R-:W-:Y:S01]  /*40e0*/  @!P6 IMAD R0, R218, 0x80, R0 ;  /* 0x00000080da00e824 */ /* 0x000fe200078e0200 */
[C-C-:B------:R-:W-:Y:S01]  /*40f0*/  LOP3.LUT R160, R139.reuse, R144, R233.reuse, 0x96, !PT ;  /* 0x000000908ba07212 */ /* 0x140fe200078e96e9 */
[----:B------:R-:W-:Y:S01]  /*4100*/  FMUL.FTZ R144, R212, 1.4426950216293334961 ;  /* 0x3fb8aa3bd4907820 */ /* 0x000fe20000410000 */
[----:B------:R-:W-:Y:S02]  /*4110*/  LOP3.LUT R150, R139, R142, R233, 0x96, !PT ;  /* 0x0000008e8b967212 */ /* 0x000fe400078e96e9 */
[----:B------:R-:W-:Y:S01]  /*4120*/  LOP3.LUT R148, R138, R243, RZ, 0x3c, !PT ;  /* 0x000000f38a947212 */ /* 0x000fe200078e3cff */
[----:B------:R-:W-:Y:S01]  /*4130*/  IMAD.WIDE.U32 R160, R160, -0x2daee0ad, RZ ;  /* 0xd2511f53a0a07825 */ /* 0x000fe200078e00ff */
[CC--:B------:R-:W-:Y:S01]  /*4140*/  @!P6 ISETP.GE.AND P1, PT, R0.reuse, R141.reuse, PT ;  /* 0x0000008d0000e20c */ /* 0x0c0fe20003f26270 */
[C---:B--2---:R-:W-:Y:S01]  /*4150*/  HMMA.16816.F32.BF16 R8, R132.reuse, R156, R8 ;  /* 0x0000009c8408723c */ /* 0x044fe20000041808 */
[----:B------:R-:W-:Y:S01]  /*4160*/  @!P6 IADD3 R143, R0, 0x1, RZ ;  /* 0x00000001008fe810 */ /* 0x000fe20007ffe0ff */
[----:B------:R-:W-:Y:S01]  /*4170*/  IMAD.WIDE.U32 R150, R150, -0x2daee0ad, RZ ;  /* 0xd2511f5396967825 */ /* 0x000fe200078e00ff */
[----:B------:R-:W-:Y:S02]  /*4180*/  @!P6 FSEL R4, R4, -INF , !P1 ;  /* 0xff8000000404e808 */ /* 0x000fe40004800000 */
[----:B------:R-:W-:Y:S01]  /*4190*/  @!P6 ISETP.GE.AND P1, PT, R143, R141, PT ;  /* 0x0000008d8f00e20c */ /* 0x000fe20003f26270 */
[----:B------:R-:W-:Y:S01]  /*41a0*/  FMUL.FTZ R138, R211, 1.4426950216293334961 ;  /* 0x3fb8aa3bd38a7820 */ /* 0x000fe20000410000 */
[----:B------:R-:W-:Y:S01]  /*41b0*/  FSEL R142, R140, RZ, P0 ;  /* 0x000000ff8c8e7208 */ /* 0x000fe20000000000 */
[-C--:B------:R-:W-:Y:S01]  /*41c0*/  HMMA.16816.F32.BF16 R12, R132, R158.reuse, R12 ;  /* 0x0000009e840c723c */ /* 0x080fe2000004180c */
[----:B------:R-:W-:Y:S02]  /*41d0*/  @!P6 FSEL R5, R5, -INF , !P1 ;  /* 0xff8000000505e808 */ /* 0x000fe40004800000 */
[----:B------:R-:W-:Y:S01]  /*41e0*/  FSETP.NEU.FTZ.AND P0, PT, R214, -INF , PT ;  /* 0xff800000d600780b */ /* 0x000fe20003f1d000 */
[--C-:B------:R-:W-:Y:S01]  /*41f0*/  FFMA.FTZ R4, R4, c[0x0][0x23c], -R142.reuse ;  /* 0x00008f0004047a23 */ /* 0x100fe2000001088e */
[----:B------:R-:W-:Y:S02]  /*4200*/  @!P6 IADD3 R140, R137, 0x8, RZ ;  /* 0x00000008898ce810 */ /* 0x000fe40007ffe0ff */
[----:B------:R-:W-:Y:S01]  /*4210*/  FSEL R139, R136, RZ, P0 ;  /* 0x000000ff888b7208 */ /* 0x000fe20000000000 */
[----:B------:R-:W-:Y:S01]  /*4220*/  FFMA.FTZ R136, R5, c[0x0][0x23c], -R142 ;  /* 0x00008f0005887a23 */ /* 0x000fe2000001088e */
[----:B------:R-:W-:Y:S01]  /*4230*/  @!P6 IMNMX R140, R140, R200, PT ;  /* 0x000000c88c8ce217 */ /* 0x000fe20003800200 */
[C---:B------:R-:W-:Y:S01]  /*4240*/  HMMA.16816.F32.BF16 R16, R152.reuse, R158, R16 ;  /* 0x0000009e9810723c */ /* 0x040fe20000041810 */
[----:B------:R1:W-:Y:S02]  /*4250*/  MUFU.EX2 R170, R4 ;  /* 0x0000000400aa7308 */ /* 0x0003e40000000800 */
[-C--:B------:R-:W-:Y:S02]  /*4260*/  @!P6 ISETP.GE.AND P1, PT, R0, R140.reuse, PT ;  /* 0x0000008c0000e20c */ /* 0x080fe40003f26270 */
[----:B------:R-:W-:Y:S02]  /*4270*/  @!P6 ISETP.GE.AND P0, PT, R143, R140, PT ;  /* 0x0000008c8f00e20c */ /* 0x000fe40003f06270 */
[----:B------:R-:W-:Y:S02]  /*4280*/  @!P6 FSEL R6, R6, -INF , !P1 ;  /* 0xff8000000606e808 */ /* 0x000fe40004800000 */
[----:B------:R-:W-:Y:S02]  /*4290*/  @!P6 FSEL R7, R7, -INF , !P0 ;  /* 0xff8000000707e808 */ /* 0x000fe40004000000 */
[----:B------:R-:W-:Y:S01]  /*42a0*/  FSETP.NEU.FTZ.AND P0, PT, R211, -INF , PT ;  /* 0xff800000d300780b */ /* 0x000fe20003f1d000 */
[----:B------:R2:W3:Y:S01]  /*42b0*/  MUFU.EX2 R169, R136 ;  /* 0x0000008800a97308 */ /* 0x0004e20000000800 */
[--C-:B------:R-:W-:Y:S02]  /*42c0*/  FFMA.FTZ R6, R6, c[0x0][0x23c], -R139.reuse ;  /* 0x00008f0006067a23 */ /* 0x100fe4000001088b */
[----:B------:R-:W-:Y:S01]  /*42d0*/  FSEL R138, R138, RZ, P0 ;  /* 0x000000ff8a8a7208 */ /* 0x000fe20000000000 */
[----:B------:R-:W-:Y:S01]  /*42e0*/  FFMA.FTZ R7, R7, c[0x0][0x23c], -R139 ;  /* 0x00008f0007077a23 */ /* 0x000fe2000001088b */
[----:B------:R-:W-:Y:S05]  /*42f0*/  FSETP.NEU.FTZ.AND P0, PT, R212, -INF , PT ;  /* 0xff800000d400780b */ /* 0x000fea0003f1d000 */
[----:B------:R-:W4:Y:S01]  /*4300*/  MUFU.EX2 R168, R6 ;  /* 0x0000000600a87308 */ /* 0x000f220000000800 */
[----:B-1----:R-:W-:Y:S01]  /*4310*/  IMAD.WIDE.U32 R4, R146, -0x2daee0ad, RZ ;  /* 0xd2511f5392047825 */ /* 0x002fe200078e00ff */
[----:B------:R-:W-:Y:S04]  /*4320*/  @!P6 IADD3 R146, R137, 0x28, RZ ;  /* 0x000000288992e810 */ /* 0x000fe80007ffe0ff */
[----:B------:R-:W-:Y:S02]  /*4330*/  LOP3.LUT R147, R229, R5, RZ, 0x3c, !PT ;  /* 0x00000005e5937212 */ /* 0x000fe400078e3cff */
[--C-:B------:R-:W-:Y:S02]  /*4340*/  LOP3.LUT R162, R151, R4, R163.reuse, 0x96, !PT ;  /* 0x0000000497a27212 */ /* 0x100fe400078e96a3 */
[----:B------:R1:W1:Y:S01]  /*4350*/  MUFU.EX2 R175, R7 ;  /* 0x0000000700af7308 */ /* 0x0002620000000800 */
[----:B------:R-:W-:Y:S01]  /*4360*/  IMAD.WIDE.U32 R4, R145, -0x2daee0ad, RZ ;  /* 0xd2511f5391047825 */ /* 0x000fe200078e00ff */
[----:B--2---:R-:W-:Y:S02]  /*4370*/  @!P6 IADD3 R136, R137, 0x20, RZ ;  /* 0x000000208988e810 */ /* 0x004fe40007ffe0ff */
[----:B------:R-:W-:Y:S02]  /*4380*/  FSEL R137, R144, RZ, P0 ;  /* 0x000000ff90897208 */ /* 0x000fe40000000000 */
[----:B------:R-:W-:Y:S02]  /*4390*/  @!P6 IMNMX R136, R136, R200, PT ;  /* 0x000000c88888e217 */ /* 0x000fe40003800200 */
[----:B------:R-:W-:Y:S02]  /*43a0*/  LOP3.LUT R149, R229, R5, RZ, 0x3c, !PT ;  /* 0x00000005e5957212 */ /* 0x000fe400078e3cff */
[----:B------:R-:W-:Y:S02]  /*43b0*/  @!P6 ISETP.GE.AND P1, PT, R0, R136, PT ;  /* 0x000000880000e20c */ /* 0x000fe40003f26270 */
[----:B------:R-:W-:Y:S01]  /*43c0*/  LOP3.LUT R156, R161, R4, R163, 0x96, !PT ;  /* 0x00000004a19c7212 */ /* 0x000fe200078e96a3 */
[----:B------:R-:W-:Y:S01]  /*43d0*/  IMAD.WIDE.U32 R162, R162, -0x326172a9, RZ ;  /* 0xcd9e8d57a2a27825 */ /* 0x000fe200078e00ff */
[----:B------:R-:W-:Y:S02]  /*43e0*/  @!P6 FSEL R8, R8, -INF , !P1 ;  /* 0xff8000000808e808 */ /* 0x000fe40004800000 */
[----:B------:R-:W-:Y:S01]  /*43f0*/  @!P6 ISETP.GE.AND P1, PT, R143, R136, PT ;  /* 0x000000888f00e20c */ /* 0x000fe20003f26270 */
[----:B------:R-:W-:Y:S03]  /*4400*/  IMAD.WIDE.U32 R156, R156, -0x326172a9, RZ ;  /* 0xcd9e8d579c9c7825 */ /* 0x000fe600078e00ff */
[----:B------:R-:W-:Y:S01]  /*4410*/  @!P6 FSEL R9, R9, -INF , !P1 ;  /* 0xff8000000909e808 */ /* 0x000fe20004800000 */
[--C-:B------:R-:W-:Y:S01]  /*4420*/  FFMA.FTZ R145, R8, c[0x0][0x23c], -R138.reuse ;  /* 0x00008f0008917a23 */ /* 0x100fe2000001088a */
[----:B------:R-:W-:Y:S01]  /*4430*/  @!P6 IMNMX R8, R146, R200, PT ;  /* 0x000000c89208e217 */ /* 0x000fe20003800200 */
[----:B-1----:R-:W1:Y:S01]  /*4440*/  LDSM.16.M88.4 R4, [R177+0xd400] ;  /* 0x00d40000b104783b */ /* 0x002e620000000200 */
[----:B------:R-:W-:Y:S01]  /*4450*/  IMAD.WIDE.U32 R146, R147, -0x326172a9, RZ ;  /* 0xcd9e8d5793927825 */ /* 0x000fe200078e00ff */
[----:B------:R2:W-:Y:S01]  /*4460*/  MUFU.EX2 R190, R145 ;  /* 0x0000009100be7308 */ /* 0x0005e20000000800 */
[----:B------:R-:W-:Y:S02]  /*4470*/  @!P6 ISETP.GE.AND P0, PT, R0, R8, PT ;  /* 0x000000080000e20c */ /* 0x000fe40003f06270 */
[----:B------:R-:W-:Y:S01]  /*4480*/  FFMA.FTZ R9, R9, c[0x0][0x23c], -R138 ;  /* 0x00008f0009097a23 */ /* 0x000fe2000001088a */
[----:B------:R-:W-:Y:S02]  /*4490*/  LOP3.LUT R147, R148, R147, RZ, 0x3c, !PT ;  /* 0x0000009394937212 */ /* 0x000fe400078e3cff */
[----:B------:R-:W-:Y:S02]  /*44a0*/  @!P6 FSEL R10, R10, -INF , !P0 ;  /* 0xff8000000a0ae808 */ /* 0x000fe40004000000 */
[----:B------:R-:W-:Y:S02]  /*44b0*/  LOP3.LUT R146, R163, R146, R232, 0x96, !PT ;  /* 0x00000092a3927212 */ /* 0x000fe400078e96e8 */
[-C--:B------:R-:W-:Y:S01]  /*44c0*/  @!P6 ISETP.GE.AND P0, PT, R143, R8.reuse, PT ;  /* 0x000000088f00e20c */ /* 0x080fe20003f06270 */
[----:B------:R3:W1:Y:S01]  /*44d0*/  MUFU.EX2 R188, R9 ;  /* 0x0000000900bc7308 */ /* 0x0006620000000800 */
[--C-:B------:R-:W-:Y:S01]  /*44e0*/  FFMA.FTZ R143, R10, c[0x0][0x23c], -R137.reuse ;  /* 0x00008f000a8f7a23 */ /* 0x100fe20000010889 */
[----:B------:R-:W-:Y:S02]  /*44f0*/  @!P6 IADD3 R10, R0, 0x9, RZ ;  /* 0x00000009000ae810 */ /* 0x000fe40007ffe0ff */
[----:B------:R-:W-:Y:S02]  /*4500*/  @!P6 FSEL R11, R11, -INF , !P0 ;  /* 0xff8000000b0be808 */ /* 0x000fe40004000000 */
[C---:B------:R-:W-:Y:S02]  /*4510*/  @!P6 ISETP.GE.AND P4, PT, R10.reuse, R8, PT ;  /* 0x000000080a00e20c */ /* 0x040fe40003f86270 */
[C---:B------:R-:W-:Y:S01]  /*4520*/  @!P6 ISETP.GE.AND P0, PT, R10.reuse, R136, PT ;  /* 0x000000880a00e20c */ /* 0x040fe20003f06270 */
[--C-:B------:R-:W-:Y:S01]  /*4530*/  FFMA.FTZ R11, R11, c[0x0][0x23c], -R137.reuse ;  /* 0x00008f000b0b7a23 */ /* 0x100fe20000010889 */
[----:B------:R-:W-:Y:S01]  /*4540*/  @!P6 FSEL R15, R15, -INF , !P4 ;  /* 0xff8000000f0fe808 */ /* 0x000fe20006000000 */
[----:B------:R-:W-:Y:S01]  /*4550*/  MUFU.EX2 R191, R143 ;  /* 0x0000008f00bf7308 */ /* 0x000fe20000000800 */
[----:B------:R-:W-:Y:S01]  /*4560*/  @!P6 FSEL R13, R13, -INF , !P0 ;  /* 0xff8000000d0de808 */ /* 0x000fe20004000000 */
[----:B--2---:R-:W-:Y:S01]  /*4570*/  IMAD.WIDE.U32 R144, R149, -0x326172a9, RZ ;  /* 0xcd9e8d5795907825 */ /* 0x004fe200078e00ff */
[----:B------:R-:W-:Y:S02]  /*4580*/  @!P6 ISETP.GE.AND P0, PT, R10, R140, PT ;  /* 0x0000008c0a00e20c */ /* 0x000fe40003f06270 */
[----:B------:R-:W-:Y:S01]  /*4590*/  IADD3 R149, R221, -0x56f99767, RZ ;  /* 0xa9066899dd957810 */ /* 0x000fe20007ffe0ff */
[----:B------:R-:W-:Y:S01]  /*45a0*/  FFMA.FTZ R13, R13, c[0x0][0x23c], -R138 ;  /* 0x00008f000d0d7a23 */ /* 0x000fe2000001088a */
[----:B------:R-:W-:Y:S01]  /*45b0*/  LOP3.LUT R148, R148, R145, RZ, 0x3c, !PT ;  /* 0x0000009194947212 */ /* 0x000fe200078e3cff */
[----:B------:R-:W-:Y:S01]  /*45c0*/  FFMA.FTZ R15, R15, c[0x0][0x23c], -R137 ;  /* 0x00008f000f0f7a23 */ /* 0x000fe20000010889 */
[----:B------:R-:W-:Y:S01]  /*45d0*/  @!P6 FSEL R19, R19, -INF , !P0 ;  /* 0xff8000001313e808 */ /* 0x000fe20004000000 */
[----:B------:R2:W2:Y:S01]  /*45e0*/  MUFU.EX2 R189, R11 ;  /* 0x0000000b00bd7308 */ /* 0x0004a20000000800 */
[----:B------:R-:W-:Y:S02]  /*45f0*/  LOP3.LUT R144, R157, R144, R232, 0x96, !PT ;  /* 0x000000909d907212 */ /* 0x000fe400078e96e8 */
[----:B---3--:R-:W-:Y:S01]  /*4600*/  @!P6 IADD3 R9, R0, 0x8, RZ ;  /* 0x000000080009e810 */ /* 0x008fe20007ffe0ff */
[----:B------:R-:W-:Y:S01]  /*4610*/  FFMA.FTZ R19, R19, c[0x0][0x23c], -R139 ;  /* 0x00008f0013137a23 */ /* 0x000fe2000001088b */
[-C--:B-1----:R-:W-:Y:S02]  /*4620*/  HMMA.16816.F32.BF16 R20, R152, R4.reuse, R20 ;  /* 0x000000049814723c */ /* 0x082fe40000041814 */
[C---:B------:R-:W-:Y:S02]  /*4630*/  @!P6 ISETP.GE.AND P5, PT, R9.reuse, R8, PT ;  /* 0x000000080900e20c */ /* 0x040fe40003fa6270 */
[CC--:B------:R-:W-:Y:S01]  /*4640*/  @!P6 ISETP.GE.AND P1, PT, R9.reuse, R141.reuse, PT ;  /* 0x0000008d0900e20c */ /* 0x0c0fe20003f26270 */
[----:B------:R-:W-:Y:S01]  /*4650*/  MUFU.EX2 R173, R15 ;  /* 0x0000000f00ad7308 */ /* 0x000fe20000000800 */
[----:B------:R-:W-:Y:S02]  /*4660*/  @!P6 FSEL R14, R14, -INF , !P5 ;  /* 0xff8000000e0ee808 */ /* 0x000fe40006800000 */
[----:B------:R-:W-:Y:S01]  /*4670*/  @!P6 FSEL R16, R16, -INF , !P1 ;  /* 0xff8000001010e808 */ /* 0x000fe20004800000 */
[C---:B------:R-:W-:Y:S01]  /*4680*/  HMMA.16816.F32.BF16 R24, R132.reuse, R4, R24 ;  /* 0x000000048418723c */ /* 0x040fe20000041818 */
[C---:B------:R-:W-:Y:S02]  /*4690*/  @!P6 ISETP.GE.AND P3, PT, R9.reuse, R136, PT ;  /* 0x000000880900e20c */ /* 0x040fe40003f66270 */
[----:B------:R-:W-:Y:S01]  /*46a0*/  @!P6 ISETP.GE.AND P2, PT, R9, R140, PT ;  /* 0x0000008c0900e20c */ /* 0x000fe20003f46270 */
[----:B------:R-:W-:Y:S01]  /*46b0*/  FFMA.FTZ R14, R14, c[0x0][0x23c], -R137 ;  /* 0x00008f000e0e7a23 */ /* 0x000fe20000010889 */
[----:B------:R-:W-:Y:S01]  /*46c0*/  @!P6 FSEL R12, R12, -INF , !P3 ;  /* 0xff8000000c0ce808 */ /* 0x000fe20005800000 */
[----:B------:R-:W-:Y:S01]  /*46d0*/  FFMA.FTZ R16, R16, c[0x0][0x23c], -R142 ;  /* 0x00008f0010107a23 */ /* 0x000fe2000001088e */
[-C--:B------:R-:W-:Y:S01]  /*46e0*/  @!P6 ISETP.GE.AND P3, PT, R10, R141.reuse, PT ;  /* 0x0000008d0a00e20c */ /* 0x080fe20003f66270 */
[----:B------:R1:W-:Y:S01]  /*46f0*/  MUFU.EX2 R174, R14 ;  /* 0x0000000e00ae7308 */ /* 0x0003e20000000800 */
[----:B------:R-:W-:Y:S01]  /*4700*/  @!P6 IADD3 R9, R0, 0x10, RZ ;  /* 0x000000100009e810 */ /* 0x000fe20007ffe0ff */
[-C--:B------:R-:W-:Y:S02]  /*4710*/  HMMA.16816.F32.BF16 R28, R132, R6.reuse, R28 ;  /* 0x00000006841c723c */ /* 0x080fe4000004181c */
[----:B------:R-:W-:Y:S01]  /*4720*/  @!P6 FSEL R17, R17, -INF , !P3 ;  /* 0xff8000001111e808 */ /* 0x000fe20005800000 */
[----:B------:R-:W-:Y:S01]  /*4730*/  FFMA.FTZ R12, R12, c[0x0][0x23c], -R138 ;  /* 0x00008f000c0c7a23 */ /* 0x000fe2000001088a */
[----:B------:R-:W-:Y:S01]  /*4740*/  @!P6 IADD3 R4, R0, 0x11, RZ ;  /* 0x000000110004e810 */ /* 0x000fe20007ffe0ff */
[----:B--2---:R-:W-:Y:S01]  /*4750*/  IMAD.WIDE.U32 R10, R147, -0x2daee0ad, RZ ;  /* 0xd2511f53930a7825 */ /* 0x004fe200078e00ff */
[CC--:B------:R-:W-:Y:S02]  /*4760*/  @!P6 ISETP.GE.AND P5, PT, R9.reuse, R141.reuse, PT ;  /* 0x0000008d0900e20c */ /* 0x0c0fe40003fa6270 */
[----:B------:R-:W-:Y:S01]  /*4770*/  @!P6 FSEL R18, R18, -INF , !P2 ;  /* 0xff8000001212e808 */ /* 0x000fe20005000000 */
[----:B------:R2:W-:Y:S01]  /*4780*/  MUFU.EX2 R167, R16 ;  /* 0x0000001000a77308 */ /* 0x0005e20000000800 */
[CC--:B------:R-:W-:Y:S01]  /*4790*/  @!P6 ISETP.GE.AND P2, PT, R4.reuse, R141.reuse, PT ;  /* 0x0000008d0400e20c */ /* 0x0c0fe20003f46270 */
[----:B------:R-:W-:Y:S01]  /*47a0*/  HMMA.16816.F32.BF16 R32, R152, R6, R32 ;  /* 0x000000069820723c */ /* 0x000fe20000041820 */
[----:B------:R-:W-:Y:S01]  /*47b0*/  @!P6 ISETP.GE.AND P1, PT, R9, R136, PT ;  /* 0x000000880900e20c */ /* 0x000fe20003f26270 */
[--C-:B------:R-:W-:Y:S01]  /*47c0*/  FFMA.FTZ R5, R17, c[0x0][0x23c], -R142.reuse ;  /* 0x00008f0011057a23 */ /* 0x100fe2000001088e */
[----:B------:R-:W-:Y:S01]  /*47d0*/  @!P6 ISETP.GE.AND P0, PT, R4, R140, PT ;  /* 0x0000008c0400e20c */ /* 0x000fe20003f06270 */
[----:B------:R-:W-:Y:S01]  /*47e0*/  IMAD.WIDE.U32 R132, R146, -0x2daee0ad, RZ ;  /* 0xd2511f5392847825 */ /* 0x000fe200078e00ff */
[----:B------:R-:W-:Y:S02]  /*47f0*/  @!P6 FSEL R20, R20, -INF , !P5 ;  /* 0xff8000001414e808 */ /* 0x000fe40006800000 */
[C---:B------:R-:W-:Y:S01]  /*4800*/  @!P6 ISETP.GE.AND P5, PT, R4.reuse, R136, PT ;  /* 0x000000880400e20c */ /* 0x040fe20003fa6270 */
[----:B------:R-:W3:Y:S01]  /*4810*/  MUFU.EX2 R172, R12 ;  /* 0x0000000c00ac7308 */ /* 0x000ee20000000800 */
[----:B------:R-:W-:Y:S02]  /*4820*/  @!P6 FSEL R21, R21, -INF , !P2 ;  /* 0xff8000001515e808 */ /* 0x000fe40005000000 */
[----:B------:R-:W-:Y:S01]  /*4830*/  @!P6 ISETP.GE.AND P2, PT, R4, R8, PT ;  /* 0x000000080400e20c */ /* 0x000fe20003f46270 */
[----:B-1----:R-:W-:Y:S01]  /*4840*/  IMAD.WIDE.U32 R14, R144, -0x2daee0ad, RZ ;  /* 0xd2511f53900e7825 */ /* 0x002fe200078e00ff */
[C---:B------:R-:W-:Y:S02]  /*4850*/  @!P6 IADD3 R4, R0.reuse, 0x18, RZ ;  /* 0x000000180004e810 */ /* 0x040fe40007ffe0ff */
[----:B------:R-:W-:Y:S01]  /*4860*/  @!P6 IADD3 R0, R0, 0x19, RZ ;  /* 0x000000190000e810 */ /* 0x000fe20007ffe0ff */
[----:B------:R-:W-:Y:S01]  /*4870*/  FFMA.FTZ R18, R18, c[0x0][0x23c], -R139 ;  /* 0x00008f0012127a23 */ /* 0x000fe2000001088b */
[C---:B------:R-:W-:Y:S01]  /*4880*/  @!P6 ISETP.GE.AND P4, PT, R9.reuse, R140, PT ;  /* 0x0000008c0900e20c */ /* 0x040fe20003f86270 */
[----:B------:R-:W-:Y:S01]  /*4890*/  MUFU.EX2 R171, R13 ;  /* 0x0000000d00ab7308 */ /* 0x000fe20000000800 */
[-C--:B------:R-:W-:Y:S01]  /*48a0*/  @!P6 ISETP.GE.AND P3, PT, R9, R8.reuse, PT ;  /* 0x000000080900e20c */ /* 0x080fe20003f66270 */
[--C-:B------:R-:W-:Y:S01]  /*48b0*/  FFMA.FTZ R20, R20, c[0x0][0x23c], -R142.reuse ;  /* 0x00008f0014147a23 */ /* 0x100fe2000001088e */
[----:B------:R-:W-:Y:S01]  /*48c0*/  @!P6 FSEL R24, R24, -INF , !P1 ;  /* 0xff8000001818e808 */ /* 0x000fe20004800000 */
[----:B------:R-:W-:Y:S01]  /*48d0*/  FFMA.FTZ R21, R21, c[0x0][0x23c], -R142 ;  /* 0x00008f0015157a23 */ /* 0x000fe2000001088e */
[-C--:B------:R-:W-:Y:S02]  /*48e0*/  @!P6 ISETP.GE.AND P1, PT, R4, R8.reuse, PT ;  /* 0x000000080400e20c */ /* 0x080fe40003f26270 */
[----:B------:R-:W-:Y:S01]  /*48f0*/  @!P6 FSEL R25, R25, -INF , !P5 ;  /* 0xff8000001919e808 */ /* 0x000fe20006800000 */
[----:B------:R-:W-:Y:S01]  /*4900*/  FFMA.FTZ R24, R24, c[0x0][0x23c], -R138 ;  /* 0x00008f0018187a23 */ /* 0x000fe2000001088a */
[----:B------:R-:W-:Y:S01]  /*4910*/  @!P6 ISETP.GE.AND P5, PT, R0, R8, PT ;  /* 0x000000080000e20c */ /* 0x000fe20003fa6270 */
[----:B------:R1:W-:Y:S01]  /*4920*/  MUFU.EX2 R166, R5 ;  /* 0x0000000500a67308 */ /* 0x0003e20000000800 */
[--C-:B------:R-:W-:Y:S01]  /*4930*/  LOP3.LUT R11, R11, R150, R165.reuse, 0x96, !PT ;  /* 0x000000960b0b7212 */ /* 0x100fe200078e96a5 */
[----:B------:R-:W-:Y:S01]  /*4940*/  IMAD.WIDE.U32 R8, R148, -0x2daee0ad, RZ ;  /* 0xd2511f5394087825 */ /* 0x000fe200078e00ff */
[----:B--2---:R-:W-:Y:S02]  /*4950*/  LOP3.LUT R16, R133, R10, R164, 0x96, !PT ;  /* 0x0000000a85107212 */ /* 0x004fe400078e96a4 */
[----:B------:R-:W-:Y:S01]  /*4960*/  @!P6 FSEL R22, R22, -INF , !P4 ;  /* 0xff8000001616e808 */ /* 0x000fe20006000000 */
[----:B------:R-:W-:Y:S01]  /*4970*/  FFMA.FTZ R25, R25, c[0x0][0x23c], -R138 ;  /* 0x00008f0019197a23 */ /* 0x000fe2000001088a */
[----:B------:R-:W-:Y:S01]  /*4980*/  LOP3.LUT R9, R9, R160, R165, 0x96, !PT ;  /* 0x000000a009097212 */ /* 0x000fe200078e96a5 */
[----:B------:R-:W-:Y:S01]  /*4990*/  IMAD.WIDE.U32 R16, R16, -0x326172a9, RZ ;  /* 0xcd9e8d5710107825 */ /* 0x000fe200078e00ff */
[----:B------:R-:W-:Y:S01]  /*49a0*/  LOP3.LUT R134, R15, R8, R164, 0x96, !PT ;  /* 0x000000080f867212 */ /* 0x000fe200078e96a4 */
[----:B------:R2:W-:Y:S01]  /*49b0*/  MUFU.EX2 R165, R18 ;  /* 0x0000001200a57308 */ /* 0x0005e20000000800 */
[----:B------:R-:W-:Y:S01]  /*49c0*/  @!P6 ISETP.GE.AND P4, PT, R4, R136, PT ;  /* 0x000000880400e20c */ /* 0x000fe20003f86270 */
[----:B------:R-:W-:Y:S01]  /*49d0*/  IMAD.WIDE.U32 R10, R11, -0x326172a9, RZ ;  /* 0xcd9e8d570b0a7825 */ /* 0x000fe200078e00ff */
[----:B------:R-:W-:Y:S02]  /*49e0*/  @!P6 FSEL R26, R26, -INF , !P3 ;  /* 0xff8000001a1ae808 */ /* 0x000fe40005800000 */
[-C--:B------:R-:W-:Y:S01]  /*49f0*/  @!P6 ISETP.GE.AND P3, PT, R4, R141.reuse, PT ;  /* 0x0000008d0400e20c */ /* 0x080fe20003f66270 */
[----:B------:R-:W-:Y:S01]  /*4a00*/  IMAD.WIDE.U32 R134, R134, -0x326172a9, RZ ;  /* 0xcd9e8d5786867825 */ /* 0x000fe200078e00ff */
[----:B------:R-:W-:Y:S02]  /*4a10*/  @!P6 FSEL R28, R28, -INF , !P4 ;  /* 0xff8000001c1ce808 */ /* 0x000fe40006000000 */
[----:B------:R-:W-:Y:S01]  /*4a20*/  @!P6 ISETP.GE.AND P4, PT, R4, R140, PT ;  /* 0x0000008c0400e20c */ /* 0x000fe20003f86270 */
[----:B------:R-:W-:Y:S01]  /*4a30*/  IMAD.WIDE.U32 R8, R9, -0x326172a9, RZ ;  /* 0xcd9e8d5709087825 */ /* 0x000fe200078e00ff */
[--C-:B------:R-:W-:Y:S01]  /*4a40*/  LOP3.LUT R4, R17, R10, R230.reuse, 0x96, !PT ;  /* 0x0000000a11047212 */ /* 0x100fe200078e96e6 */
[----:B------:R-:W-:Y:S01]  /*4a50*/  MUFU.EX2 R161, R20 ;  /* 0x0000001400a17308 */ /* 0x000fe20000000800 */
[----:B------:R-:W-:Y:S01]  /*4a60*/  LOP3.LUT R11, R11, R162, R231, 0x96, !PT ;  /* 0x000000a20b0b7212 */ /* 0x000fe200078e96e7 */
[----:B------:R-:W-:Y:S01]  /*4a70*/  FFMA.FTZ R22, R22, c[0x0][0x23c], -R139 ;  /* 0x00008f0016167a23 */ /* 0x000fe2000001088b */
[----:B------:R-:W-:Y:S01]  /*4a80*/  LOP3.LUT R8, R135, R8, R230, 0x96, !PT ;  /* 0x0000000887087212 */ /* 0x000fe200078e96e6 */
[----:B-1----:R-:W-:Y:S01]  /*4a90*/  IMAD.WIDE.U32 R4, R4, -0x2daee0ad, RZ ;  /* 0xd2511f5304047825 */ /* 0x002fe200078e00ff */
[----:B------:R-:W-:Y:S02]  /*4aa0*/  LOP3.LUT R12, R9, R156, R231, 0x96, !PT ;  /* 0x0000009c090c7212 */ /* 0x000fe400078e96e7 */
[----:B------:R-:W-:Y:S01]  /*4ab0*/  IADD3 R164, R221, 0x646e171e, RZ ;  /* 0x646e171edda47810 */ /* 0x000fe20007ffe0ff */
[----:B------:R-:W-:Y:S01]  /*4ac0*/  IMAD.WIDE.U32 R8, R8, -0x2daee0ad, RZ ;  /* 0xd2511f5308087825 */ /* 0x000fe200078e00ff */
[----:B------:R-:W-:Y:S01]  /*4ad0*/  @!P6 FSEL R23, R23, -INF , !P0 ;  /* 0xff8000001717e808 */ /* 0x000fe20004000000 */
[----:B------:R-:W-:Y:S01]  /*4ae0*/  MUFU.EX2 R156, R21 ;  /* 0x00000015009c7308 */ /* 0x000fe20000000800 */
[----:B------:R-:W-:Y:S01]  /*4af0*/  @!P6 ISETP.GE.AND P0, PT, R0, R136, PT ;  /* 0x000000880000e20c */ /* 0x000fe20003f06270 */
[----:B------:R-:W-:Y:S01]  /*4b00*/  IMAD.WIDE.U32 R10, R11, -0x2daee0ad, RZ ;  /* 0xd2511f530b0a7825 */ /* 0x000fe200078e00ff */
[----:B------:R-:W-:Y:S02]  /*4b10*/  LOP3.LUT R135, R4, 0xffff, RZ, 0xc0, !PT ;  /* 0x0000ffff04877812 */ /* 0x000fe400078ec0ff */
[----:B------:R-:W-:Y:S01]  /*4b20*/  @!P6 FSEL R29, R29, -INF , !P0 ;  /* 0xff8000001d1de808 */ /* 0x000fe20004000000 */
[----:B------:R-:W-:Y:S01]  /*4b30*/  IMAD.WIDE.U32 R12, R12, -0x2daee0ad, RZ ;  /* 0xd2511f530c0c7825 */ /* 0x000fe200078e00ff */
[----:B------:R-:W-:Y:S02]  /*4b40*/  LOP3.LUT R132, R11, R132, R149, 0x96, !PT ;  /* 0x000000840b847212 */ /* 0x000fe400078e9695 */
[--C-:B------:R-:W-:Y:S01]  /*4b50*/  LOP3.LUT R11, R5, R10, R164.reuse, 0x96, !PT ;  /* 0x0000000a050b7212 */ /* 0x100fe200078e96a4 */
[----:B------:R-:W-:Y:S01]  /*4b60*/  MUFU.EX2 R159, R22 ;  /* 0x00000016009f7308 */ /* 0x000fe20000000800 */
[----:B------:R-:W-:Y:S01]  /*4b70*/  LOP3.LUT R10, R9, R12, R164, 0x96, !PT ;  /* 0x0000000c090a7212 */ /* 0x000fe200078e96a4 */
[----:B------:R-:W-:Y:S01]  /*4b80*/  FFMA.FTZ R26, R26, c[0x0][0x23c], -R137 ;  /* 0x00008f001a1a7a23 */ /* 0x000fe20000010889 */
[----:B------:R-:W-:Y:S01]  /*4b90*/  @!P6 ISETP.GE.AND P0, PT, R0, R140, PT ;  /* 0x0000008c0000e20c */ /* 0x000fe20003f06270 */
[----:B------:R-:W-:Y:S01]  /*4ba0*/  FFMA.FTZ R23, R23, c[0x0][0x23c], -R139 ;  /* 0x00008f0017177a23 */ /* 0x000fe2000001088b */
[----:B------:R-:W-:Y:S01]  /*4bb0*/  SHF.R.U32.HI R136, RZ, 0x10, R4 ;  /* 0x00000010ff887819 */ /* 0x000fe20000011604 */
[--C-:B------:R-:W-:Y:S01]  /*4bc0*/  FFMA.FTZ R28, R28, c[0x0][0x23c], -R138.reuse ;  /* 0x00008f001c1c7a23 */ /* 0x100fe2000001088a */
[----:B------:R-:W-:Y:S01]  /*4bd0*/  @!P6 FSEL R27, R27, -INF , !P2 ;  /* 0xff8000001b1be808 */ /* 0x000fe20005000000 */
[----:B------:R-:W-:Y:S01]  /*4be0*/  FFMA.FTZ R138, R29, c[0x0][0x23c], -R138 ;  /* 0x00008f001d8a7a23 */ /* 0x000fe2000001088a */
[----:B------:R-:W-:Y:S01]  /*4bf0*/  @!P6 ISETP.GE.AND P2, PT, R0, R141, PT ;  /* 0x0000008d0000e20c */ /* 0x000fe20003f46270 */
[----:B------:R1:W-:Y:S01]  /*4c00*/  MUFU.EX2 R164, R19 ;  /* 0x0000001300a47308 */ /* 0x0003e20000000800 */
[----:B------:R-:W-:Y:S01]  /*4c10*/  SHF.R.U32.HI R0, RZ, 0x18, R4 ;  /* 0x00000018ff007819 */ /* 0x000fe20000011604 */
[----:B------:R-:W-:Y:S01]  /*4c20*/  FFMA.FTZ R27, R27, c[0x0][0x23c], -R137 ;  /* 0x00008f001b1b7a23 */ /* 0x000fe20000010889 */
[----:B------:R-:W-:Y:S01]  /*4c30*/  LOP3.LUT R12, R4, 0xff, RZ, 0xc0, !PT ;  /* 0x000000ff040c7812 */ /* 0x000fe200078ec0ff */
[----:B------:R-:W-:Y:S01]  /*4c40*/  IMAD.WIDE.U32 R4, R132, -0x326172a9, RZ ;  /* 0xcd9e8d5784047825 */ /* 0x000fe200078e00ff */
[----:B------:R-:W-:Y:S02]  /*4c50*/  LOP3.LUT R14, R13, R14, R149, 0x96, !PT ;  /* 0x0000000e0d0e7212 */ /* 0x000fe400078e9695 */
[----:B------:R-:W-:Y:S02]  /*4c60*/  LOP3.LUT R133, R8, 0xffff, RZ, 0xc0, !PT ;  /* 0x0000ffff08857812 */ /* 0x000fe400078ec0ff */
[----:B------:R-:W-:Y:S01]  /*4c70*/  LOP3.LUT R6, R5, R16, R228, 0x96, !PT ;  /* 0x0000001005067212 */ /* 0x000fe200078e96e4 */
[----:B------:R-:W-:Y:S01]  /*4c80*/  MUFU.EX2 R160, R24 ;  /* 0x0000001800a07308 */ /* 0x000fe20000000800 */
[C---:B------:R-:W-:Y:S02]  /*4c90*/  LOP3.LUT R17, R4.reuse, 0xff, RZ, 0xc0, !PT ;  /* 0x000000ff04117812 */ /* 0x040fe400078ec0ff */
[--C-:B--2---:R-:W-:Y:S02]  /*4ca0*/  SHF.R.U32.HI R18, RZ, 0x18, R4.reuse ;  /* 0x00000018ff127819 */ /* 0x104fe40000011604 */
[----:B------:R-:W-:Y:S02]  /*4cb0*/  SHF.R.U32.HI R16, RZ, 0x10, R4 ;  /* 0x00000010ff107819 */ /* 0x000fe40000011604 */
[----:B------:R-:W-:Y:S01]  /*4cc0*/  LOP3.LUT R15, R4, 0xffff, RZ, 0xc0, !PT ;  /* 0x0000ffff040f7812 */ /* 0x000fe200078ec0ff */
        /* <DEDUP_REMOVED lines=12> */
[----:B-1----:R-:W-:Y:S02]  /*4d90*/  LOP3.LUT R19, R8, 0xff, RZ, 0xc0, !PT ;  /* 0x000000ff08137812 */ /* 0x002fe400078ec0ff */
[--C-:B------:R-:W-:Y:S02]  /*4da0*/  SHF.R.U32.HI R132, RZ, 0x18, R8.reuse ;  /* 0x00000018ff847819 */ /* 0x100fe40000011608 */
[----:B------:R-:W-:Y:S01]  /*4db0*/  @!P6 FSEL R31, R31, -INF , !P5 ;  /* 0xff8000001f1fe808 */ /* 0x000fe20006800000 */
[----:B------:R-:W-:Y:S01]  /*4dc0*/  MUFU.EX2 R157, R25 ;  /* 0x00000019009d7308 */ /* 0x000fe20000000800 */
[----:B------:R-:W-:Y:S02]  /*4dd0*/  SHF.R.U32.HI R20, RZ, 0x10, R8 ;  /* 0x00000010ff147819 */ /* 0x000fe40000011608 */
[----:B------:R-:W-:Y:S01]  /*4de0*/  ISETP.LE.U32.AND P5, PT, R0, UR4, PT ;  /* 0x0000000400007c0c */ /* 0x000fe2000bfa3070 */
[----:B------:R-:W-:Y:S01]  /*4df0*/  FFMA.FTZ R137, R31, c[0x0][0x23c], -R137 ;  /* 0x00008f001f897a23 */ /* 0x000fe20000010889 */
[----:B------:R-:W-:Y:S02]  /*4e00*/  LOP3.LUT R0, R5, R134, R228, 0x96, !PT ;  /* 0x0000008605007212 */ /* 0x000fe400078e96e4 */
[----:B------:R-:W-:Y:S02]  /*4e10*/  LOP3.LUT R8, R6, 0xff, RZ, 0xc0, !PT ;  /* 0x000000ff06087812 */ /* 0x000fe400078ec0ff */
[----:B------:R-:W-:Y:S01]  /*4e20*/  LOP3.LUT R4, R4, 0xffff, RZ, 0xc0, !PT ;  /* 0x0000ffff04047812 */ /* 0x000fe200078ec0ff */
[----:B------:R-:W-:Y:S01]  /*4e30*/  MUFU.EX2 R162, R27 ;  /* 0x0000001b00a27308 */ /* 0x000fe20000000800 */
[--C-:B------:R-:W-:Y:S02]  /*4e40*/  SHF.R.U32.HI R5, RZ, 0x18, R6.reuse ;  /* 0x00000018ff057819 */ /* 0x100fe40000011606 */
[----:B------:R-:W-:Y:S02]  /*4e50*/  SHF.R.U32.HI R6, RZ, 0x10, R6 ;  /* 0x00000010ff067819 */ /* 0x000fe40000011606 */
[----:B------:R-:W-:Y:S02]  /*4e60*/  @!P6 FSEL R34, R34, -INF , !P4 ;  /* 0xff8000002222e808 */ /* 0x000fe40006000000 */
[----:B------:R-:W-:Y:S02]  /*4e70*/  LOP3.LUT R7, R6, 0xff, RZ, 0xc0, !PT ;  /* 0x000000ff06077812 */ /* 0x000fe400078ec0ff */
[----:B------:R-:W-:Y:S01]  /*4e80*/  ISETP.LE.U32.AND P4, PT, R4, UR4, PT ;  /* 0x0000000404007c0c */ /* 0x000fe2000bf83070 */
[--C-:B------:R-:W-:Y:S01]  /*4e90*/  FFMA.FTZ R34, R34, c[0x0][0x23c], -R139.reuse ;  /* 0x00008f0022227a23 */ /* 0x100fe2000001088b */
[----:B------:R-:W-:Y:S01]  /*4ea0*/  LOP3.LUT R4, R0, 0xffff, RZ, 0xc0, !PT ;  /* 0x0000ffff00047812 */ /* 0x000fe200078ec0ff */
[----:B------:R-:W-:Y:S01]  /*4eb0*/  MUFU.EX2 R155, R28 ;  /* 0x0000001c009b7308 */ /* 0x000fe20000000800 */
[----:B------:R-:W-:Y:S02]  /*4ec0*/  @!P6 FSEL R33, R33, -INF , !P2 ;  /* 0xff8000002121e808 */ /* 0x000fe40005000000 */
[----:B------:R-:W-:Y:S02]  /*4ed0*/  @!P6 FSEL R35, R35, -INF , !P0 ;  /* 0xff8000002323e808 */ /* 0x000fe40004000000 */
[----:B------:R-:W-:Y:S02]  /*4ee0*/  @!P6 FSEL R32, R32, -INF , !P3 ;  /* 0xff8000002020e808 */ /* 0x000fe40005800000 */
[----:B------:R-:W-:Y:S01]  /*4ef0*/  ISETP.LE.U32.AND P6, PT, R7, UR4, PT ;  /* 0x0000000407007c0c */ /* 0x000fe2000bfc3070 */
[----:B------:R-:W-:Y:S01]  /*4f00*/  FFMA.FTZ R139, R35, c[0x0][0x23c], -R139 ;  /* 0x00008f00238b7a23 */ /* 0x000fe2000001088b */
[----:B------:R-:W-:Y:S01]  /*4f10*/  SHF.R.U32.HI R4, RZ, 0x8, R4 ;  /* 0x00000008ff047819 */ /* 0x000fe20000011604 */
[----:B------:R-:W-:Y:S01]  /*4f20*/  @!P4 FADD.FTZ R169, -R169, -RZ ;  /* 0x800000ffa9a9c221 */ /* 0x000fe20000010100 */
[----:B------:R-:W-:Y:S01]  /*4f30*/  ISETP.LE.U32.AND P2, PT, R5, UR4, PT ;  /* 0x0000000405007c0c */ /* 0x000fe2000bf43070 */
[--C-:B------:R-:W-:Y:S01]  /*4f40*/  FFMA.FTZ R32, R32, c[0x0][0x23c], -R142.reuse ;  /* 0x00008f0020207a23 */ /* 0x100fe2000001088e */
[----:B------:R-:W-:Y:S01]  /*4f50*/  LOP3.LUT R4, R4, 0xffff, RZ, 0xc0, !PT ;  /* 0x0000ffff04047812 */ /* 0x000fe200078ec0ff */
[----:B------:R-:W-:Y:S01]  /*4f60*/  FFMA.FTZ R142, R33, c[0x0][0x23c], -R142 ;  /* 0x00008f00218e7a23 */ /* 0x000fe2000001088e */
[----:B------:R-:W-:Y:S01]  /*4f70*/  LOP3.LUT R6, R0, 0xff, RZ, 0xc0, !PT ;  /* 0x000000ff00067812 */ /* 0x000fe200078ec0ff */
[----:B------:R-:W1:Y:S01]  /*4f80*/  MUFU.EX2 R151, R32 ;  /* 0x0000002000977308 */ /* 0x000e620000000800 */
[----:B------:R-:W-:Y:S02]  /*4f90*/  ISETP.LE.U32.AND P4, PT, R4, UR4, PT ;  /* 0x0000000404007c0c */ /* 0x000fe4000bf83070 */
[--C-:B------:R-:W-:Y:S01]  /*4fa0*/  SHF.R.U32.HI R4, RZ, 0x18, R0.reuse ;  /* 0x00000018ff047819 */ /* 0x100fe20000011600 */
[----:B----4-:R-:W-:Y:S01]  /*4fb0*/  @!P6 FADD.FTZ R168, -R168, -RZ ;  /* 0x800000ffa8a8e221 */ /* 0x010fe20000010100 */
[----:B------:R-:W-:Y:S02]  /*4fc0*/  ISETP.LE.U32.AND P0, PT, R6, UR4, PT ;  /* 0x0000000406007c0c */ /* 0x000fe4000bf03070 */
[----:B------:R-:W-:Y:S01]  /*4fd0*/  ISETP.LE.U32.AND P6, PT, R4, UR4, PT ;  /* 0x0000000404007c0c */ /* 0x000fe2000bfc3070 */
[----:B------:R-:W-:Y:S01]  /*4fe0*/  @!P2 FADD.FTZ R175, -R175, -RZ ;  /* 0x800000ffafafa221 */ /* 0x000fe20000010100 */
[----:B------:R-:W-:Y:S01]  /*4ff0*/  ISETP.LE.U32.AND P2, PT, R14, UR4, PT ;  /* 0x000000040e007c0c */ /* 0x000fe2000bf43070 */
[----:B------:R-:W-:Y:S01]  /*5000*/  MUFU.EX2 R149, R142 ;  /* 0x0000008e00957308 */ /* 0x000fe20000000800 */
[----:B------:R-:W-:Y:S02]  /*5010*/  LOP3.LUT R4, R13, 0xff, RZ, 0xc0, !PT ;  /* 0x000000ff0d047812 */ /* 0x000fe400078ec0ff */
[----:B------:R-:W-:Y:S01]  /*5020*/  SHF.R.U32.HI R5, RZ, 0x10, R0 ;  /* 0x00000010ff057819 */ /* 0x000fe20000011600 */
[----:B------:R-:W-:Y:S01]  /*5030*/  @!P4 FADD.FTZ R188, -R188, -RZ ;  /* 0x800000ffbcbcc221 */ /* 0x000fe20000010100 */
[----:B------:R-:W-:Y:S02]  /*5040*/  SHF.R.U32.HI R0, RZ, 0x8, R9 ;  /* 0x00000008ff007819 */ /* 0x000fe40000011609 */
[----:B------:R-:W-:Y:S01]  /*5050*/  ISETP.LE.U32.AND P4, PT, R4, UR4, PT ;  /* 0x0000000404007c0c */ /* 0x000fe2000bf83070 */
[----:B------:R-:W-:Y:S01]  /*5060*/  @!P0 FADD.FTZ R190, -R190, -RZ ;  /* 0x800000ffbebe8221 */ /* 0x000fe20000010100 */
[----:B------:R-:W-:Y:S01]  /*5070*/  LOP3.LUT R0, R0, 0xffff, RZ, 0xc0, !PT ;  /* 0x0000ffff00007812 */ /* 0x000fe200078ec0ff */
[----:B------:R-:W-:Y:S01]  /*5080*/  @!P6 FADD.FTZ R189, -R189, -RZ ;  /* 0x800000ffbdbde221 */ /* 0x000fe20000010100 */
[----:B------:R-:W-:Y:S01]  /*5090*/  ISETP.LE.U32.AND P6, PT, R12, UR4, PT ;  /* 0x000000040c007c0c */ /* 0x000fe2000bfc3070 */
[----:B---3--:R-:W-:Y:S01]  /*50a0*/  @!P2 FADD.FTZ R172, -R172, -RZ ;  /* 0x800000ffacaca221 */ /* 0x008fe20000010100 */
[----:B------:R-:W-:Y:S01]  /*50b0*/  ISETP.LE.U32.AND P0, PT, R0, UR4, PT ;  /* 0x0000000400007c0c */ /* 0x000fe2000bf03070 */
[----:B-1----:R-:W-:Y:S01]  /*50c0*/  @!P1 FADD.FTZ R151, -R151, -RZ ;  /* 0x800000ff97979221 */ /* 0x002fe20000010100 */
[----:B------:R-:W-:Y:S01]  /*50d0*/  SHF.R.U32.HI R0, RZ, 0x8, R15 ;  /* 0x00000008ff007819 */ /* 0x000fe2000001160f */
[----:B------:R-:W-:Y:S01]  /*50e0*/  MUFU.EX2 R150, R34 ;  /* 0x0000002200967308 */ /* 0x000fe20000000800 */
        /* <DEDUP_REMOVED lines=9> */
[----:B------:R-:W1:Y:S01]  /*5180*/  MUFU.EX2 R148, R139 ;  /* 0x0000008b00947308 */ /* 0x000e620000000800 */
[----:B------:R-:W-:Y:S01]  /*5190*/  LOP3.LUT R4, R11, 0xff, RZ, 0xc0, !PT ;  /* 0x000000ff0b047812 */ /* 0x000fe200078ec0ff */
[----:B------:R-:W-:Y:S01]  /*51a0*/  @!P2 FADD.FTZ R167, -R167, -RZ ;  /* 0x800000ffa7a7a221 */ /* 0x000fe20000010100 */
[----:B------:R-:W-:Y:S02]  /*51b0*/  SHF.R.U32.HI R0, RZ, 0x8, R0 ;  /* 0x00000008ff007819 */ /* 0x000fe40000011600 */
[----:B------:R-:W-:Y:S02]  /*51c0*/  ISETP.LE.U32.AND P2, PT, R4, UR4, PT ;  /* 0x0000000404007c0c */ /* 0x000fe4000bf43070 */
[----:B------:R-:W-:Y:S01]  /*51d0*/  LOP3.LUT R0, R0, 0xffff, RZ, 0xc0, !PT ;  /* 0x0000ffff00007812 */ /* 0x000fe200078ec0ff */
[----:B------:R-:W-:Y:S01]  /*51e0*/  @!P4 FADD.FTZ R166, -R166, -RZ ;  /* 0x800000ffa6a6c221 */ /* 0x000fe20000010100 */
[----:B------:R-:W-:Y:S01]  /*51f0*/  SHF.R.U32.HI R4, RZ, 0x10, R11 ;  /* 0x00000010ff047819 */ /* 0x000fe2000001160b */
[----:B------:R-:W2:Y:S01]  /*5200*/  MUFU.EX2 R154, R138 ;  /* 0x0000008a009a7308 */ /* 0x000ea20000000800 */
[----:B------:R-:W-:Y:S01]  /*5210*/  ISETP.LE.U32.AND P4, PT, R0, UR4, PT ;  /* 0x0000000400007c0c */ /* 0x000fe2000bf83070 */
[----:B------:R-:W-:Y:S01]  /*5220*/  @!P6 FADD.FTZ R165, -R165, -RZ ;  /* 0x800000ffa5a5e221 */ /* 0x000fe20000010100 */
[----:B------:R-:W-:Y:S02]  /*5230*/  LOP3.LUT R0, R4, 0xff, RZ, 0xc0, !PT ;  /* 0x000000ff04007812 */ /* 0x000fe400078ec0ff */
[----:B------:R-:W-:Y:S02]  /*5240*/  LOP3.LUT R4, R10, 0xffff, RZ, 0xc0, !PT ;  /* 0x0000ffff0a047812 */ /* 0x000fe400078ec0ff */
[----:B------:R-:W-:Y:S01]  /*5250*/  ISETP.LE.U32.AND P6, PT, R0, UR4, PT ;  /* 0x0000000400007c0c */ /* 0x000fe2000bfc3070 */
[----:B------:R-:W-:Y:S01]  /*5260*/  @!P2 FADD.FTZ R161, -R161, -RZ ;  /* 0x800000ffa1a1a221 */ /* 0x000fe20000010100 */
[----:B------:R-:W-:Y:S01]  /*5270*/  SHF.R.U32.HI R0, RZ, 0x8, R4 ;  /* 0x00000008ff007819 */ /* 0x000fe20000011604 */
[----:B------:R-:W3:Y:S01]  /*5280*/  MUFU.EX2 R153, R30 ;  /* 0x0000001e00997308 */ /* 0x000ee20000000800 */
[----:B------:R-:W-:Y:S02]  /*5290*/  LOP3.LUT R4, R10, 0xff, RZ, 0xc0, !PT ;  /* 0x000000ff0a047812 */ /* 0x000fe400078ec0ff */
[----:B------:R-:W-:Y:S01]  /*52a0*/  LOP3.LUT R0, R0, 0xffff, RZ, 0xc0, !PT ;  /* 0x0000ffff00007812 */ /* 0x000fe200078ec0ff */
[----:B------:R-:W-:Y:S01]  /*52b0*/  @!P4 FADD.FTZ R156, -R156, -RZ ;  /* 0x800000ff9c9cc221 */ /* 0x000fe20000010100 */
[----:B------:R-:W-:Y:S01]  /*52c0*/  ISETP.LE.U32.AND P2, PT, R4, UR4, PT ;  /* 0x0000000404007c0c */ /* 0x000fe2000bf43070 */
[----:B-1----:R-:W-:Y:S01]  /*52d0*/  @!P5 FADD.FTZ R148, -R148, -RZ ;  /* 0x800000ff9494d221 */ /* 0x002fe20000010100 */
[--C-:B------:R-:W-:Y:S02]  /*52e0*/  SHF.R.U32.HI R4, RZ, 0x10, R10.reuse ;  /* 0x00000010ff047819 */ /* 0x100fe4000001160a */
[----:B------:R-:W-:Y:S01]  /*52f0*/  ISETP.LE.U32.AND P3, PT, R8, UR4, PT ;  /* 0x0000000408007c0c */ /* 0x000fe2000bf63070 */
[----:B------:R-:W-:Y:S01]  /*5300*/  @!P6 FADD.FTZ R159, -R159, -RZ ;  /* 0x800000ff9f9fe221 */ /* 0x000fe20000010100 */
[----:B------:R-:W-:Y:S01]  /*5310*/  ISETP.LE.U32.AND P4, PT, R0, UR4, PT ;  /* 0x0000000400007c0c */ /* 0x000fe2000bf83070 */
[----:B------:R-:W1:Y:S01]  /*5320*/  MUFU.EX2 R152, R137 ;  /* 0x0000008900987308 */ /* 0x000e620000000800 */
[----:B------:R-:W-:Y:S02]  /*5330*/  LOP3.LUT R0, R4, 0xff, RZ, 0xc0, !PT ;  /* 0x000000ff04007812 */ /* 0x000fe400078ec0ff */
[----:B------:R-:W-:Y:S02]  /*5340*/  SHF.R.U32.HI R4, RZ, 0x8, R135 ;  /* 0x00000008ff047819 */ /* 0x000fe40000011687 */
[----:B------:R-:W-:Y:S01]  /*5350*/  ISETP.LE.U32.AND P6, PT, R0, UR4, PT ;  /* 0x0000000400007c0c */ /* 0x000fe2000bfc3070 */
[----:B------:R-:W-:Y:S01]  /*5360*/  @!P2 FADD.FTZ R160, -R160, -RZ ;  /* 0x800000ffa0a0a221 */ /* 0x000fe20000010100 */
[----:B------:R-:W-:Y:S02]  /*5370*/  LOP3.LUT R0, R4, 0xffff, RZ, 0xc0, !PT ;  /* 0x0000ffff04007812 */ /* 0x000fe400078ec0ff */
[----:B------:R-:W-:Y:S01]  /*5380*/  ISETP.LE.U32.AND P0, PT, R18, UR4, PT ;  /* 0x0000000412007c0c */ /* 0x000fe2000bf03070 */
[----:B------:R-:W-:Y:S01]  /*5390*/  @!P3 FADD.FTZ R170, -R170, -RZ ;  /* 0x800000ffaaaab221 */ /* 0x000fe20000010100 */
[----:B------:R-:W-:Y:S01]  /*53a0*/  ISETP.LE.U32.AND P2, PT, R0, UR4, PT ;  /* 0x0000000400007c0c */ /* 0x000fe2000bf43070 */
[----:B------:R-:W-:Y:S01]  /*53b0*/  @!P4 FADD.FTZ R157, -R157, -RZ ;  /* 0x800000ff9d9dc221 */ /* 0x000fe20000010100 */
[----:B------:R-:W-:Y:S02]  /*53c0*/  LOP3.LUT R0, R136, 0xff, RZ, 0xc0, !PT ;  /* 0x000000ff88007812 */ /* 0x000fe400078ec0ff */
        /* <DEDUP_REMOVED lines=23> */
[----:B--2---:R-:W-:Y:S01]  /*5540*/  @!P2 FADD.FTZ R154, -R154, -RZ ;  /* 0x800000ff9a9aa221 */ /* 0x004fe20000010100 */
[----:B------:R-:W-:Y:S02]  /*5550*/  SHF.R.U32.HI R10, RZ, 0x18, R10 ;  /* 0x00000018ff0a7819 */ /* 0x000fe4000001160a */
[----:B------:R-:W-:Y:S02]  /*5560*/  ISETP.LE.U32.AND P3, PT, R19, UR4, PT ;  /* 0x0000000413007c0c */ /* 0x000fe4000bf63070 */
[----:B------:R-:W-:Y:S02]  /*5570*/  ISETP.LE.U32.AND P4, PT, R10, UR4, PT ;  /* 0x000000040a007c0c */ /* 0x000fe4000bf83070 */
[----:B----4-:R-:W-:Y:S01]  /*5580*/  F2FP.RELU.BF16.PACK_AB R0, R164, R165 ;  /* 0x000000a5a400723e */ /* 0x010fe200000018ff */
[----:B---3--:R-:W-:Y:S01]  /*5590*/  @!P1 FADD.FTZ R153, -R153, -RZ ;  /* 0x800000ff99999221 */ /* 0x008fe20000010100 */
[----:B------:R-:W-:Y:S02]  /*55a0*/  FSETP.GE.FTZ.AND P1, PT, R169, RZ, PT ;  /* 0x000000ffa900720b */ /* 0x000fe40003f36000 */
[----:B-1----:R-:W-:Y:S01]  /*55b0*/  F2FP.RELU.BF16.PACK_AB R7, R171, R172 ;  /* 0x000000acab07723e */ /* 0x002fe200000018ff */
        /* <DEDUP_REMOVED lines=8> */
[----:B------:R-:W-:Y:S02]  /*5640*/  F2FP.RELU.BF16.PACK_AB R4, R158, R159 ;  /* 0x0000009f9e04723e */ /* 0x000fe400000018ff */
[----:B------:R-:W-:Y:S01]  /*5650*/  FSETP.GE.FTZ.AND P5, PT, R167, RZ, PT ;  /* 0x000000ffa700720b */ /* 0x000fe20003fb6000 */
[----:B------:R4:W-:Y:S01]  /*5660*/  STS [R196+0x1a000], R7 ;  /* 0x01a00007c4007388 */ /* 0x0009e20000000800 */
[----:B------:R-:W-:Y:S02]  /*5670*/  FSETP.GE.FTZ.AND P4, PT, R166, RZ, PT ;  /* 0x000000ffa600720b */ /* 0x000fe40003f96000 */
[----:B------:R-:W-:Y:S01]  /*5680*/  @!P0 FADD.FTZ R152, -R152, -RZ ;  /* 0x800000ff98988221 */ /* 0x000fe20000010100 */
[----:B------:R-:W-:Y:S02]  /*5690*/  FSETP.GE.FTZ.AND P3, PT, R161, RZ, PT ;  /* 0x000000ffa100720b */ /* 0x000fe40003f76000 */
[----:B------:R-:W-:Y:S02]  /*56a0*/  ISETP.GT.AND P6, PT, R193, R235, PT ;  /* 0x000000ebc100720c */ /* 0x000fe40003fc4270 */
[----:B-1----:R-:W-:Y:S02]  /*56b0*/  F2FP.RELU.BF16.PACK_AB R0, R149, R151 ;  /* 0x000000979500723e */ /* 0x002fe400000018ff */
[----:B--2---:R-:W-:Y:S02]  /*56c0*/  F2FP.RELU.BF16.PACK_AB R6, R173, R174 ;  /* 0x000000aead06723e */ /* 0x004fe400000018ff */
[----:B---3--:R-:W-:Y:S03]  /*56d0*/  F2FP.RELU.BF16.PACK_AB R5, R156, R161 ;  /* 0x000000a19c05723e */ /* 0x008fe600000018ff */
[----:B------:R1:W-:Y:S01]  /*56e0*/  STS [R196+0x1a400], R6 ;  /* 0x01a40006c4007388 */ /* 0x0003e20000000800 */
[----:B----4-:R-:W-:Y:S03]  /*56f0*/  F2FP.RELU.BF16.PACK_AB R7, R157, R160 ;  /* 0x000000a09d07723e */ /* 0x010fe600000018ff */
[----:B------:R2:W-:Y:S04]  /*5700*/  STS [R195+0x19000], R5 ;  /* 0x01900005c3007388 */ /* 0x0005e80000000800 */
[----:B------:R3:W-:Y:S04]  /*5710*/  STS [R195+0x19400], R4 ;  /* 0x01940004c3007388 */ /* 0x0007e80000000800 */
[----:B------:R4:W-:Y:S01]  /*5720*/  STS [R194+0x19000], R0 ;  /* 0x01900000c2007388 */ /* 0x0009e20000000800 */
[----:B-1----:R-:W-:Y:S02]  /*5730*/  F2FP.RELU.BF16.PACK_AB R6, R162, R163 ;  /* 0x000000a3a206723e */ /* 0x002fe400000018ff */
[----:B--2---:R-:W-:Y:S02]  /*5740*/  F2FP.RELU.BF16.PACK_AB R5, R148, R150 ;  /* 0x000000969405723e */ /* 0x004fe400000018ff */
[----:B---3--:R-:W-:Y:S03]  /*5750*/  F2FP.RELU.BF16.PACK_AB R4, R154, R155 ;  /* 0x0000009b9a04723e */ /* 0x008fe600000018ff */
[----:B------:R-:W-:Y:S01]  /*5760*/  STS [R194+0x19400], R5 ;  /* 0x01940005c2007388 */ /* 0x000fe20000000800 */
[----:B----4-:R-:W-:Y:S03]  /*5770*/  F2FP.RELU.BF16.PACK_AB R0, R152, R153 ;  /* 0x000000999800723e */ /* 0x010fe600000018ff */
[----:B------:R-:W-:Y:S04]  /*5780*/  STS [R195+0x1a000], R7 ;  /* 0x01a00007c3007388 */ /* 0x000fe80000000800 */
[----:B------:R-:W-:Y:S04]  /*5790*/  STS [R195+0x1a400], R6 ;  /* 0x01a40006c3007388 */ /* 0x000fe80000000800 */
[----:B------:R-:W-:Y:S04]  /*57a0*/  STS [R194+0x1a000], R4 ;  /* 0x01a00004c2007388 */ /* 0x000fe80000000800 */
[----:B------:R-:W-:Y:S04]  /*57b0*/  STS [R194+0x1a400], R0 ;  /* 0x01a40000c2007388 */ /* 0x000fe80000000800 */
[----:B------:R-:W-:Y:S08]  /*57c0*/  LDSM.16.M88.4 R32, [R179+0x6000] ;  /* 0x00600000b320783b */ /* 0x000ff00000000200 */
[----:B------:R-:W1:Y:S08]  /*57d0*/  LDSM.16.M88.4 R16, [R176+0xf000] ;  /* 0x00f00000b010783b */ /* 0x000e700000000200 */
[----:B------:R-:W2:Y:S08]  /*57e0*/  LDSM.16.M88.4 R28, [R179+0x6800] ;  /* 0x00680000b31c783b */ /* 0x000eb00000000200 */
[----:B------:R-:W3:Y:S08]  /*57f0*/  LDSM.16.M88.4 R132, [R176+0xf400] ;  /* 0x00f40000b084783b */ /* 0x000ef00000000200 */
[----:B------:R-:W-:Y:S08]  /*5800*/  LDSM.16.M88.4 R136, [R180+0x6000] ;  /* 0x00600000b488783b */ /* 0x000ff00000000200 */
[----:B------:R-:W4:Y:S01]  /*5810*/  LDSM.16.M88.4 R140, [R177+0xf000] ;  /* 0x00f00000b18c783b */ /* 0x000f220000000200 */
[-C--:B-1----:R-:W-:Y:S08]  /*5820*/  HMMA.16816.F32.BF16 R4, R32, R16.reuse, RZ ;  /* 0x000000102004723c */ /* 0x082ff000000418ff */
[C---:B--2---:R-:W-:Y:S08]  /*5830*/  HMMA.16816.F32.BF16 R8, R28.reuse, R16, RZ ;  /* 0x000000101c08723c */ /* 0x044ff000000418ff */
[-C--:B------:R-:W-:Y:S08]  /*5840*/  HMMA.16816.F32.BF16 R12, R28, R18.reuse, RZ ;  /* 0x000000121c0c723c */ /* 0x080ff000000418ff */
[C---:B------:R-:W-:Y:S08]  /*5850*/  HMMA.16816.F32.BF16 R16, R32.reuse, R18, RZ ;  /* 0x000000122010723c */ /* 0x040ff000000418ff */
[-C--:B---3--:R-:W-:Y:S08]  /*5860*/  HMMA.16816.F32.BF16 R20, R32, R132.reuse, RZ ;  /* 0x000000842014723c */ /* 0x088ff000000418ff */
[C---:B------:R-:W-:Y:S08]  /*5870*/  HMMA.16816.F32.BF16 R24, R28.reuse, R132, RZ ;  /* 0x000000841c18723c */ /* 0x040ff000000418ff */
[-C--:B------:R-:W-:Y:S08]  /*5880*/  HMMA.16816.F32.BF16 R28, R28, R134.reuse, RZ ;  /* 0x000000861c1c723c */ /* 0x080ff000000418ff */
[----:B------:R-:W-:Y:S01]  /*5890*/  HMMA.16816.F32.BF16 R32, R32, R134, RZ ;  /* 0x000000862020723c */ /* 0x000fe200000418ff */
[----:B------:R-:W1:Y:S07]  /*58a0*/  LDSM.16.M88.4 R132, [R180+0x6800] ;  /* 0x00680000b484783b */ /* 0x000e6e0000000200 */
[-C--:B----4-:R-:W-:Y:S08]  /*58b0*/  HMMA.16816.F32.BF16 R4, R136, R140.reuse, R4 ;  /* 0x0000008c8804723c */ /* 0x090ff00000041804 */
[C---:B-1----:R-:W-:Y:S08]  /*58c0*/  HMMA.16816.F32.BF16 R8, R132.reuse, R140, R8 ;  /* 0x0000008c8408723c */ /* 0x042ff00000041808 */
[-C--:B------:R-:W-:Y:S08]  /*58d0*/  HMMA.16816.F32.BF16 R12, R132, R142.reuse, R12 ;  /* 0x0000008e840c723c */ /* 0x080ff0000004180c */
[C---:B------:R-:W-:Y:S01]  /*58e0*/  HMMA.16816.F32.BF16 R16, R136.reuse, R142, R16 ;  /* 0x0000008e8810723c */ /* 0x040fe20000041810 */
[----:B------:R-:W1:Y:S07]  /*58f0*/  LDSM.16.M88.4 R140, [R177+0xf400] ;  /* 0x00f40000b18c783b */ /* 0x000e6e0000000200 */
[-C--:B-1----:R-:W-:Y:S08]  /*5900*/  HMMA.16816.F32.BF16 R20, R136, R140.reuse, R20 ;  /* 0x0000008c8814723c */ /* 0x082ff00000041814 */
[C---:B------:R-:W-:Y:S08]  /*5910*/  HMMA.16816.F32.BF16 R24, R132.reuse, R140, R24 ;  /* 0x0000008c8418723c */ /* 0x040ff00000041818 */
[-C--:B------:R-:W-:Y:S01]  /*5920*/  HMMA.16816.F32.BF16 R28, R132, R142.reuse, R28 ;  /* 0x0000008e841c723c */ /* 0x080fe2000004181c */
[----:B------:R-:W-:Y:S07]  /*5930*/  LDSM.16.M88.4 R132, [R179+0x7000] ;  /* 0x00700000b384783b */ /* 0x000fee0000000200 */
[----:B------:R-:W-:Y:S01]  /*5940*/  HMMA.16816.F32.BF16 R32, R136, R142, R32 ;  /* 0x0000008e8820723c */ /* 0x000fe20000041820 */
[----:B------:R-:W1:Y:S08]  /*5950*/  LDSM.16.M88.4 R136, [R176+0x11000] ;  /* 0x01100000b088783b */ /* 0x000e700000000200 */
[----:B------:R-:W2:Y:S01]  /*5960*/  LDSM.16.M88.4 R140, [R179+0x7800] ;  /* 0x00780000b38c783b */ /* 0x000ea20000000200 */
[-C--:B-1----:R-:W-:Y:S08]  /*5970*/  HMMA.16816.F32.BF16 R4, R132, R136.reuse, R4 ;  /* 0x000000888404723c */ /* 0x082ff00000041804 */
[C---:B--2---:R-:W-:Y:S08]  /*5980*/  HMMA.16816.F32.BF16 R8, R140.reuse, R136, R8 ;  /* 0x000000888c08723c */ /* 0x044ff00000041808 */
        /* <DEDUP_REMOVED lines=28> */
[C---:B------:R-:W-:Y:S07]  /*5b50*/  HMMA.16816.F32.BF16 R24, R140.reuse, R132, R24 ;  /* 0x000000848c18723c */ /* 0x040fee0000041818 */
[----:B------:R-:W-:Y:S01]  /*5b60*/  IMAD.MOV.U32 R132, RZ, RZ, R217 ;  /* 0x000000ffff847224 */ /* 0x000fe200078e00d9 */
[-C--:B------:R-:W-:Y:S01]  /*5b70*/  HMMA.16816.F32.BF16 R28, R140, R134.reuse, R28 ;  /* 0x000000868c1c723c */ /* 0x080fe2000004181c */
[----:B------:R-:W-:Y:S03]  /*5b80*/  IMAD.MOV.U32 R133, RZ, RZ, R216 ;  /* 0x000000ffff857224 */ /* 0x000fe600078e00d8 */
[C---:B------:R-:W-:Y:S04]  /*5b90*/  LEA R146, P0, R210.reuse, R132, 0x2 ;  /* 0x00000084d2927211 */ /* 0x040fe800078010ff */
[----:B------:R-:W-:Y:S01]  /*5ba0*/  LEA.HI.X.SX32 R147, R210, R133, 0x2, P0 ;  /* 0x00000085d2937211 */ /* 0x000fe200000f16ff */
[----:B------:R-:W-:Y:S01]  /*5bb0*/  HMMA.16816.F32.BF16 R32, R136, R134, R32 ;  /* 0x000000868820723c */ /* 0x000fe20000041820 */
[----:B------:R-:W-:Y:S01]  /*5bc0*/  LDSM.16.M88.4 R132, [R180+0x8000] ;  /* 0x00800000b484783b */ /* 0x000fe20000000200 */
[----:B------:R-:W-:Y:S07]  /*5bd0*/  FSETP.GE.FTZ.AND P0, PT, R168, RZ, PT ;  /* 0x000000ffa800720b */ /* 0x000fee0003f16000 */
[----:B------:R-:W2:Y:S04]  /*5be0*/  LDG.E R145, [R146.64] ;  /* 0x0000000692917981 */ /* 0x000ea8000c1e1900 */
[----:B------:R-:W3:Y:S04]  /*5bf0*/  LDG.E R144, [R146.64+0x20] ;  /* 0x0000200692907981 */ /* 0x000ee8000c1e1900 */
[----:B------:R-:W1:Y:S02]  /*5c00*/  LDSM.16.M88.4 R136, [R177+0x13000] ;  /* 0x01300000b188783b */ /* 0x000e640000000200 */
        /* <DEDUP_REMOVED lines=21> */
[C---:B------:R-:W-:Y:S01]  /*5d60*/  HMMA.16816.F32.BF16 R16, R132.reuse, R138, R16 ;  /* 0x0000008a8410723c */ /* 0x040fe20000041810 */
[----:B------:R-:W1:Y:S11]  /*5d70*/  LDSM.16.M88.4 R136, [R177+0x13400] ;  /* 0x01340000b188783b */ /* 0x000e760000000200 */
[----:B------:R-:W-:Y:S11]  /*5d80*/  @!UPT UIADD3 URZ, URZ, URZ, URZ ;  /* 0x0000003f3f3ff290 */ /* 0x000ff6000fffe03f */
[----:B------:R-:W-:Y:S01]  /*5d90*/  @!UPT UIADD3 URZ, URZ, URZ, URZ ;  /* 0x0000003f3f3ff290 */ /* 0x000fe2000fffe03f */
[C---:B------:R-:W-:Y:S02]  /*5da0*/  FADD.FTZ R5, -R145.reuse, R16 ;  /* 0x0000001091057221 */ /* 0x040fe40000010100 */
[----:B------:R-:W-:Y:S02]  /*5db0*/  FADD.FTZ R17, -R145, R17 ;  /* 0x0000001191117221 */ /* 0x000fe40000010100 */
[----:B------:R-:W-:Y:S03]  /*5dc0*/  FADD.FTZ R18, -R144, R18 ;  /* 0x0000001290127221 */ /* 0x000fe60000010100 */
[----:B------:R-:W-:Y:S02]  /*5dd0*/  FSEL R17, R17, R145, P4 ;  /* 0x0000009111117208 */ /* 0x000fe40002000000 */
[----:B------:R-:W-:Y:S03]  /*5de0*/  FSETP.GE.FTZ.AND P4, PT, R158, RZ, PT ;  /* 0x000000ff9e00720b */ /* 0x000fe60003f96000 */
[----:B------:R-:W-:Y:S01]  /*5df0*/  FMUL.FTZ R166, R166, R17 ;  /* 0x00000011a6a67220 */ /* 0x000fe20000410000 */
[-C--:B-1----:R-:W-:Y:S08]  /*5e00*/  HMMA.16816.F32.BF16 R20, R132, R136.reuse, R20 ;  /* 0x000000888414723c */ /* 0x082ff00000041814 */
[C---:B------:R-:W-:Y:S08]  /*5e10*/  HMMA.16816.F32.BF16 R24, R140.reuse, R136, R24 ;  /* 0x000000888c18723c */ /* 0x040ff00000041818 */
[-C--:B------:R-:W-:Y:S08]  /*5e20*/  HMMA.16816.F32.BF16 R28, R140, R138.reuse, R28 ;  /* 0x0000008a8c1c723c */ /* 0x080ff0000004181c */
[C---:B------:R-:W-:Y:S01]  /*5e30*/  FADD.FTZ R16, -R145.reuse, R20 ;  /* 0x0000001491107221 */ /* 0x040fe20000010100 */
[----:B------:R-:W-:Y:S03]  /*5e40*/  HMMA.16816.F32.BF16 R32, R132, R138, R32 ;  /* 0x0000008a8420723c */ /* 0x000fe60000041820 */
[----:B------:R-:W-:Y:S01]  /*5e50*/  FADD.FTZ R6, -R145, R21 ;  /* 0x0000001591067221 */ /* 0x000fe20000010100 */
[-C--:B------:R-:W-:Y:S01]  /*5e60*/  FSEL R20, R5, R145.reuse, P5 ;  /* 0x0000009105147208 */ /* 0x080fe20002800000 */
[----:B------:R-:W-:Y:S01]  /*5e70*/  FADD.FTZ R23, -R144, R23 ;  /* 0x0000001790177221 */ /* 0x000fe20000010100 */
[-C--:B------:R-:W-:Y:S02]  /*5e80*/  FSEL R16, R16, R145.reuse, P3 ;  /* 0x0000009110107208 */ /* 0x080fe40001800000 */
[-C--:B------:R-:W-:Y:S01]  /*5e90*/  FSEL R6, R6, R145.reuse, P2 ;  /* 0x0000009106067208 */ /* 0x080fe20001000000 */
[----:B------:R-:W-:Y:S01]  /*5ea0*/  FMUL.FTZ R167, R167, R20 ;  /* 0x00000014a7a77220 */ /* 0x000fe20000410000 */
[----:B------:R-:W-:Y:S02]  /*5eb0*/  FSETP.GE.FTZ.AND P2, PT, R165, RZ, PT ;  /* 0x000000ffa500720b */ /* 0x000fe40003f56000 */
[----:B------:R-:W-:Y:S01]  /*5ec0*/  FMUL.FTZ R161, R161, R16 ;  /* 0x00000010a1a17220 */ /* 0x000fe20000410000 */
[----:B------:R-:W-:Y:S01]  /*5ed0*/  FSETP.GE.FTZ.AND P3, PT, R150, RZ, PT ;  /* 0x000000ff9600720b */ /* 0x000fe20003f76000 */
[----:B------:R-:W-:Y:S02]  /*5ee0*/  FMUL.FTZ R156, R156, R6 ;  /* 0x000000069c9c7220 */ /* 0x000fe40000410000 */
[----:B------:R-:W-:Y:S08]  /*5ef0*/  FADD.FTZ R6, -R144, R19 ;  /* 0x0000001390067221 */ /* 0x000ff00000010100 */
        /* <DEDUP_REMOVED lines=38> */
[-C--:B------:R-:W-:Y:S01]  /*6160*/  FSEL R12, R12, R4.reuse, P1 ;  /* 0x000000040c0c7208 */ /* 0x080fe20000800000 */
[----:B------:R-:W-:Y:S01]  /*6170*/  FMUL.FTZ R34, R188, R5 ;  /* 0x00000005bc227220 */ /* 0x000fe20000410000 */
[----:B------:R-:W-:Y:S01]  /*6180*/  FSETP.GE.FTZ.AND P1, PT, R157, RZ, PT ;  /* 0x000000ff9d00720b */ /* 0x000fe20003f36000 */
[----:B---3--:R-:W-:Y:S01]  /*6190*/  FADD.FTZ R5, -R0, R14 ;  /* 0x0000000e00057221 */ /* 0x008fe20000010100 */
[----:B------:R-:W-:Y:S01]  /*61a0*/  FSETP.GE.FTZ.AND P2, PT, R160, RZ, PT ;  /* 0x000000ffa000720b */ /* 0x000fe20003f56000 */
[C---:B------:R-:W-:Y:S01]  /*61b0*/  FADD.FTZ R10, -R0.reuse, R10 ;  /* 0x0000000a000a7221 */ /* 0x040fe20000010100 */
[----:B------:R-:W-:Y:S01]  /*61c0*/  FSEL R25, R25, R4, P1 ;  /* 0x0000000419197208 */ /* 0x000fe20000800000 */
[----:B------:R-:W-:Y:S01]  /*61d0*/  FADD.FTZ R11, -R0, R11 ;  /* 0x0000000b000b7221 */ /* 0x000fe20000010100 */
[----:B------:R-:W-:Y:S01]  /*61e0*/  FSETP.GE.FTZ.AND P1, PT, R155, RZ, PT ;  /* 0x000000ff9b00720b */ /* 0x000fe20003f36000 */
[----:B------:R-:W-:Y:S01]  /*61f0*/  FMUL.FTZ R35, R190, R6 ;  /* 0x00000006be237220 */ /* 0x000fe20000410000 */
[-C--:B------:R-:W-:Y:S01]  /*6200*/  FSEL R24, R24, R4.reuse, P2 ;  /* 0x0000000418187208 */ /* 0x080fe20001000000 */
[----:B------:R-:W-:Y:S01]  /*6210*/  FADD.FTZ R7, -R0, R15 ;  /* 0x0000000f00077221 */ /* 0x000fe20000010100 */
[----:B------:R-:W-:Y:S01]  /*6220*/  FSEL R28, R28, R4, P1 ;  /* 0x000000041c1c7208 */ /* 0x000fe20000800000 */
[----:B------:R-:W-:Y:S01]  /*6230*/  @P0 FADD.FTZ R4, -R4, R29 ;  /* 0x0000001d04040221 */ /* 0x000fe20000010100 */
[----:B------:R-:W-:Y:S01]  /*6240*/  FSETP.GE.FTZ.AND P0, PT, R174, RZ, PT ;  /* 0x000000ffae00720b */ /* 0x000fe20003f16000 */
[----:B------:R-:W-:Y:S01]  /*6250*/  FADD.FTZ R6, -R0, R26 ;  /* 0x0000001a00067221 */ /* 0x000fe20000010100 */
[----:B------:R-:W-:Y:S01]  /*6260*/  FSETP.GE.FTZ.AND P2, PT, R191, RZ, PT ;  /* 0x000000ffbf00720b */ /* 0x000fe20003f56000 */
        /* <DEDUP_REMOVED lines=8> */
[----:B------:R-:W-:Y:S01]  /*62f0*/  FADD.FTZ R5, -R0, R27 ;  /* 0x0000001b00057221 */ /* 0x000fe20000010100 */
[----:B------:R-:W-:Y:S01]  /*6300*/  FSEL R11, R11, R0, P1 ;  /* 0x000000000b0b7208 */ /* 0x000fe20000800000 */
[----:B------:R-:W-:Y:S01]  /*6310*/  FMUL.FTZ R144, R148, R144 ;  /* 0x0000009094907220 */ /* 0x000fe20000410000 */
[----:B------:R-:W-:Y:S01]  /*6320*/  FSETP.GE.FTZ.AND P4, PT, R173, RZ, PT ;  /* 0x000000ffad00720b */ /* 0x000fe20003f96000 */
[----:B------:R-:W-:Y:S01]  /*6330*/  FMUL.FTZ R33, R172, R12 ;  /* 0x0000000cac217220 */ /* 0x000fe20000410000 */
[----:B------:R-:W-:Y:S01]  /*6340*/  FSETP.GE.FTZ.AND P3, PT, R163, RZ, PT ;  /* 0x000000ffa300720b */ /* 0x000fe20003f76000 */
[----:B------:R-:W-:Y:S01]  /*6350*/  FMUL.FTZ R32, R171, R13 ;  /* 0x0000000dab207220 */ /* 0x000fe20000410000 */
[----:B------:R-:W-:Y:S01]  /*6360*/  FSETP.GE.FTZ.AND P2, PT, R162, RZ, PT ;  /* 0x000000ffa200720b */ /* 0x000fe20003f56000 */
[----:B------:R-:W-:Y:S01]  /*6370*/  FMUL.FTZ R24, R160, R24 ;  /* 0x00000018a0187220 */ /* 0x000fe20000410000 */
[----:B------:R-:W-:Y:S01]  /*6380*/  FSETP.GE.FTZ.AND P1, PT, R153, RZ, PT ;  /* 0x000000ff9900720b */ /* 0x000fe20003f36000 */
[----:B------:R-:W-:Y:S01]  /*6390*/  FMUL.FTZ R25, R157, R25 ;  /* 0x000000199d197220 */ /* 0x000fe20000410000 */
[----:B------:R-:W-:Y:S01]  /*63a0*/  FSEL R7, R7, R0, P4 ;  /* 0x0000000007077208 */ /* 0x000fe20002000000 */
        /* <DEDUP_REMOVED lines=15> */
[----:B------:R-:W-:Y:S01]  /*64a0*/  LOP3.LUT R0, R193, 0x1, RZ, 0xc0, !PT ;  /* 0x00000001c1007812 */ /* 0x000fe200078ec0ff */
[----:B------:R-:W-:Y:S01]  /*64b0*/  IMAD.MOV.U32 R4, RZ, RZ, c[0x0][0x190] ;  /* 0x00006400ff047624 */ /* 0x000fe200078e00ff */
[----:B------:R-:W-:Y:S02]  /*64c0*/  ISETP.GE.AND P2, PT, R208, c[0x0][0x220], PT ;  /* 0x00008800d0007a0c */ /* 0x000fe40003f46270 */
[----:B------:R-:W-:Y:S01]  /*64d0*/  ISETP.GE.AND P1, PT, R220, c[0x0][0x220], PT ;  /* 0x00008800dc007a0c */ /* 0x000fe20003f26270 */
[----:B------:R-:W-:Y:S01]  /*64e0*/  IMAD.U32 R4, R4, -0x40, RZ ;  /* 0xffffffc004047824 */ /* 0x000fe200078e00ff */
[----:B------:R-:W-:Y:S01]  /*64f0*/  ISETP.NE.U32.AND P0, PT, R0, 0x1, PT ;  /* 0x000000010000780c */ /* 0x000fe20003f05070 */
[----:B------:R-:W-:Y:S03]  /*6500*/  IMAD.MOV.U32 R0, RZ, RZ, -0x3000 ;  /* 0xffffd000ff007424 */ /* 0x000fe600078e00ff */
[----:B------:R-:W-:Y:S02]  /*6510*/  LEA R204, P3, R4, R204, 0x1 ;  /* 0x000000cc04cc7211 */ /* 0x000fe400078608ff */
[----:B------:R-:W-:Y:S02]  /*6520*/  SEL R0, R0, 0x3000, !P0 ;  /* 0x0000300000007807 */ /* 0x000fe40004000000 */
[----:B------:R-:W-:Y:S01]  /*6530*/  ISETP.GE.AND P0, PT, R219, c[0x0][0x220], PT ;  /* 0x00008800db007a0c */ /* 0x000fe20003f06270 */
[----:B------:R-:W-:Y:S01]  /*6540*/  @!P2 IMAD.MOV.U32 R8, RZ, RZ, R204 ;  /* 0x000000ffff08a224 */ /* 0x000fe200078e00cc */
[----:B------:R-:W-:Y:S01]  /*6550*/  IADD3 R205, R205, R0, RZ ;  /* 0x00000000cdcd7210 */ /* 0x000fe20007ffe0ff */
[--C-:B------:R-:W-:Y:S01]  /*6560*/  IMAD.IADD R192, R192, 0x1, R0.reuse ;  /* 0x00000001c0c07824 */ /* 0x100fe200078e0200 */
[----:B------:R-:W-:Y:S01]  /*6570*/  @!P1 MOV R6, R204 ;  /* 0x000000cc00069202 */ /* 0x000fe20000000f00 */
[----:B------:R-:W-:Y:S01]  /*6580*/  IMAD.IADD R178, R178, 0x1, R0 ;  /* 0x00000001b2b27824 */ /* 0x000fe200078e0200 */
[----:B------:R-:W-:Y:S02]  /*6590*/  SHF.R.S32.HI R5, RZ, 0x1f, R4 ;  /* 0x0000001fff057819 */ /* 0x000fe40000011404 */
[----:B------:R1:W-:Y:S02]  /*65a0*/  @P2 STS [R192], RZ ;  /* 0x000000ffc0002388 */ /* 0x0003e40000000800 */
[----:B------:R-:W-:Y:S02]  /*65b0*/  LEA.HI.X R202, R4, R202, R5, 0x1, P3 ;  /* 0x000000ca04ca7211 */ /* 0x000fe400018f0c05 */
[----:B------:R1:W-:Y:S01]  /*65c0*/  @P2 STS [R192+0x4], RZ ;  /* 0x000004ffc0002388 */ /* 0x0003e20000000800 */
[----:B------:R-:W-:Y:S01]  /*65d0*/  @!P0 IMAD.MOV.U32 R4, RZ, RZ, R204 ;  /* 0x000000ffff048224 */ /* 0x000fe200078e00cc */
[----:B------:R-:W-:Y:S01]  /*65e0*/  @!P0 MOV R5, R202 ;  /* 0x000000ca00058202 */ /* 0x000fe20000000f00 */
[--C-:B------:R-:W-:Y:S01]  /*65f0*/  @!P2 IMAD.MOV.U32 R9, RZ, RZ, R202.reuse ;  /* 0x000000ffff09a224 */ /* 0x100fe200078e00ca */
[----:B------:R1:W-:Y:S01]  /*6600*/  @P2 STS [R192+0x8], RZ ;  /* 0x000008ffc0002388 */ /* 0x0003e20000000800 */
[----:B------:R-:W-:Y:S03]  /*6610*/  @!P1 IMAD.MOV.U32 R7, RZ, RZ, R202 ;  /* 0x000000ffff079224 */ /* 0x000fe600078e00ca */
        /* <DEDUP_REMOVED lines=21> */
[----:B------:R-:W0:Y:S02]  /*6770*/  LDGDEPBAR ;  /* 0x00000000000079af */ /* 0x000e240000000000 */
.L_x_427:
[----:B------:R-:W-:Y:S01]  /*6780*/  F2FP.BF16.PACK_AB R16, R169, R170 ;  /* 0x000000aaa910723e */ /* 0x000fe200000010ff */
[----:B------:R-:W-:Y:S01]  /*6790*/  IMAD.SHL.U32 R160, R248, 0x2, RZ ;  /* 0x00000002f8a07824 */ /* 0x000fe200078e00ff */
        /* <DEDUP_REMOVED lines=9> */
[----:B-1----:R-:W-:Y:S02]  /*6830*/  F2FP.BF16.PACK_AB R9, R17, R22 ;  /* 0x000000161109723e */ /* 0x002fe400000010ff */
        /* <DEDUP_REMOVED lines=23> */
[----:B------:R-:W-:Y:S04]  /*69b0*/  LDSM.16.MT88.4 R4, [R2+0x19000] ;  /* 0x019000000204783b */ /* 0x000fe80000004200 */
[----:B------:R-:W1:Y:S04]  /*69c0*/  LDSM.16.MT88.4 R8, [R0+0x6000] ;  /* 0x006000000008783b */ /* 0x000e680000004200 */
[----:B------:R-:W2:Y:S04]  /*69d0*/  LDSM.16.MT88.4 R12, [R2+0x1b000] ;  /* 0x01b00000020c783b */ /* 0x000ea80000004200 */
[----:B------:R-:W3:Y:S04]  /*69e0*/  LDSM.16.MT88.4 R16, [R0+0x7000] ;  /* 0x007000000010783b */ /* 0x000ee80000004200 */
[----:B------:R-:W4:Y:S04]  /*69f0*/  LDSM.16.MT88.4 R20, [R0+0x8000] ;  /* 0x008000000014783b */ /* 0x000f280000004200 */
[----:B------:R-:W-:Y:S04]  /*6a00*/  LDSM.16.MT88.4 R24, [R2+0x19800] ;  /* 0x019800000218783b */ /* 0x000fe80000004200 */
[----:B------:R-:W5:Y:S04]  /*6a10*/  LDSM.16.MT88.4 R28, [R0+0x6400] ;  /* 0x00640000001c783b */ /* 0x000f680000004200 */
        /* <DEDUP_REMOVED lines=20> */
[-C--:B-----5:R-:W-:Y:S08]  /*6b60*/  HMMA.16816.F32.BF16 R36, R24, R28.reuse, R36 ;  /* 0x0000001c1824723c */ /* 0x0a0ff00000041824 */
        /* <DEDUP_REMOVED lines=14> */
[----:B------:R-:W5:Y:S04]  /*6c50*/  LDSM.16.MT88.4 R8, [R0+0x7c00] ;  /* 0x007c00000008783b */ /* 0x000f680000004200 */
        /* <DEDUP_REMOVED lines=28> */
[----:B------:R-:W-:Y:S02]  /*6e20*/  ISETP.GE.AND P2, PT, R208, c[0x0][0x220], PT ;  /* 0x00008800d0007a0c */ /* 0x000fe40003f46270 */
        /* <DEDUP_REMOVED lines=10> */
[----:B------:R-:W-:Y:S01]  /*6ed0*/  @!P0 IMAD.MOV.U32 R4, RZ, RZ, R203 ;  /* 0x000000ffff048224 */ /* 0x000fe200078e00cb */
[----:B------:R-:W-:Y:S01]  /*6ee0*/  @!P0 MOV R5, R201 ;  /* 0x000000c900058202 */ /* 0x000fe20000000f00 */
[--C-:B------:R-:W-:Y:S01]  /*6ef0*/  @!P2 IMAD.MOV.U32 R9, RZ, RZ, R201.reuse ;  /* 0x000000ffff09a224 */ /* 0x100fe200078e00c9 */
        /* <DEDUP_REMOVED lines=17> */
.L_x_428:
[----:B------:R-:W-:Y:S01]  /*7010*/  LDSM.16.M88.4 R24, [R181] ;  /* 0x00000000b518783b */ /* 0x000fe20000000200 */
[----:B------:R-:W-:Y:S02]  /*7020*/  IMAD.MOV.U32 R166, RZ, RZ, c[0x0][0x22c] ;  /* 0x00008b00ffa67624 */ /* 0x000fe400078e00ff */
[----:B------:R-:W-:Y:S01]  /*7030*/  IMAD.MOV.U32 R165, RZ, RZ, c[0x0][0x22c] ;  /* 0x00008b00ffa57624 */ /* 0x000fe200078e00ff */
[----:B-1----:R-:W1:Y:S01]  /*7040*/  LDSM.16.MT88.4 R8, [R0+0x9000] ;  /* 0x009000000008783b */ /* 0x002e620000004200 */
[----:B------:R-:W-:Y:S02]  /*7050*/  IMAD R166, R166, c[0x0][0x1c0], RZ ;  /* 0x00007000a6a67a24 */ /* 0x000fe400078e02ff */
[----:B------:R-:W-:Y:S01]  /*7060*/  IMAD R165, R165, c[0x0][0x1c0], RZ ;  /* 0x00007000a5a57a24 */ /* 0x000fe200078e02ff */
[----:B------:R-:W2:Y:S01]  /*7070*/  LDSM.16.MT88.4 R16, [R0+0xb000] ;  /* 0x00b000000010783b */ /* 0x000ea20000004200 */
[----:B------:R-:W-:Y:S02]  /*7080*/  IMAD.SHL.U32 R166, R166, 0x20, RZ ;  /* 0x00000020a6a67824 */ /* 0x000fe400078e00ff */
[----:B------:R-:W-:Y:S01]  /*7090*/  IMAD R165, R165, 0x28, RZ ;  /* 0x00000028a5a57824 */ /* 0x000fe200078e02ff */
[----:B------:R-:W3:Y:S01]  /*70a0*/  LDSM.16.MT88.4 R28, [R0+0xd000] ;  /* 0x00d00000001c783b */ /* 0x000ee20000004200 */
[----:B------:R-:W-:Y:S02]  /*70b0*/  IMAD.MOV.U32 R164, RZ, RZ, c[0x0][0x22c] ;  /* 0x00008b00ffa47624 */ /* 0x000fe400078e00ff */
[----:B------:R-:W-:Y:S01]  /*70c0*/  IMAD.MOV.U32 R161, RZ, RZ, c[0x0][0x22c] ;  /* 0x00008b00ffa17624 */ /* 0x000fe200078e00ff */
[----:B------:R-:W-:Y:S01]  /*70d0*/  LDSM.16.M88.4 R32, [R182] ;  /* 0x00000000b620783b */ /* 0x000fe20000000200 */
[----:B------:R-:W-:Y:S02]  /*70e0*/  IMAD R164, R164, c[0x0][0x1c0], RZ ;  /* 0x00007000a4a47a24 */ /* 0x000fe400078e02ff */
[----:B------:R-:W-:Y:S01]  /*70f0*/  IMAD R161, R161, c[0x0][0x1c0], RZ ;  /* 0x00007000a1a17a24 */ /* 0x000fe200078e02ff */
[----:B------:R-:W4:Y:S01]  /*7100*/  LDSM.16.MT88.4 R132, [R0+0x9400] ;  /* 0x009400000084783b */ /* 0x000f220000004200 */
[----:B------:R-:W-:Y:S02]  /*7110*/  IMAD R164, R164, 0x30, RZ ;  /* 0x00000030a4a47824 */ /* 0x000fe400078e02ff */
[----:B------:R-:W-:Y:S01]  /*7120*/  IMAD.U32 R161, R161, -0x40, RZ ;  /* 0xffffffc0a1a17824 */ /* 0x000fe200078e00ff */
[----:B------:R-:W3:Y:S04]  /*7130*/  LDSM.16.MT88.4 R136, [R0+0xb400] ;  /* 0x00b400000088783b */ /* 0x000ee80000004200 */
[----:B------:R-:W3:Y:S01]  /*7140*/  LDSM.16.MT88.4 R140, [R0+0xd400] ;  /* 0x00d40000008c783b */ /* 0x000ee20000004200 */
[C---:B------:R-:W-:Y:S03]  /*7150*/  LEA R199, P0, R161.reuse, R162, 0x2 ;  /* 0x000000a2a1c77211 */ /* 0x040fe600078010ff */
[----:B------:R-:W-:Y:S01]  /*7160*/  LDSM.16.M88.4 R144, [R184] ;  /* 0x00000000b890783b */ /* 0x000fe20000000200 */
[----:B------:R-:W-:Y:S01]  /*7170*/  LEA.HI.X.SX32 R198, R161, R163, 0x2, P0 ;  /* 0x000000a3a1c67211 */ /* 0x000fe200000f16ff */
[----:B------:R-:W-:Y:S02]  /*7180*/  IMAD.MOV.U32 R161, RZ, RZ, c[0x0][0x22c] ;  /* 0x00008b00ffa17624 */ /* 0x000fe400078e00ff */
[----:B------:R-:W3:Y:S02]  /*7190*/  LDSM.16.MT88.4 R148, [R0+0x9800] ;  /* 0x009800000094783b */ /* 0x000ee40000004200 */
[----:B------:R-:W-:Y:S02]  /*71a0*/  IMAD R161, R161, c[0x0][0x1c0], RZ ;  /* 0x00007000a1a17a24 */ /* 0x000fe400078e02ff */
[----:B------:R-:W4:Y:S02]  /*71b0*/  LDSM.16.MT88.4 R152, [R0+0xb800] ;  /* 0x00b800000098783b */ /* 0x000f240000004200 */
[----:B------:R-:W-:Y:S01]  /*71c0*/  IMAD R161, R161, 0x18, RZ ;  /* 0x00000018a1a17824 */ /* 0x000fe200078e02ff */
[C---:B-1----:R-:W-:Y:S01]  /*71d0*/  HMMA.16816.F32.BF16 R4, R24.reuse, R8, RZ ;  /* 0x000000081804723c */ /* 0x042fe200000418ff */
[----:B------:R-:W-:Y:S07]  /*71e0*/  LDSM.16.MT88.4 R156, [R0+0xbc00] ;  /* 0x00bc0000009c783b */ /* 0x000fee0000004200 */
[C---:B------:R-:W-:Y:S08]  /*71f0*/  HMMA.16816.F32.BF16 R8, R24.reuse, R10, RZ ;  /* 0x0000000a1808723c */ /* 0x040ff000000418ff */
[C---:B--2---:R-:W-:Y:S08]  /*7200*/  HMMA.16816.F32.BF16 R12, R24.reuse, R16, RZ ;  /* 0x00000010180c723c */ /* 0x044ff000000418ff */
[C---:B------:R-:W-:Y:S08]  /*7210*/  HMMA.16816.F32.BF16 R16, R24.reuse, R18, RZ ;  /* 0x000000121810723c */ /* 0x040ff000000418ff */
[C---:B---3--:R-:W-:Y:S08]  /*7220*/  HMMA.16816.F32.BF16 R20, R24.reuse, R28, RZ ;  /* 0x0000001c1814723c */ /* 0x048ff000000418ff */
[----:B------:R-:W-:Y:S01]  /*7230*/  HMMA.16816.F32.BF16 R24, R24, R30, RZ ;  /* 0x0000001e1818723c */ /* 0x000fe200000418ff */
[----:B------:R-:W1:Y:S07]  /*7240*/  LDSM.16.MT88.4 R28, [R0+0xd800] ;  /* 0x00d80000001c783b */ /* 0x000e6e0000004200 */
[C---:B----4-:R-:W-:Y:S08]  /*7250*/  HMMA.16816.F32.BF16 R4, R32.reuse, R132, R4 ;  /* 0x000000842004723c */ /* 0x050ff00000041804 */
[C---:B------:R-:W-:Y:S01]  /*7260*/  HMMA.16816.F32.BF16 R8, R32.reuse, R134, R8 ;  /* 0x000000862008723c */ /* 0x040fe20000041808 */
[----:B------:R-:W-:Y:S07]  /*7270*/  LDSM.16.M88.4 R132, [R183] ;  /* 0x00000000b784783b */ /* 0x000fee0000000200 */
[C---:B------:R-:W-:Y:S08]  /*7280*/  HMMA.16816.F32.BF16 R12, R32.reuse, R136, R12 ;  /* 0x00000088200c723c */ /* 0x040ff0000004180c */
[C---:B------:R-:W-:Y:S01]  /*7290*/  HMMA.16816.F32.BF16 R16, R32.reuse, R138, R16 ;  /* 0x0000008a2010723c */ /* 0x040fe20000041810 */
[----:B------:R-:W2:Y:S07]  /*72a0*/  LDSM.16.MT88.4 R136, [R0+0x9c00] ;  /* 0x009c00000088783b */ /* 0x000eae0000004200 */
[C---:B------:R-:W-:Y:S08]  /*72b0*/  HMMA.16816.F32.BF16 R20, R32.reuse, R140, R20 ;  /* 0x0000008c2014723c */ /* 0x040ff00000041814 */
[----:B------:R-:W-:Y:S01]  /*72c0*/  HMMA.16816.F32.BF16 R24, R32, R142, R24 ;  /* 0x0000008e2018723c */ /* 0x000fe20000041818 */
[----:B------:R-:W3:Y:S04]  /*72d0*/  LDSM.16.MT88.4 R32, [R0+0xdc00] ;  /* 0x00dc00000020783b */ /* 0x000ee80000004200 */
[----:B------:R-:W-:Y:S03]  /*72e0*/  LDSM.16.M88.4 R140, [R181+0x2000] ;  /* 0x00200000b58c783b */ /* 0x000fe60000000200 */
[C---:B------:R-:W-:Y:S08]  /*72f0*/  HMMA.16816.F32.BF16 R4, R144.reuse, R148, R4 ;  /* 0x000000949004723c */ /* 0x040ff00000041804 */
[C---:B------:R-:W-:Y:S01]  /*7300*/  HMMA.16816.F32.BF16 R8, R144.reuse, R150, R8 ;  /* 0x000000969008723c */ /* 0x040fe20000041808 */
[----:B------:R-:W4:Y:S07]  /*7310*/  LDSM.16.MT88.4 R148, [R0+0xa000] ;  /* 0x00a000000094783b */ /* 0x000f2e0000004200 */
[C---:B------:R-:W-:Y:S08]  /*7320*/  HMMA.16816.F32.BF16 R12, R144.reuse, R152, R12 ;  /* 0x00000098900c723c */ /* 0x040ff0000004180c */
[C---:B------:R-:W-:Y:S01]  /*7330*/  HMMA.16816.F32.BF16 R16, R144.reuse, R154, R16 ;  /* 0x0000009a9010723c */ /* 0x040fe20000041810 */
[----:B------:R-:W3:Y:S07]  /*7340*/  LDSM.16.MT88.4 R152, [R0+0xc000] ;  /* 0x00c000000098783b */ /* 0x000eee0000004200 */
[C---:B-1----:R-:W-:Y:S08]  /*7350*/  HMMA.16816.F32.BF16 R20, R144.reuse, R28, R20 ;  /* 0x0000001c9014723c */ /* 0x042ff00000041814 */
[----:B------:R-:W-:Y:S01]  /*7360*/  HMMA.16816.F32.BF16 R24, R144, R30, R24 ;  /* 0x0000001e9018723c */ /* 0x000fe20000041818 */
[----:B------:R-:W1:Y:S04]  /*7370*/  LDSM.16.MT88.4 R28, [R0+0xe000] ;  /* 0x00e00000001c783b */ /* 0x000e680000004200 */
[----:B------:R-:W-:Y:S03]  /*7380*/  LDSM.16.MT88.4 R144, [R0+0xa400] ;  /* 0x00a400000090783b */ /* 0x000fe60000004200 */
[C---:B--2---:R-:W-:Y:S08]  /*7390*/  HMMA.16816.F32.BF16 R4, R132.reuse, R136, R4 ;  /* 0x000000888404723c */ /* 0x044ff00000041804 */
[C---:B------:R-:W-:Y:S01]  /*73a0*/  HMMA.16816.F32.BF16 R8, R132.reuse, R138, R8 ;  /* 0x0000008a8408723c */ /* 0x040fe20000041808 */
[----:B------:R-:W2:Y:S07]  /*73b0*/  LDSM.16.M88.4 R136, [R182+0x2000] ;  /* 0x00200000b688783b */ /* 0x000eae0000000200 */
[C---:B------:R-:W-:Y:S08]  /*73c0*/  HMMA.16816.F32.BF16 R12, R132.reuse, R156, R12 ;  /* 0x0000009c840c723c */ /* 0x040ff0000004180c */
[C---:B------:R-:W-:Y:S01]  /*73d0*/  HMMA.16816.F32.BF16 R16, R132.reuse, R158, R16 ;  /* 0x0000009e8410723c */ /* 0x040fe20000041810 */
[----:B------:R-:W1:Y:S07]  /*73e0*/  LDSM.16.MT88.4 R156, [R0+0xc400] ;  /* 0x00c40000009c783b */ /* 0x000e6e0000004200 */
[C---:B---3--:R-:W-:Y:S08]  /*73f0*/  HMMA.16816.F32.BF16 R20, R132.reuse, R32, R20 ;  /* 0x000000208414723c */ /* 0x048ff00000041814 */
[----:B------:R-:W-:Y:S01]  /*7400*/  HMMA.16816.F32.BF16 R24, R132, R34, R24 ;  /* 0x000000228418723c */ /* 0x000fe20000041818 */
[----:B------:R-:W3:Y:S04]  /*7410*/  LDSM.16.MT88.4 R32, [R0+0xe400] ;  /* 0x00e400000020783b */ /* 0x000ee80000004200 */
[----:B------:R-:W-:Y:S03]  /*7420*/  LDSM.16.M88.4 R132, [R184+0x2000] ;  /* 0x00200000b884783b */ /* 0x000fe60000000200 */
[C---:B----4-:R-:W-:Y:S08]  /*7430*/  HMMA.16816.F32.BF16 R4, R140.reuse, R148, R4 ;  /* 0x000000948c04723c */ /* 0x050ff00000041804 */
        /* <DEDUP_REMOVED lines=8> */
[----:B------:R-:W-:Y:S03]  /*74c0*/  LDSM.16.M88.4 R140, [R183+0x2000] ;  /* 0x00200000b78c783b */ /* 0x000fe60000000200 */
[C---:B--2---:R-:W-:Y:S08]  /*74d0*/  HMMA.16816.F32.BF16 R4, R136.reuse, R144, R4 ;  /* 0x000000908804723c */ /* 0x044ff00000041804 */
[C---:B------:R-:W-:Y:S01]  /*74e0*/  HMMA.16816.F32.BF16 R8, R136.reuse, R146, R8 ;  /* 0x000000928808723c */ /* 0x040fe20000041808 */
[----:B------:R-:W2:Y:S07]  /*74f0*/  LDSM.16.MT88.4 R144, [R0+0xac00] ;  /* 0x00ac00000090783b */ /* 0x000eae0000004200 */
[C---:B------:R-:W-:Y:S08]  /*7500*/  HMMA.16816.F32.BF16 R12, R136.reuse, R156, R12 ;  /* 0x0000009c880c723c */ /* 0x040ff0000004180c */
[C---:B------:R-:W-:Y:S01]  /*7510*/  HMMA.16816.F32.BF16 R16, R136.reuse, R158, R16 ;  /* 0x0000009e8810723c */ /* 0x040fe20000041810 */
[----:B------:R-:W1:Y:S07]  /*7520*/  LDSM.16.MT88.4 R156, [R0+0xcc00] ;  /* 0x00cc0000009c783b */ /* 0x000e6e0000004200 */
[C---:B---3--:R-:W-:Y:S08]  /*7530*/  HMMA.16816.F32.BF16 R20, R136.reuse, R32, R20 ;  /* 0x000000208814723c */ /* 0x048ff00000041814 */
[----:B------:R-:W-:Y:S01]  /*7540*/  HMMA.16816.F32.BF16 R24, R136, R34, R24 ;  /* 0x000000228818723c */ /* 0x000fe20000041818 */
[----:B------:R3:W2:Y:S04]  /*7550*/  LDSM.16.MT88.4 R32, [R0+0xec00] ;  /* 0x00ec00000020783b */ /* 0x0006a80000004200 */
[----:B------:R-:W-:Y:S03]  /*7560*/  LDSM.16.MT88.4 R136, [R2+0x18800] ;  /* 0x018800000288783b */ /* 0x000fe60000004200 */
[C---:B----4-:R-:W-:Y:S08]  /*7570*/  HMMA.16816.F32.BF16 R4, R132.reuse, R148, R4 ;  /* 0x000000948404723c */ /* 0x050ff00000041804 */
[C---:B------:R-:W-:Y:S08]  /*7580*/  HMMA.16816.F32.BF16 R8, R132.reuse, R150, R8 ;  /* 0x000000968408723c */ /* 0x040ff00000041808 */
[C---:B------:R-:W-:Y:S04]  /*7590*/  HMMA.16816.F32.BF16 R12, R132.reuse, R152, R12 ;  /* 0x00000098840c723c */ /* 0x040fe8000004180c */
[C---:B---3--:R-:W-:Y:S04]  /*75a0*/  IMAD.IADD R0, R215.reuse, 0x1, R246 ;  /* 0x00000001d7007824 */ /* 0x048fe800078e02f6 */
[C---:B------:R-:W-:Y:S08]  /*75b0*/  HMMA.16816.F32.BF16 R16, R132.reuse, R154, R16 ;  /* 0x0000009a8410723c */ /* 0x040ff00000041810 */
[C---:B-1----:R-:W-:Y:S07]  /*75c0*/  HMMA.16816.F32.BF16 R20, R132.reuse, R28, R20 ;  /* 0x0000001c8414723c */ /* 0x042fee0000041814 */
[----:B------:R-:W-:Y:S01]  /*75d0*/  IMAD.MOV.U32 R28, RZ, RZ, R199 ;  /* 0x000000ffff1c7224 */ /* 0x000fe200078e00c7 */
[----:B------:R-:W-:Y:S04]  /*75e0*/  HMMA.16816.F32.BF16 R24, R132, R30, R24 ;  /* 0x0000001e8418723c */ /* 0x000fe80000041818 */
[----:B------:R-:W-:Y:S03]  /*75f0*/  IMAD.MOV.U32 R29, RZ, RZ, R198 ;  /* 0x000000ffff1d7224 */ /* 0x000fe600078e00c6 */
[CC--:B------:R-:W-:Y:S01]  /*7600*/  LEA R30, P1, R215.reuse, R28.reuse, 0x2 ;  /* 0x0000001cd71e7211 */ /* 0x0c0fe200078210ff */
[C---:B--2---:R-:W-:Y:S05]  /*7610*/  HMMA.16816.F32.BF16 R4, R140.reuse, R144, R4 ;  /* 0x000000908c04723c */ /* 0x044fea0000041804 */
[-C--:B------:R-:W-:Y:S02]  /*7620*/  LEA.HI.X.SX32 R31, R215, R29.reuse, 0x2, P1 ;  /* 0x0000001dd71f7211 */ /* 0x080fe400008f16ff */
[----:B------:R-:W-:Y:S01]  /*7630*/  @P6 IADD3 R132, R210, -0x40, RZ ;  /* 0xffffffc0d2846810 */ /* 0x000fe20007ffe0ff */
[C---:B------:R-:W-:Y:S04]  /*7640*/  HMMA.16816.F32.BF16 R8, R140.reuse, R146, R8 ;  /* 0x000000928c08723c */ /* 0x040fe80000041808 */
[----:B------:R-:W-:Y:S04]  /*7650*/  @P6 IMAD.WIDE R132, R132, 0x4, R206 ;  /* 0x0000000484846825 */ /* 0x000fe800078e02ce */
[C---:B------:R-:W-:Y:S01]  /*7660*/  HMMA.16816.F32.BF16 R12, R140.reuse, R156, R12 ;  /* 0x0000009c8c0c723c */ /* 0x040fe2000004180c */
[----:B------:R1:W5:Y:S04]  /*7670*/  @P6 LDG.E R213, [R132.64] ;  /* 0x0000000684d56981 */ /* 0x000368000c1e1900 */
[----:B------:R1:W5:Y:S03]  /*7680*/  @P6 LDG.E R214, [R132.64+0x20] ;  /* 0x0000200684d66981 */ /* 0x000366000c1e1900 */
[C---:B------:R-:W-:Y:S01]  /*7690*/  HMMA.16816.F32.BF16 R16, R140.reuse, R158, R16 ;  /* 0x0000009e8c10723c */ /* 0x040fe20000041810 */
[----:B------:R1:W5:Y:S04]  /*76a0*/  @P6 LDG.E R211, [R132.64+0x80] ;  /* 0x0000800684d36981 */ /* 0x000368000c1e1900 */
[----:B------:R1:W5:Y:S03]  /*76b0*/  @P6 LDG.E R212, [R132.64+0xa0] ;  /* 0x0000a00684d46981 */ /* 0x000366000c1e1900 */
[C---:B------:R-:W-:Y:S01]  /*76c0*/  HMMA.16816.F32.BF16 R20, R140.reuse, R32, R20 ;  /* 0x000000208c14723c */ /* 0x040fe20000041814 */
[----:B------:R2:W-:Y:S04]  /*76d0*/  RED.E.ADD.F32.FTZ.RN.STRONG.GPU [R28.64], R4 ;  /* 0x000000041c00798e */ /* 0x0005e8000c10e786 */
[----:B------:R3:W-:Y:S02]  /*76e0*/  RED.E.ADD.F32.FTZ.RN.STRONG.GPU [R30.64], R5 ;  /* 0x000000051e00798e */ /* 0x0007e4000c10e786 */
[CC--:B------:R-:W-:Y:S01]  /*76f0*/  LEA R32, P0, R249.reuse, R28.reuse, 0x2 ;  /* 0x0000001cf9207211 */ /* 0x0c0fe200078010ff */
[----:B------:R-:W-:Y:S01]  /*7700*/  HMMA.16816.F32.BF16 R24, R140, R34, R24 ;  /* 0x000000228c18723c */ /* 0x000fe20000041818 */
[----:B------:R-:W-:Y:S03]  /*7710*/  LDSM.16.MT88.4 R140, [R3+0x1c00] ;  /* 0x001c0000038c783b */ /* 0x000fe60000004200 */
[-C--:B------:R-:W-:Y:S03]  /*7720*/  LEA.HI.X.SX32 R33, R249, R29.reuse, 0x2, P0 ;  /* 0x0000001df9217211 */ /* 0x080fe600000f16ff */
[CC--:B------:R-:W-:Y:S02]  /*7730*/  LEA R34, P0, R166.reuse, R28.reuse, 0x2 ;  /* 0x0000001ca6227211 */ /* 0x0c0fe400078010ff */
[----:B------:R4:W-:Y:S03]  /*7740*/  RED.E.ADD.F32.FTZ.RN.STRONG.GPU [R32.64], R6 ;  /* 0x000000062000798e */ /* 0x0009e6000c10e786 */
[-C--:B------:R-:W-:Y:S02]  /*7750*/  LEA.HI.X.SX32 R35, R166, R29.reuse, 0x2, P0 ;  /* 0x0000001da6237211 */ /* 0x080fe400000f16ff */
[CC--:B-1----:R-:W-:Y:S04]  /*7760*/  LEA R132, P1, R161.reuse, R28.reuse, 0x2 ;  /* 0x0000001ca1847211 */ /* 0x0c2fe800078210ff */
[-C--:B------:R-:W-:Y:S01]  /*7770*/  LEA.HI.X.SX32 R133, R161, R29.reuse, 0x2, P1 ;  /* 0x0000001da1857211 */ /* 0x080fe200008f16ff */
[----:B------:R-:W-:Y:S01]  /*7780*/  IMAD.MOV.U32 R161, RZ, RZ, c[0x0][0x22c] ;  /* 0x00008b00ffa17624 */ /* 0x000fe200078e00ff */
[CC--:B--2---:R-:W-:Y:S03]  /*7790*/  LEA R4, P1, R164.reuse, R28.reuse, 0x2 ;  /* 0x0000001ca4047211 */ /* 0x0c4fe600078210ff */
[----:B------:R1:W-:Y:S01]  /*77a0*/  RED.E.ADD.F32.FTZ.RN.STRONG.GPU [R132.64], R7 ;  /* 0x000000078400798e */ /* 0x0003e2000c10e786 */
[-C--:B---3--:R-:W-:Y:S01]  /*77b0*/  LEA.HI.X.SX32 R5, R164, R29.reuse, 0x2, P1 ;  /* 0x0000001da4057211 */ /* 0x088fe200008f16ff */
[----:B------:R-:W-:Y:S02]  /*77c0*/  IMAD R161, R161, c[0x0][0x1c0], RZ ;  /* 0x00007000a1a17a24 */ /* 0x000fe400078e02ff */
[----:B------:R2:W-:Y:S02]  /*77d0*/  RED.E.ADD.F32.FTZ.RN.STRONG.GPU [R34.64], R8 ;  /* 0x000000082200798e */ /* 0x0005e4000c10e786 */
[----:B------:R-:W-:Y:S02]  /*77e0*/  IMAD R161, R161, 0x38, RZ ;  /* 0x00000038a1a17824 */ /* 0x000fe400078e02ff */
[----:B------:R-:W-:Y:S01]  /*77f0*/  LDSM.16.MT88.4 R132, [R2+0x17800] ;  /* 0x017800000284783b */ /* 0x000fe20000004200 */
[-C--:B----4-:R-:W-:Y:S02]  /*7800*/  LEA R32, P2, R165, R28.reuse, 0x2 ;  /* 0x0000001ca5207211 */ /* 0x090fe400078410ff */
[-C--:B------:R-:W-:Y:S02]  /*7810*/  LEA R6, P0, R161, R28.reuse, 0x2 ;  /* 0x0000001ca1067211 */ /* 0x080fe400078010ff */
[-C--:B------:R-:W-:Y:S05]  /*7820*/  LEA.HI.X.SX32 R33, R165, R29.reuse, 0x2, P2 ;  /* 0x0000001da5217211 */ /* 0x080fea00010f16ff */
[----:B------:R3:W-:Y:S04]  /*7830*/  RED.E.ADD.F32.FTZ.RN.STRONG.GPU [R32.64], R9 ;  /* 0x000000092000798e */ /* 0x0007e8000c10e786 */
[----:B------:R4:W-:Y:S01]  /*7840*/  RED.E.ADD.F32.FTZ.RN.STRONG.GPU [R4.64], R10 ;  /* 0x0000000a0400798e */ /* 0x0009e2000c10e786 */
[-C--:B-1----:R-:W-:Y:S02]  /*7850*/  LEA.HI.X.SX32 R7, R161, R29.reuse, 0x2, P0 ;  /* 0x0000001da1077211 */ /* 0x082fe400000f16ff */
[CC--:B--2---:R-:W-:Y:S03]  /*7860*/  LEA R8, P2, R225.reuse, R28.reuse, 0x2 ;  /* 0x0000001ce1087211 */ /* 0x0c4fe600078410ff */
[----:B------:R1:W-:Y:S04]  /*7870*/  RED.E.ADD.F32.FTZ.RN.STRONG.GPU [R6.64], R11 ;  /* 0x0000000b0600798e */ /* 0x0003e8000c10e786 */
[----:B------:R2:W-:Y:S04]  /*7880*/  RED.E.ADD.F32.FTZ.RN.STRONG.GPU [R28.64+0x80], R12 ;  /* 0x0000800c1c00798e */ /* 0x0005e8000c10e786 */
[----:B------:R2:W-:Y:S01]  /*7890*/  RED.E.ADD.F32.FTZ.RN.STRONG.GPU [R30.64+0x80], R13 ;  /* 0x0000800d1e00798e */ /* 0x0005e2000c10e786 */
[-C--:B---3--:R-:W-:Y:S02]  /*78a0*/  LEA R32, P1, R246, R28.reuse, 0x2 ;  /* 0x0000001cf6207211 */ /* 0x088fe400078210ff */
[-C--:B------:R-:W-:Y:S02]  /*78b0*/  LEA.HI.X.SX32 R9, R225, R29.reuse, 0x2, P2 ;  /* 0x0000001de1097211 */ /* 0x080fe400010f16ff */
[-C--:B----4-:R-:W-:Y:S02]  /*78c0*/  LEA R4, P0, R252, R28.reuse, 0x2 ;  /* 0x0000001cfc047211 */ /* 0x090fe400078010ff */
[-C--:B------:R-:W-:Y:S02]  /*78d0*/  LEA.HI.X.SX32 R33, R246, R29.reuse, 0x2, P1 ;  /* 0x0000001df6217211 */ /* 0x080fe400008f16ff */
[-C--:B------:R-:W-:Y:S02]  /*78e0*/  LEA.HI.X.SX32 R5, R252, R29.reuse, 0x2, P0 ;  /* 0x0000001dfc057211 */ /* 0x080fe400000f16ff */
[-C--:B------:R-:W-:Y:S02]  /*78f0*/  LEA R10, P0, R0, R28.reuse, 0x2 ;  /* 0x0000001c000a7211 */ /* 0x080fe400078010ff */
[-C--:B-1----:R-:W-:Y:S01]  /*7900*/  LEA R6, P1, R224, R28.reuse, 0x2 ;  /* 0x0000001ce0067211 */ /* 0x082fe200078210ff */
[----:B------:R1:W-:Y:S01]  /*7910*/  RED.E.ADD.F32.FTZ.RN.STRONG.GPU [R4.64], R14 ;  /* 0x0000000e0400798e */ /* 0x0003e2000c10e786 */
[-C--:B------:R-:W-:Y:S01]  /*7920*/  LEA.HI.X.SX32 R11, R0, R29.reuse, 0x2, P0 ;  /* 0x0000001d000b7211 */ /* 0x080fe200000f16ff */
[----:B------:R-:W-:Y:S01]  /*7930*/  IMAD.IADD R0, R215, 0x1, R245 ;  /* 0x00000001d7007824 */ /* 0x000fe200078e02f5 */
[-C--:B------:R-:W-:Y:S01]  /*7940*/  LEA.HI.X.SX32 R7, R224, R29.reuse, 0x2, P1 ;  /* 0x0000001de0077211 */ /* 0x080fe200008f16ff */
[----:B------:R3:W-:Y:S01]  /*7950*/  RED.E.ADD.F32.FTZ.RN.STRONG.GPU [R32.64], R15 ;  /* 0x0000000f2000798e */ /* 0x0007e2000c10e786 */
[CC--:B--2---:R-:W-:Y:S03]  /*7960*/  LEA R12, P4, R245.reuse, R28.reuse, 0x2 ;  /* 0x0000001cf50c7211 */ /* 0x0c4fe600078810ff */
[----:B------:R2:W-:Y:S01]  /*7970*/  RED.E.ADD.F32.FTZ.RN.STRONG.GPU [R10.64], R16 ;  /* 0x000000100a00798e */ /* 0x0005e2000c10e786 */
[-C--:B------:R-:W-:Y:S03]  /*7980*/  LEA.HI.X.SX32 R13, R245, R29.reuse, 0x2, P4 ;  /* 0x0000001df50d7211 */ /* 0x080fe600020f16ff */
[----:B------:R4:W-:Y:S04]  /*7990*/  RED.E.ADD.F32.FTZ.RN.STRONG.GPU [R8.64], R17 ;  /* 0x000000110800798e */ /* 0x0009e8000c10e786 */
[----:B------:R4:W-:Y:S04]  /*79a0*/  RED.E.ADD.F32.FTZ.RN.STRONG.GPU [R6.64], R18 ;  /* 0x000000120600798e */ /* 0x0009e8000c10e786 */
[----:B------:R-:W-:Y:S01]  /*79b0*/  LDSM.16.MT88.4 R32, [R2+0x15800] ;  /* 0x015800000220783b */ /* 0x000fe20000004200 */
[-C--:B-1----:R-:W-:Y:S02]  /*79c0*/  LEA R4, P0, R227, R28.reuse, 0x2 ;  /* 0x0000001ce3047211 */ /* 0x082fe400078010ff */
[-C--:B------:R-:W-:Y:S02]  /*79d0*/  LEA R14, P5, R251, R28.reuse, 0x2 ;  /* 0x0000001cfb0e7211 */ /* 0x080fe400078a10ff */
[-C--:B------:R-:W-:Y:S02]  /*79e0*/  LEA.HI.X.SX32 R5, R227, R29.reuse, 0x2, P0 ;  /* 0x0000001de3057211 */ /* 0x080fe400000f16ff */
[-C--:B---3--:R-:W-:Y:S02]  /*79f0*/  LEA.HI.X.SX32 R15, R251, R29.reuse, 0x2, P5 ;  /* 0x0000001dfb0f7211 */ /* 0x088fe400028f16ff */
[CC--:B--2---:R-:W-:Y:S01]  /*7a00*/  LEA R10, P3, R0.reuse, R28.reuse, 0x2 ;  /* 0x0000001c000a7211 */ /* 0x0c4fe200078610ff */
[----:B------:R1:W-:Y:S01]  /*7a10*/  RED.E.ADD.F32.FTZ.RN.STRONG.GPU [R4.64], R19 ;  /* 0x000000130400798e */ /* 0x0003e2000c10e786 */
[CC--:B----4-:R-:W-:Y:S03]  /*7a20*/  LEA R8, P2, R223.reuse, R28.reuse, 0x2 ;  /* 0x0000001cdf087211 */ /* 0x0d0fe600078410ff */
[----:B------:R-:W-:Y:S01]  /*7a30*/  RED.E.ADD.F32.FTZ.RN.STRONG.GPU [R28.64+0x100], R20 ;  /* 0x000100141c00798e */ /* 0x000fe2000c10e786 */
[-C--:B------:R-:W-:Y:S02]  /*7a40*/  LEA.HI.X.SX32 R11, R0, R29.reuse, 0x2, P3 ;  /* 0x0000001d000b7211 */ /* 0x080fe400018f16ff */
[CC--:B------:R-:W-:Y:S01]  /*7a50*/  LEA R6, P1, R222.reuse, R28.reuse, 0x2 ;  /* 0x0000001cde067211 */ /* 0x0c0fe200078210ff */
[----:B------:R-:W-:Y:S01]  /*7a60*/  RED.E.ADD.F32.FTZ.RN.STRONG.GPU [R30.64+0x100], R21 ;  /* 0x000100151e00798e */ /* 0x000fe2000c10e786 */
[-C--:B------:R-:W-:Y:S02]  /*7a70*/  LEA.HI.X.SX32 R9, R223, R29.reuse, 0x2, P2 ;  /* 0x0000001ddf097211 */ /* 0x080fe400010f16ff */
[----:B------:R-:W-:Y:S01]  /*7a80*/  LEA.HI.X.SX32 R7, R222, R29, 0x2, P1 ;  /* 0x0000001dde077211 */ /* 0x000fe200008f16ff */
[----:B------:R-:W-:Y:S01]  /*7a90*/  RED.E.ADD.F32.FTZ.RN.STRONG.GPU [R14.64], R22 ;  /* 0x000000160e00798e */ /* 0x000fe2000c10e786 */
[C---:B------:R-:W-:Y:S02]  /*7aa0*/  LOP3.LUT R0, R193.reuse, 0x1, RZ, 0xc0, !PT ;  /* 0x00000001c1007812 */ /* 0x040fe400078ec0ff */
[----:B------:R-:W-:Y:S01]  /*7ab0*/  ISETP.GT.AND P3, PT, R193, R235, PT ;  /* 0x000000ebc100720c */ /* 0x000fe20003f64270 */
[----:B------:R-:W-:Y:S01]  /*7ac0*/  RED.E.ADD.F32.FTZ.RN.STRONG.GPU [R12.64], R23 ;  /* 0x000000170c00798e */ /* 0x000fe2000c10e786 */
[----:B------:R-:W-:Y:S03]  /*7ad0*/  @P6 IADD3 R217, P1, R217, -0x100, RZ ;  /* 0xffffff00d9d96810 */ /* 0x000fe60007f3e0ff */
[----:B------:R-:W-:Y:S01]  /*7ae0*/  RED.E.ADD.F32.FTZ.RN.STRONG.GPU [R10.64], R24 ;  /* 0x000000180a00798e */ /* 0x000fe2000c10e786 */
[----:B------:R-:W-:Y:S03]  /*7af0*/  @P6 IADD3.X R216, R216, -0x1, RZ, P1, !PT ;  /* 0xffffffffd8d86810 */ /* 0x000fe60000ffe4ff */
[----:B------:R-:W-:Y:S01]  /*7b00*/  RED.E.ADD.F32.FTZ.RN.STRONG.GPU [R8.64], R25 ;  /* 0x000000190800798e */ /* 0x000fe2000c10e786 */
[C---:B-1----:R-:W-:Y:S03]  /*7b10*/  LEA R4, P0, R226.reuse, R28, 0x2 ;  /* 0x0000001ce2047211 */ /* 0x042fe600078010ff */
[----:B------:R-:W-:Y:S01]  /*7b20*/  RED.E.ADD.F32.FTZ.RN.STRONG.GPU [R6.64], R26 ;  /* 0x0000001a0600798e */ /* 0x000fe2000c10e786 */
[----:B------:R-:W-:Y:S03]  /*7b30*/  LEA.HI.X.SX32 R5, R226, R29, 0x2, P0 ;  /* 0x0000001de2057211 */ /* 0x000fe600000f16ff */
[----:B------:R-:W-:Y:S01]  /*7b40*/  LDSM.16.MT88.4 R8, [R3] ;  /* 0x000000000308783b */ /* 0x000fe20000004200 */
[----:B------:R-:W-:Y:S02]  /*7b50*/  ISETP.NE.U32.AND P0, PT, R0, 0x1, PT ;  /* 0x000000010000780c */ /* 0x000fe40003f05070 */
[C---:B------:R-:W-:Y:S01]  /*7b60*/  IADD3 R0, R3.reuse, -0x3000, RZ ;  /* 0xffffd00003007810 */ /* 0x040fe20007ffe0ff */
[----:B------:R-:W-:Y:S04]  /*7b70*/  RED.E.ADD.F32.FTZ.RN.STRONG.GPU [R4.64], R27 ;  /* 0x0000001b0400798e */ /* 0x000fe8000c10e786 */
[----:B------:R-:W1:Y:S04]  /*7b80*/  LDSM.16.MT88.4 R4, [R2+0x15000] ;  /* 0x015000000204783b */ /* 0x000e680000004200 */
[----:B------:R-:W2:Y:S02]  /*7b90*/  LDSM.16.MT88.4 R12, [R2+0x17000] ;  /* 0x01700000020c783b */ /* 0x000ea40000004200 */
[----:B------:R-:W-:Y:S02]  /*7ba0*/  @P0 IADD3 R0, R3, 0x3000, RZ ;  /* 0x0000300003000810 */ /* 0x000fe40007ffe0ff */
[----:B------:R-:W3:Y:S04]  /*7bb0*/  LDSM.16.MT88.4 R16, [R3+0x1000] ;  /* 0x001000000310783b */ /* 0x000ee80000004200 */
[----:B------:R-:W4:Y:S04]  /*7bc0*/  LDSM.16.MT88.4 R28, [R3+0x2000] ;  /* 0x00200000031c783b */ /* 0x000f280000004200 */
[----:B------:R-:W3:Y:S04]  /*7bd0*/  LDSM.16.MT88.4 R20, [R3+0x400] ;  /* 0x000400000314783b */ /* 0x000ee80000004200 */
[----:B------:R-:W3:Y:S01]  /*7be0*/  LDSM.16.MT88.4 R24, [R3+0x1400] ;  /* 0x001400000318783b */ /* 0x000ee20000004200 */
        /* <DEDUP_REMOVED lines=33> */
[-C--:B--2---:R-:W-:Y:S08]  /*7e00*/  HMMA.16816.F32.BF16 R84, R4, R12.reuse, R84 ;  /* 0x0000000c0454723c */ /* 0x084ff00000041854 */
        /* <DEDUP_REMOVED lines=8> */
[-C--:B----4-:R-:W-:Y:S08]  /*7e90*/  HMMA.16816.F32.BF16 R116, R4, R20.reuse, R116 ;  /* 0x000000140474723c */ /* 0x090ff00000041874 */
[C---:B------:R-:W-:Y:S08]  /*7ea0*/  HMMA.16816.F32.BF16 R120, R16.reuse, R20, R120 ;  /* 0x000000141078723c */ /* 0x040ff00000041878 */
[-C--:B------:R-:W-:Y:S08]  /*7eb0*/  HMMA.16816.F32.BF16 R124, R16, R22.reuse, R124 ;  /* 0x00000016107c723c */ /* 0x080ff0000004187c */
[----:B------:R-:W-:Y:S07]  /*7ec0*/  HMMA.16816.F32.BF16 R128, R4, R22, R128 ;  /* 0x000000160480723c */ /* 0x000fee0000041880 */
[----:B------:R-:W-:Y:S01]  /*7ed0*/  @P6 IADD3 R5, P2, R206, -0x100, RZ ;  /* 0xffffff00ce056810 */ /* 0x000fe20007f5e0ff */
[-C--:B-1----:R-:W-:Y:S05]  /*7ee0*/  HMMA.16816.F32.BF16 R84, R24, R132.reuse, R84 ;  /* 0x000000841854723c */ /* 0x082fea0000041854 */
[----:B------:R-:W-:Y:S01]  /*7ef0*/  IADD3 R6, R193, -0x1, RZ ;  /* 0xffffffffc1067810 */ /* 0x000fe20007ffe0ff */
[----:B------:R-:W-:Y:S01]  /*7f00*/  @P6 IMAD.MOV.U32 R206, RZ, RZ, R5 ;  /* 0x000000ffffce6224 */ /* 0x000fe200078e0005 */
[----:B------:R-:W-:Y:S01]  /*7f10*/  @P6 IADD3.X R4, R207, -0x1, RZ, P2, !PT ;  /* 0xffffffffcf046810 */ /* 0x000fe200017fe4ff */
[C---:B------:R-:W-:Y:S04]  /*7f20*/  HMMA.16816.F32.BF16 R88, R136.reuse, R132, R88 ;  /* 0x000000848858723c */ /* 0x040fe80000041858 */
[----:B------:R-:W-:Y:S02]  /*7f30*/  IMAD.MOV.U32 R193, RZ, RZ, R6 ;  /* 0x000000ffffc17224 */ /* 0x000fe400078e0006 */
[----:B------:R-:W-:Y:S02]  /*7f40*/  @P6 IMAD.MOV.U32 R207, RZ, RZ, R4 ;  /* 0x000000ffffcf6224 */ /* 0x000fe400078e0004 */
        /* <DEDUP_REMOVED lines=11> */
[----:B------:R-:W2:Y:S01]  /*8000*/  LDL R145, [R1] ;  /* 0x0000000001917983 */ /* 0x000ea20000100800 */
[----:B------:R-:W-:-:S02]  /*8010*/  FMUL.FTZ R132, R48, c[0x0][0x2dc] ;  /* 0x0000b70030847a20 */ /* 0x000fc40000410000 */
[----:B------:R-:W-:Y:S01]  /*8020*/  FMUL.FTZ R48, R46, c[0x0][0x2dc] ;  /* 0x0000b7002e307a20 */ /* 0x000fe20000410000 */
[----:B------:R-:W1:Y:S01]  /*8030*/  S2R R144, SR_CTAID.Y ;  /* 0x0000000000907919 */ /* 0x000e620000002600 */
[----:B------:R-:W-:Y:S02]  /*8040*/  FMUL.FTZ R18, R47, c[0x0][0x2dc] ;  /* 0x0000b7002f127a20 */ /* 0x000fe40000410000 */
        /* <DEDUP_REMOVED lines=11> */
[----:B------:R-:W-:Y:S01]  /*8100*/  BAR.SYNC.DEFER_BLOCKING 0x0 ;  /* 0x0000000000007b1d */ /* 0x000fe20000010000 */
        /* <DEDUP_REMOVED lines=19> */
[----:B------:R-:W-:Y:S01]  /*8240*/  STS [R239], R47 ;  /* 0x0000002fef007388 */ /* 0x000fe20000000800 */
[----:B------:R-:W-:Y:S01]  /*8250*/  FMUL.FTZ R24, R39, c[0x0][0x2dc] ;  /* 0x0000b70027187a20 */ /* 0x000fe20000410000 */
[----:B------:R-:W-:Y:S01]  /*8260*/  F2FP.BF16.PACK_AB R44, R44, R90 ;  /* 0x0000005a2c2c723e */ /* 0x000fe200000010ff */
[----:B------:R-:W-:Y:S01]  /*8270*/  FMUL.FTZ R92, R92, c[0x0][0x2e0] ;  /* 0x0000b8005c5c7a20 */ /* 0x000fe20000410000 */
[----:B------:R-:W-:Y:S01]  /*8280*/  STS [R239+0x200], R46 ;  /* 0x0002002eef007388 */ /* 0x000fe20000000800 */
        /* <DEDUP_REMOVED lines=141> */
[----:B------:R-:W-:-:S02]  /*8b60*/  F2FP.BF16.PACK_AB R3, R3, R76 ;  /* 0x0000004c0303723e */ /* 0x000fc400000010ff */
[----:B------:R-:W-:Y:S02]  /*8b70*/  STS [R239+0x9200], R14 ;  /* 0x0092000eef007388 */ /* 0x000fe40000000800 */
[----:B------:R-:W-:Y:S02]  /*8b80*/  F2FP.BF16.PACK_AB R0, R0, R78 ;  /* 0x0000004e0000723e */ /* 0x000fe400000010ff */
[----:B------:R-:W-:Y:S04]  /*8b90*/  STS [R242+0x9000], R11 ;  /* 0x0090000bf2007388 */ /* 0x000fe80000000800 */
[----:B------:R-:W-:Y:S04]  /*8ba0*/  STS [R242+0x9200], R10 ;  /* 0x0092000af2007388 */ /* 0x000fe80000000800 */
[----:B------:R-:W-:Y:S04]  /*8bb0*/  STS [R239+0xa000], R9 ;  /* 0x00a00009ef007388 */ /* 0x000fe80000000800 */
[----:B------:R-:W-:Y:S04]  /*8bc0*/  STS [R239+0xa200], R8 ;  /* 0x00a20008ef007388 */ /* 0x000fe80000000800 */
[----:B------:R-:W-:Y:S04]  /*8bd0*/  STS [R242+0xa000], R5 ;  /* 0x00a00005f2007388 */ /* 0x000fe80000000800 */
[----:B------:R-:W-:Y:S04]  /*8be0*/  STS [R242+0xa200], R4 ;  /* 0x00a20004f2007388 */ /* 0x000fe80000000800 */
[----:B------:R-:W-:Y:S04]  /*8bf0*/  STS [R239+0xb000], R7 ;  /* 0x00b00007ef007388 */ /* 0x000fe80000000800 */
[----:B------:R1:W-:Y:S04]  /*8c00*/  STS [R239+0xb200], R6 ;  /* 0x00b20006ef007388 */ /* 0x0003e80000000800 */
[----:B------:R-:W-:Y:S04]  /*8c10*/  STS [R242+0xb000], R3 ;  /* 0x00b00003f2007388 */ /* 0x000fe80000000800 */
[----:B------:R3:W-:Y:S01]  /*8c20*/  STS [R242+0xb200], R0 ;  /* 0x00b20000f2007388 */ /* 0x0007e20000000800 */
[----:B-1----:R-:W-:-:S02]  /*8c30*/  SHF.R.S32.HI R6, RZ, 0x1f, R144 ;  /* 0x0000001fff067819 */ /* 0x002fc40000011490 */
[----:B--2---:R-:W-:-:S13]  /*8c40*/  ISETP.NE.AND P0, PT, R145, -0x1, PT ;  /* 0xffffffff9100780c */ /* 0x004fda0003f05270 */
[----:B---3--:R-:W-:-:S05]  /*8c50*/  @P0 IADD3 R0, R237, R145, RZ ;  /* 0x00000091ed000210 */ /* 0x008fca0007ffe0ff */
        /* <DEDUP_REMOVED lines=14> */
.L_x_430:
        /* <DEDUP_REMOVED lines=15> */
.L_x_431:
[----:B------:R-:W-:Y:S01]  /*8e30*/  BAR.SYNC.DEFER_BLOCKING 0x0 ;  /* 0x0000000000007b1d */ /* 0x000fe20000010000 */
[C---:B------:R-:W-:Y:S01]  /*8e40*/  SHF.L.U32 R0, R218.reuse, 0x7, RZ ;  /* 0x00000007da007819 */ /* 0x040fe200000006ff */
[----:B------:R-:W-:Y:S01]  /*8e50*/  IMAD R21, R218, -0x80, R200 ;  /* 0xffffff80da157824 */ /* 0x000fe200078e02c8 */
[----:B------:R-:W-:Y:S02]  /*8e60*/  SHF.R.S32.HI R7, RZ, 0x1f, R208 ;  /* 0x0000001fff077819 */ /* 0x000fe400000114d0 */
[----:B------:R-:W-:Y:S01]  /*8e70*/  SHF.R.S32.HI R22, RZ, 0x1f, R0 ;  /* 0x0000001fff167819 */ /* 0x000fe20000011400 */
[----:B------:R-:W1:Y:S01]  /*8e80*/  S2R R39, SR_CTAID.Z ;  /* 0x0000000000277919 */ /* 0x000e620000002700 */
[----:B------:R-:W-:Y:S01]  /*8e90*/  MOV R6, R208 ;  /* 0x000000d000067202 */ /* 0x000fe20000000f00 */
[----:B------:R-:W-:Y:S01]  /*8ea0*/  BSSY B0, `(.L_x_432) ;  /* 0x0000028000007945 */ /* 0x000fe20003800000 */
[----:B------:R-:W-:Y:S01]  /*8eb0*/  ISETP.GE.AND P4, PT, R236, R21, PT ;  /* 0x00000015ec00720c */ /* 0x000fe20003f86270 */
[----:B------:R-:W-:Y:S01]  /*8ec0*/  IMAD R3, R22, c[0x0][0x3a0], RZ ;  /* 0x0000e80016037a24 */ /* 0x000fe200078e02ff */
[----:B------:R-:W-:Y:S01]  /*8ed0*/  SHF.R.S32.HI R37, RZ, 0x1f, R236 ;  /* 0x0000001fff257819 */ /* 0x000fe200000114ec */
[----:B------:R-:W-:-:S04]  /*8ee0*/  IMAD.WIDE.U32 R4, R0, c[0x0][0x3a0], R6 ;  /* 0x0000e80000047a25 */ /* 0x000fc800078e0006 */
[----:B------:R-:W-:Y:S01]  /*8ef0*/  IMAD R3, R0, c[0x0][0x3a4], R3 ;  /* 0x0000e90000037a24 */ /* 0x000fe200078e0203 */
[----:B------:R-:W-:-:S04]  /*8f00*/  IADD3 R4, P0, R8, R4, RZ ;  /* 0x0000000408047210 */ /* 0x000fc80007f1e0ff */
[----:B------:R-:W-:Y:S01]  /*8f10*/  IADD3.X R5, R9, R5, R3, P0, !PT ;  /* 0x0000000509057210 */ /* 0x000fe200007fe403 */
[----:B------:R2:W3:Y:S04]  /*8f20*/  LDS.128 R32, [R160+0xa000] ;  /* 0x00a00000a0207984 */ /* 0x0004e80000000c00 */
[----:B------:R2:W4:Y:S01]  /*8f30*/  LDS.128 R28, [R160+0xc000] ;  /* 0x00c00000a01c7984 */ /* 0x0005220000000c00 */
[----:B-1----:R-:W-:Y:S01]  /*8f40*/  SHF.R.S32.HI R38, RZ, 0x1f, R39 ;  /* 0x0000001fff267819 */ /* 0x002fe20000011427 */
[----:B------:R-:W-:Y:S02]  /*8f50*/  IMAD.WIDE.U32 R8, R39, c[0x0][0x3b8], R4 ;  /* 0x0000ee0027087a25 */ /* 0x000fe400078e0004 */
[----:B------:R2:W1:Y:S02]  /*8f60*/  LDS.128 R24, [R160+0xe000] ;  /* 0x00e00000a0187984 */ /* 0x0004640000000c00 */
[----:B------:R-:W-:-:S02]  /*8f70*/  IMAD R3, R38, c[0x0][0x3b8], RZ ;  /* 0x0000ee0026037a24 */ /* 0x000fc400078e02ff */
[----:B------:R2:W1:Y:S02]  /*8f80*/  LDS.128 R48, [R160+0xf000] ;  /* 0x00f00000a0307984 */ /* 0x0004640000000c00 */
[----:B------:R-:W-:Y:S02]  /*8f90*/  IMAD R3, R39, c[0x0][0x3bc], R3 ;  /* 0x0000ef0027037a24 */ /* 0x000fe400078e0203 */
[----:B------:R2:W1:Y:S04]  /*8fa0*/  LDS.128 R60, [R160+0x10000] ;  /* 0x01000000a03c7984 */ /* 0x0004680000000c00 */
[----:B------:R2:W1:Y:S01]  /*8fb0*/  LDS.128 R44, [R160+0x11000] ;  /* 0x01100000a02c7984 */ /* 0x0004620000000c00 */
[----:B------:R-:W-:-:S03]  /*8fc0*/  IADD3 R20, R3, R9, RZ ;  /* 0x0000000903147210 */ /* 0x000fc60007ffe0ff */
[----:B------:R2:W1:Y:S04]  /*8fd0*/  LDS.128 R56, [R160+0x12000] ;  /* 0x01200000a0387984 */ /* 0x0004680000000c00 */
[----:B------:R2:W1:Y:S04]  /*8fe0*/  LDS.128 R40, [R160+0x13000] ;  /* 0x01300000a0287984 */ /* 0x0004680000000c00 */
[----:B------:R2:W1:Y:S01]  /*8ff0*/  LDS.128 R52, [R160+0x14000] ;  /* 0x01400000a0347984 */ /* 0x0004620000000c00 */
[----:B------:R-:W-:Y:S05]  /*9000*/  @P4 BRA `(.L_x_433) ;  /* 0x0000011000004947 */ /* 0x000fea0003800000 */
[----:B------:R-:W-:Y:S01]  /*9010*/  ISETP.GE.AND P2, PT, R208, c[0x0][0x220], PT ;  /* 0x00008800d0007a0c */ /* 0x000fe20003f46270 */
[----:B------:R-:W2:Y:S01]  /*9020*/  LDS.128 R16, [R160+0xb000] ;  /* 0x00b00000a0107984 */ /* 0x000ea20000000c00 */
[----:B------:R-:W-:Y:S01]  /*9030*/  MOV R5, R20 ;  /* 0x0000001400057202 */ /* 0x000fe20000000f00 */
[----:B------:R-:W-:Y:S01]  /*9040*/  IMAD R3, R37, c[0x0][0x3a0], RZ ;  /* 0x0000e80025037a24 */ /* 0x000fe200078e02ff */
[----:B------:R-:W-:Y:S01]  /*9050*/  ISETP.GE.AND P1, PT, R220, c[0x0][0x220], PT ;  /* 0x00008800dc007a0c */ /* 0x000fe20003f26270 */
[----:B------:R-:W-:Y:S01]  /*9060*/  IMAD.MOV.U32 R4, RZ, RZ, R8 ;  /* 0x000000ffff047224 */ /* 0x000fe200078e0008 */
[----:B------:R-:W-:Y:S01]  /*9070*/  ISETP.GE.AND P0, PT, R219, c[0x0][0x220], PT ;  /* 0x00008800db007a0c */ /* 0x000fe20003f06270 */
[----:B------:R-:W-:-:S02]  /*9080*/  IMAD R3, R236, c[0x0][0x3a4], R3 ;  /* 0x0000e900ec037a24 */ /* 0x000fc400078e0203 */
[----:B------:R-:W-:-:S04]  /*9090*/  IMAD.WIDE.U32 R10, R236, c[0x0][0x3a0], R4 ;  /* 0x0000e800ec0a7a25 */ /* 0x000fc800078e0004 */
[----:B------:R-:W4:Y:S01]  /*90a0*/  @!P2 LDS.128 R12, [R160+0x9000] ;  /* 0x00900000a00ca984 */ /* 0x000f220000000c00 */
[----:B------:R-:W-:Y:S01]  /*90b0*/  IMAD.IADD R3, R3, 0x1, R11 ;  /* 0x0000000103037824 */ /* 0x000fe200078e020b */
[C---:B------:R-:W-:Y:S02]  /*90c0*/  LEA R4, P3, R10.reuse, c[0x0][0x340], 0x1 ;  /* 0x0000d0000a047a11 */ /* 0x040fe400078608ff */
[----:B--2---:R-:W2:Y:S02]  /*90d0*/  LDS.128 R160, [R160+0xd000] ;  /* 0x00d00000a0a07984 */ /* 0x004ea40000000c00 */
[----:B------:R-:W-:-:S05]  /*90e0*/  LEA.HI.X R5, R10, c[0x0][0x344], R3, 0x1, P3 ;  /* 0x0000d1000a057a11 */ /* 0x000fca00018f0c03 */
[----:B------:R3:W-:Y:S04]  /*90f0*/  @!P1 STG.E.128 [R4.64+0x40], R16 ;  /* 0x0000401004009986 */ /* 0x0007e8000c101d06 */
[----:B----4-:R3:W-:Y:S04]  /*9100*/  @!P2 STG.E.128 [R4.64], R12 ;  /* 0x0000000c0400a986 */ /* 0x0107e8000c101d06 */
[----:B--2---:R3:W-:Y:S02]  /*9110*/  @!P0 STG.E.128 [R4.64+0x80], R160 ;  /* 0x000080a004008986 */ /* 0x0047e4000c101d06 */
.L_x_433:
[----:B------:R-:W-:Y:S05]  /*9120*/  BSYNC B0 ;  /* 0x0000000000007941 */ /* 0x000fea0003800000 */
.L_x_432:
[----:B------:R-:W-:Y:S01]  /*9130*/  IADD3 R3, R236, 0x40, RZ ;  /* 0x00000040ec037810 */ /* 0x000fe20007ffe0ff */
[----:B------:R-:W-:Y:S03]  /*9140*/  BSSY B0, `(.L_x_434) ;  /* 0x0000013000007945 */ /* 0x000fe60003800000 */
[----:B------:R-:W-:-:S13]  /*9150*/  ISETP.GE.AND P3, PT, R3, R21, PT ;  /* 0x000000150300720c */ /* 0x000fda0003f66270 */
[----:B------:R-:W-:Y:S05]  /*9160*/  @P3 BRA `(.L_x_435) ;  /* 0x0000010000003947 */ /* 0x000fea0003800000 */
[----:B------:R-:W-:Y:S02]  /*9170*/  IADD3 R3, P0, R236, 0x40, RZ ;  /* 0x00000040ec037810 */ /* 0x000fe40007f1e0ff */
[----:B---3--:R-:W-:Y:S02]  /*9180*/  MOV R5, R20 ;  /* 0x0000001400057202 */ /* 0x008fe40000000f00 */
        /* <DEDUP_REMOVED lines=11> */
[----:B------:R3:W-:Y:S04]  /*9240*/  @!P2 STG.E.128 [R4.64], R32 ;  /* 0x000000200400a986 */ /* 0x0007e8000c101d06 */
[----:B----4-:R3:W-:Y:S04]  /*9250*/  @!P1 STG.E.128 [R4.64+0x40], R28 ;  /* 0x0000401c04009986 */ /* 0x0107e8000c101d06 */
[----:B-1----:R3:W-:Y:S02]  /*9260*/  @!P0 STG.E.128 [R4.64+0x80], R24 ;  /* 0x0000801804008986 */ /* 0x0027e4000c101d06 */
.L_x_435:
[----:B------:R-:W-:Y:S05]  /*9270*/  BSYNC B0 ;  /* 0x0000000000007941 */ /* 0x000fea0003800000 */
.L_x_434:
[----:B------:R-:W-:Y:S01]  /*9280*/  IMAD.WIDE.U32 R6, R0, c[0x0][0x3a8], R6 ;  /* 0x0000ea0000067a25 */ /* 0x000fe200078e0006 */
[----:B------:R-:W-:Y:S03]  /*9290*/  BSSY B0, `(.L_x_436) ;  /* 0x0000018000007945 */ /* 0x000fe60003800000 */
[----:B------:R-:W-:Y:S01]  /*92a0*/  IMAD R3, R22, c[0x0][0x3a8], RZ ;  /* 0x0000ea0016037a24 */ /* 0x000fe200078e02ff */
[----:B------:R-:W-:-:S03]  /*92b0*/  IADD3 R6, P0, R23, R6, RZ ;  /* 0x0000000617067210 */ /* 0x000fc60007f1e0ff */
[----:B------:R-:W-:Y:S02]  /*92c0*/  IMAD R3, R0, c[0x0][0x3ac], R3 ;  /* 0x0000eb0000037a24 */ /* 0x000fe400078e0203 */
[----:B------:R-:W-:-:S03]  /*92d0*/  IMAD R0, R38, c[0x0][0x3c0], RZ ;  /* 0x0000f00026007a24 */ /* 0x000fc600078e02ff */
[----:B------:R-:W-:Y:S01]  /*92e0*/  IADD3.X R7, R36, R7, R3, P0, !PT ;  /* 0x0000000724077210 */ /* 0x000fe200007fe403 */
[----:B------:R-:W-:-:S04]  /*92f0*/  IMAD R3, R39, c[0x0][0x3c4], R0 ;  /* 0x0000f10027037a24 */ /* 0x000fc800078e0200 */
[----:B------:R-:W-:-:S05]  /*9300*/  IMAD.WIDE.U32 R6, R39, c[0x0][0x3c0], R6 ;  /* 0x0000f00027067a25 */ /* 0x000fca00078e0006 */
[----:B------:R-:W-:Y:S01]  /*9310*/  IADD3 R3, R3, R7, RZ ;  /* 0x0000000703037210 */ /* 0x000fe20007ffe0ff */
[----:B------:R-:W-:Y:S05]  /*9320*/  @P4 BRA `(.L_x_437) ;  /* 0x000000e000004947 */ /* 0x000fea0003800000 */
[----:B---3--:R-:W-:Y:S01]  /*9330*/  MOV R5, R3 ;  /* 0x0000000300057202 */ /* 0x008fe20000000f00 */
        /* <DEDUP_REMOVED lines=10> */
[----:B-1----:R1:W-:Y:S04]  /*93e0*/  @!P2 STG.E.128 [R4.64], R48 ;  /* 0x000000300400a986 */ /* 0x0023e8000c101d06 */
[----:B------:R1:W-:Y:S04]  /*93f0*/  @!P1 STG.E.128 [R4.64+0x40], R44 ;  /* 0x0000402c04009986 */ /* 0x0003e8000c101d06 */
[----:B------:R1:W-:Y:S02]  /*9400*/  @!P0 STG.E.128 [R4.64+0x80], R40 ;  /* 0x0000802804008986 */ /* 0x0003e4000c101d06 */
.L_x_437:
[----:B------:R-:W-:Y:S05]  /*9410*/  BSYNC B0 ;  /* 0x0000000000007941 */ /* 0x000fea0003800000 */
.L_x_436:
[----:B------:R-:W-:Y:S05]  /*9420*/  @P3 BRA `(.L_x_413) ;  /* 0x000000f000003947 */ /* 0x000fea0003800000 */
[----:B------:R-:W-:Y:S01]  /*9430*/  IADD3 R0, P0, R236, 0x40, RZ ;  /* 0x00000040ec007810 */ /* 0x000fe20007f1e0ff */
[----:B------:R-:W-:Y:S01]  /*9440*/  IMAD.MOV.U32 R7, RZ, RZ, R3 ;  /* 0x000000ffff077224 */ /* 0x000fe200078e0003 */
[----:B------:R-:W-:-:S02]  /*9450*/  ISETP.GE.AND P1, PT, R220, c[0x0][0x220], PT ;  /* 0x00008800dc007a0c */ /* 0x000fc40003f26270 */
[----:B------:R-:W-:Y:S01]  /*9460*/  ISETP.GE.AND P2, PT, R208, c[0x0][0x220], PT ;  /* 0x00008800d0007a0c */ /* 0x000fe20003f46270 */
[----:B-1-3--:R-:W-:Y:S01]  /*9470*/  IMAD.X R4, RZ, RZ, R37, P0 ;  /* 0x000000ffff047224 */ /* 0x00afe200000e0625 */
        /* <DEDUP_REMOVED lines=10> */
.L_x_413:
[----:B------:R-:W-:Y:S05]  /*9520*/  BSYNC B1 ;  /* 0x0000000000017941 */ /* 0x000fea0003800000 */
.L_x_399:
[----:B------:R-:W-:Y:S01]  /*9530*/  ULDC UR5, c[0x0][0x218] ;  /* 0x0000860000057ab9 */ /* 0x000fe20000000800 */
[----:B------:R-:W-:Y:S01]  /*9540*/  IADD3 R218, R218, c[0x0][0xc], RZ ;  /* 0x00000300dada7a10 */ /* 0x000fe20007ffe0ff */
[----:B------:R-:W-:-:S04]  /*9550*/  UIADD3 UR5, UR5, 0x7f, URZ ;  /* 0x0000007f05057890 */ /* 0x000fc8000fffe03f */
[----:B------:R-:W-:-:S04]  /*9560*/  USHF.R.S32.HI UR4, URZ, 0x1f, UR5 ;  /* 0x0000001f3f047899 */ /* 0x000fc80008011405 */
[----:B------:R-:W-:-:S04]  /*9570*/  ULEA.HI UR4, UR4, UR5, URZ, 0x7 ;  /* 0x0000000504047291 */ /* 0x000fc8000f8f383f */
[----:B------:R-:W-:-:S06]  /*9580*/  USHF.R.S32.HI UR4, URZ, 0x7, UR4 ;  /* 0x000000073f047899 */ /* 0x000fcc0008011404 */
[----:B------:R-:W-:-:S13]  /*9590*/  ISETP.GE.AND P0, PT, R218, UR4, PT ;  /* 0x00000004da007c0c */ /* 0x000fda000bf06270 */
[----:B------:R-:W-:Y:S01]  /*95a0*/  @P0 CALL.REL.NOINC `(.L_x_438) ;  /* 0x0000001000000944 */ /* 0x000fe20003c00000 */
[----:B------:R-:W-:Y:S05]  /*95b0*/  BRA `(.L_x_439) ;  /* 0xffff74d000007947 */ /* 0x000fea000383ffff */
.L_x_438:
[----:B------:R-:W-:Y:S05]  /*95c0*/  EXIT ;  /* 0x000000000000794d */ /* 0x000fea0003800000 */
.L_x_440:
        /* <DEDUP_REMOVED lines=11> */
.L_x_680:


//--------------------- .text._ZN5flash44flash_bwd_dq_dk_dv_loop_seqk_parallel_kernelI23Flash_bwd_kernel_traitsILi96ELi64ELi128ELi8ELi2ELi4ELi4ELb0ELb0EN7cutlass10bfloat16_tE19Flash_kernel_traitsILi96ELi64ELi128ELi8ES3_EELb0ELb1ELb0ELb0ELb0ELb0ELb1EEEvNS_16Flash_bwd_paramsE --------------------------
	.section	.text._ZN5flash44flash_bwd_dq_dk_dv_loop_seqk_parallel_kernelI23Flash_bwd_kernel_traitsILi96ELi64ELi128ELi8ELi2ELi4ELi4ELb0ELb0EN7cutlass10bfloat16_tE19Flash_kernel_traitsILi96ELi64ELi128ELi8ES3_EELb0ELb1ELb0ELb0ELb0ELb0ELb1EEEvNS_16Flash_bwd_paramsE,"ax",@progbits
	.sectioninfo	@"SHI_REGISTERS=255"
	.align	128
        .global         _ZN5flash44flash_bwd_dq_dk_dv_loop_seqk_parallel_kernelI23Flash_bwd_kernel_traitsILi96ELi64ELi128ELi8ELi2ELi4ELi4ELb0ELb0EN7cutlass10bfloat16_tE19Flash_kernel_traitsILi96ELi64ELi128ELi8ES3_EELb0ELb1ELb0ELb0ELb0ELb0ELb1EEEvNS_16Flash_bwd_paramsE
        .type           _ZN5flash44flash_bwd_dq_dk_dv_loop_seqk_parallel_kernelI23Flash_bwd_kernel_traitsILi96ELi64ELi128ELi8ELi2ELi4ELi4ELb0ELb0EN7cutlass10bfloat16_tE19Flash_kernel_traitsILi96ELi64ELi128ELi8ES3_EELb0ELb1ELb0ELb0ELb0ELb0ELb1EEEvNS_16Flash_bwd_paramsE,@function
        .size           _ZN5flash44flash_bwd_dq_dk_dv_loop_seqk_parallel_kernelI23Flash_bwd_kernel_traitsILi96ELi64ELi128ELi8ELi2ELi4ELi4ELb0ELb0EN7cutlass10bfloat16_tE19Flash_kernel_traitsILi96ELi64ELi128ELi8ES3_EELb0ELb1ELb0ELb0ELb0ELb0ELb1EEEvNS_16Flash_bwd_paramsE,(.L_x_681 - _ZN5flash44flash_bwd_dq_dk_dv_loop_seqk_parallel_kernelI23Flash_bwd_kernel_traitsILi96ELi64ELi128ELi8ELi2ELi4ELi4ELb0ELb0EN7cutlass10bfloat16_tE19Flash_kernel_traitsILi96ELi64ELi128ELi8ES3_EELb0ELb1ELb0ELb0ELb0ELb0ELb1EEEvNS_16Flash_bwd_paramsE)
        .other          _ZN5flash44flash_bwd_dq_dk_dv_loop_seqk_parallel_kernelI23Flash_bwd_kernel_traitsILi96ELi64ELi128ELi8ELi2ELi4ELi4ELb0ELb0EN7cutlass10bfloat16_tE19Flash_kernel_traitsILi96ELi64ELi128ELi8ES3_EELb0ELb1ELb0ELb0ELb0ELb0ELb1EEEvNS_16Flash_bwd_paramsE,@"STO_CUDA_ENTRY STV_DEFAULT"
_ZN5flash44flash_bwd_dq_dk_dv_loop_seqk_parallel_kernelI23Flash_bwd_kernel_traitsILi96ELi64ELi128ELi8ELi2ELi4ELi4ELb0ELb0EN7cutlass10bfloat16_tE19Flash_kernel_traitsILi96ELi64ELi128ELi8ES3_EELb0ELb1ELb0ELb0ELb0ELb0ELb1EEEvNS_16Flash_bwd_paramsE:
.text._ZN5flash44flash_bwd_dq_dk_dv_loop_seqk_parallel_kernelI23Flash_bwd_kernel_traitsILi96ELi64ELi128ELi8ELi2ELi4ELi4ELb0ELb0EN7cutlass10bfloat16_tE19Flash_kernel_traitsILi96ELi64ELi128ELi8ES3_EELb0ELb1ELb0ELb0ELb0ELb0ELb1EEEvNS_16Flash_bwd_paramsE:
        /* <DEDUP_REMOVED lines=38> */
[-C--:B------:R-:W-:Y:S01]  /*0260*/  LEA.HI R5, R20, R21.reuse, RZ, 0x2 ;  /* 0x0000001514057211 */ /* 0x080fe200078f10ff */
[----:B------:R-:W-:Y:S01]  /*0270*/  UIMAD UR46, UR46, UR10, URZ ;  /* 0x0000000a2e2e72a4 */ /* 0x000fe2000f8e023f */
[----:B------:R-:W-:Y:S01]  /*0280*/  LEA.HI R0, R10, R2, RZ, 0x1 ;  /* 0x000000020a007211 */ /* 0x000fe200078f08ff */
[----:B------:R-:W-:Y:S01]  /*0290*/  UIMAD UR55, UR6, UR4, UR55 ;  /* 0x00000004063772a4 */ /* 0x000fe2000f8e0237 */
[----:B------:R-:W-:Y:S01]  /*02a0*/  SHF.R.S32.HI R3, RZ, 0x3, R16 ;  /* 0x00000003ff037819 */ /* 0x000fe20000011410 */
[----:B------:R-:W-:Y:S01]  /*02b0*/  UIMAD UR52, UR5, UR32, URZ ;  /* 0x00000020053472a4 */ /* 0x000fe2000f8e023f */
[----:B------:R-:W-:Y:S01]  /*02c0*/  LOP3.LUT R0, R0, 0xfffffffe, RZ, 0xc0, !PT ;  /* 0xfffffffe00007812 */ /* 0x000fe200078ec0ff */
[----:B------:R-:W-:Y:S01]  /*02d0*/  UIMAD UR4, UR32, UR9, UR35 ;  /* 0x00000009200472a4 */ /* 0x000fe2000f8e0223 */
[----:B------:R-:W-:Y:S01]  /*02e0*/  LOP3.LUT R4, R5, 0xfffffffc, RZ, 0xc0, !PT ;  /* 0xfffffffc05047812 */ /* 0x000fe200078ec0ff */
[----:B------:R-:W-:Y:S01]  /*02f0*/  IMAD.SHL.U32 R6, R3, 0x40, RZ ;  /* 0x0000004003067824 */ /* 0x000fe200078e00ff */
[----:B------:R-:W-:Y:S01]  /*0300*/  LEA.HI R11, R20, R21, RZ, 0x5 ;  /* 0x00000015140b7211 */ /* 0x000fe200078f28ff */
[----:B------:R-:W-:Y:S01]  /*0310*/  IMAD.IADD R15, R2, 0x1, -R0 ;  /* 0x00000001020f7824 */ /* 0x000fe200078e0a00 */
[--C-:B------:R-:W-:Y:S01]  /*0320*/  SHF.R.S32.HI R0, RZ, 0x2, R5.reuse ;  /* 0x00000002ff007819 */ /* 0x100fe20000011405 */
[----:B------:R-:W-:Y:S01]  /*0330*/  IMAD.IADD R18, R21, 0x1, -R4 ;  /* 0x0000000115127824 */ /* 0x000fe200078e0a04 */
[----:B------:R-:W-:Y:S01]  /*0340*/  SHF.R.S32.HI R2, RZ, 0x1f, R5 ;  /* 0x0000001fff027819 */ /* 0x000fe20000011405 */
[----:B------:R-:W-:Y:S01]  /*0350*/  @!UP5 UIMAD UR5, UR32, UR11, UR35 ;  /* 0x0000000b2005d2a4 */ /* 0x000fe2000f8e0223 */
[-C--:B------:R-:W-:Y:S01]  /*0360*/  LEA.HI R3, R5, R0.reuse, RZ, 0x1 ;  /* 0x0000000005037211 */ /* 0x080fe200078f08ff */
[----:B------:R-:W-:Y:S01]  /*0370*/  IMAD.SHL.U32 R222, R18, 0x8, RZ ;  /* 0x0000000812de7824 */ /* 0x000fe200078e00ff */
        /* <DEDUP_REMOVED lines=8> */
[----:B------:R-:W-:Y:S01]  /*0400*/  LOP3.LUT R2, R6, 0xc0, RZ, 0xc0, !PT ;  /* 0x000000c006027812 */ /* 0x000fe200078ec0ff */
[C---:B------:R-:W-:Y:S01]  /*0410*/  IMAD.IADD R7, R0.reuse, 0x1, -R5 ;  /* 0x0000000100077824 */ /* 0x040fe200078e0a05 */
[----:B------:R-:W-:Y:S01]  /*0420*/  ULDC.U8 UR8, c[0x0][0x3d0] ;  /* 0x0000f40000087ab9 */ /* 0x000fe20000000000 */
[----:B------:R-:W-:Y:S01]  /*0430*/  IMAD.IADD R8, R0, 0x1, -R3 ;  /* 0x0000000100087824 */ /* 0x000fe200078e0a03 */
[----:B------:R-:W-:Y:S01]  /*0440*/  SHF.R.U32.HI R5, RZ, 0x3, R2 ;  /* 0x00000003ff057819 */ /* 0x000fe20000011602 */
[----:B------:R-:W-:Y:S01]  /*0450*/  ULDC UR50, c[0x0][0x224] ;  /* 0x0000890000327ab9 */ /* 0x000fe20000000800 */
[----:B------:R-:W-:Y:S01]  /*0460*/  LOP3.LUT R3, R2, 0x18, R222, 0xf8, !PT ;  /* 0x0000001802037812 */ /* 0x000fe200078ef8de */
[----:B------:R-:W-:Y:S01]  /*0470*/  @UP5 UIMAD UR54, UR32, UR49, URZ ;  /* 0x00000031203652a4 */ /* 0x000fe2000f8e023f */
[----:B------:R-:W-:Y:S01]  /*0480*/  SHF.R.S32.HI R6, RZ, 0x1f, R4 ;  /* 0x0000001fff067819 */ /* 0x000fe20000011404 */
[----:B------:R-:W-:Y:S01]  /*0490*/  ULDC.64 UR12, c[0x0][0x118] ;  /* 0x00004600000c7ab9 */ /* 0x000fe20000000a00 */
[--C-:B------:R-:W-:Y:S01]  /*04a0*/  SHF.R.S32.HI R2, RZ, 0x5, R11.reuse ;  /* 0x00000005ff027819 */ /* 0x100fe2000001140b */
[----:B------:R-:W-:Y:S01]  /*04b0*/  UMOV UR61, 0x4 ;  /* 0x00000004003d7882 */ /* 0x000fe20000000000 */
[----:B------:R-:W-:Y:S01]  /*04c0*/  SHF.R.S32.HI R0, RZ, 0x1f, R11 ;  /* 0x0000001fff007819 */ /* 0x000fe2000001140b */
[----:B------:R-:W-:Y:S01]  /*04d0*/  ULOP3.LUT UR56, UR35, UR56, URZ, 0x3c, !UPT ;  /* 0x0000003823387292 */ /* 0x000fe2000f8e3c3f */
[----:B------:R-:W-:Y:S01]  /*04e0*/  LOP3.LUT R9, R3, R5, RZ, 0x3c, !PT ;  /* 0x0000000503097212 */ /* 0x000fe200078e3cff */
[----:B------:R-:W-:Y:S01]  /*04f0*/  IMAD R7, R2, 0x8, R7 ;  /* 0x0000000802077824 */ /* 0x000fe200078e0207 */
[----:B------:R-:W-:Y:S01]  /*0500*/  LEA.HI R22, R6, R4, RZ, 0x2 ;  /* 0x0000000406167211 */ /* 0x000fe200078f10ff */
[----:B------:R-:W-:Y:S01]  /*0510*/  USHF.R.S32.HI UR57, URZ, 0x1f, UR35 ;  /* 0x0000001f3f397899 */ /* 0x000fe20008011423 */
[-C--:B------:R-:W-:Y:S01]  /*0520*/  LEA.HI R3, R11, R2.reuse, RZ, 0x1 ;  /* 0x000000020b037211 */ /* 0x080fe200078f08ff */
[----:B------:R-:W-:Y:S01]  /*0530*/  UISETP.NE.AND UP6, UPT, UR8, URZ, UPT ;  /* 0x0000003f0800728c */ /* 0x000fe2000bfc5270 */
[----:B------:R-:W-:Y:S01]  /*0540*/  LEA.HI R0, R0, R2, RZ, 0x2 ;  /* 0x0000000200007211 */ /* 0x000fe200078f10ff */
[----:B------:R-:W-:Y:S01]  /*0550*/  USHF.R.S32.HI UR59, URZ, 0x1f, UR32 ;  /* 0x0000001f3f3b7899 */ /* 0x000fe20008011420 */
[----:B------:R-:W-:Y:S01]  /*0560*/  LOP3.LUT R4, R10, 0xfffffff0, RZ, 0xc0, !PT ;  /* 0xfffffff00a047812 */ /* 0x000fe200078ec0ff */
[----:B------:R-:W-:Y:S01]  /*0570*/  USHF.R.S32.HI UR58, URZ, 0x1f, UR35 ;  /* 0x0000001f3f3a7899 */ /* 0x000fe20008011423 */
[----:B------:R-:W-:Y:S01]  /*0580*/  LOP3.LUT R5, R3, 0xfffffffe, RZ, 0xc0, !PT ;  /* 0xfffffffe03057812 */ /* 0x000fe200078ec0ff */
[----:B------:R-:W-:Y:S01]  /*0590*/  UIMAD.WIDE.U32 UR42, UR36, UR44, URZ ;  /* 0x0000002c242a72a5 */ /* 0x000fe2000f8e003f */
[----:B------:R-:W-:Y:S01]  /*05a0*/  LOP3.LUT R3, R0, 0xfffffffc, RZ, 0xc0, !PT ;  /* 0xfffffffc00037812 */ /* 0x000fe200078ec0ff */
[C---:B------:R-:W-:Y:S01]  /*05b0*/  IMAD.IADD R0, R21.reuse, 0x1, -R4 ;  /* 0x0000000115007824 */ /* 0x040fe200078e0a04 */
[----:B------:R-:W-:Y:S01]  /*05c0*/  LEA.HI R10, R20, R21, RZ, 0x6 ;  /* 0x00000015140a7211 */ /* 0x000fe200078f30ff */
[----:B------:R-:W-:Y:S01]  /*05d0*/  IMAD.IADD R183, R2, 0x1, -R5 ;  /* 0x0000000102b77824 */ /* 0x000fe200078e0a05 */
[----:B------:R-:W-:Y:S01]  /*05e0*/  LOP3.LUT P2, RZ, R8, 0x2, RZ, 0xc0, !PT ;  /* 0x0000000208ff7812 */ /* 0x000fe2000784c0ff */
[----:B------:R-:W-:Y:S01]  /*05f0*/  IMAD.IADD R11, R2, 0x1, -R3 ;  /* 0x00000001020b7824 */ /* 0x000fe200078e0a03 */
[----:B------:R-:W-:Y:S01]  /*0600*/  SHF.R.S32.HI R4, RZ, 0x1f, R0 ;  /* 0x0000001fff047819 */ /* 0x000fe20000011400 */
[----:B------:R-:W-:Y:S01]  /*0610*/  UIMAD UR51, UR37, UR44, URZ ;  /* 0x0000002c253372a4 */ /* 0x000fe2000f8e023f */
[----:B------:R-:W-:Y:S01]  /*0620*/  LOP3.LUT R3, R16, 0xfffffff8, RZ, 0xc0, !PT ;  /* 0xfffffff810037812 */ /* 0x000fe200078ec0ff */
[----:B------:R-:W-:Y:S01]  /*0630*/  USHF.R.S32.HI UR53, URZ, 0x1f, UR47 ;  /* 0x0000001f3f357899 */ /* 0x000fe2000801142f */
[-C--:B------:R-:W-:Y:S01]  /*0640*/  LEA.HI R2, R0, R0.reuse, RZ, 0x1 ;  /* 0x0000000000027211 */ /* 0x080fe200078f08ff */
[----:B------:R-:W-:Y:S01]  /*0650*/  UIMAD UR50, UR4, UR50, URZ ;  /* 0x00000032043272a4 */ /* 0x000fe2000f8e023f */
[----:B------:R-:W-:Y:S01]  /*0660*/  LEA.HI R12, R4, R0, RZ, 0x3 ;  /* 0x00000000040c7211 */ /* 0x000fe200078f18ff */
[----:B------:R-:W-:Y:S01]  /*0670*/  IMAD.IADD R3, R21, 0x1, -R3 ;  /* 0x0000000115037824 */ /* 0x000fe200078e0a03 */
[----:B------:R-:W-:Y:S01]  /*0680*/  LOP3.LUT R5, R2, 0x7fffffe, RZ, 0xc0, !PT ;  /* 0x07fffffe02057812 */ /* 0x000fe200078ec0ff */
[----:B------:R-:W-:Y:S01]  /*0690*/  @!UP5 UIMAD UR49, UR5, UR49, URZ ;  /* 0x000000310531d2a4 */ /* 0x000fe2000f8e023f */
[----:B------:R-:W-:Y:S01]  /*06a0*/  LOP3.LUT R4, R12, 0xfffffff8, RZ, 0xc0, !PT ;  /* 0xfffffff80c047812 */ /* 0x000fe200078ec0ff */
[----:B------:R-:W-:Y:S01]  /*06b0*/  USHF.R.S32.HI UR48, URZ, 0x1f, UR41 ;  /* 0x0000001f3f307899 */ /* 0x000fe20008011429 */
[----:B------:R-:W-:Y:S01]  /*06c0*/  LEA.HI R6, R3, R3, RZ, 0x1 ;  /* 0x0000000303067211 */ /* 0x000fe200078f08ff */
[C---:B------:R-:W-:Y:S01]  /*06d0*/  IMAD.IADD R19, R0.reuse, 0x1, -R5 ;  /* 0x0000000100137824 */ /* 0x040fe200078e0a05 */
[----:B------:R-:W-:Y:S01]  /*06e0*/  SHF.R.S32.HI R10, RZ, 0x6, R10 ;  /* 0x00000006ff0a7819 */ /* 0x000fe2000001140a */
[----:B------:R-:W-:Y:S01]  /*06f0*/  IMAD.IADD R14, R0, 0x1, -R4 ;  /* 0x00000001000e7824 */ /* 0x000fe200078e0a04 */
[----:B------:R-:W-:Y:S01]  /*0700*/  LOP3.LUT R0, R6, 0x3fffffe, RZ, 0xc0, !PT ;  /* 0x03fffffe06007812 */ /* 0x000fe200078ec0ff */
[----:B------:R-:W-:Y:S01]  /*0710*/  IMAD.U32 R4, R7, 0x20, R9 ;  /* 0x0000002007047824 */ /* 0x000fe200078e0009 */
[----:B------:R-:W-:Y:S01]  /*0720*/  LEA.HI R9, R20, R21, RZ, 0x7 ;  /* 0x0000001514097211 */ /* 0x000fe200078f38ff */
[----:B------:R-:W-:Y:S01]  /*0730*/  IMAD.SHL.U32 R21, R21, 0x2, RZ ;  /* 0x0000000215157824 */ /* 0x000fe200078e00ff */
[----:B------:R-:W-:Y:S01]  /*0740*/  LOP3.LUT P5, RZ, R14, 0x2, RZ, 0xc0, !PT ;  /* 0x000000020eff7812 */ /* 0x000fe200078ac0ff */
[C---:B------:R-:W-:Y:S01]  /*0750*/  IMAD.IADD R5, R3.reuse, 0x1, -R0 ;  /* 0x0000000103057824 */ /* 0x040fe200078e0a00 */
[----:B------:R1:W-:Y:S01]  /*0760*/  STL [R1+0x8], R4 ;  /* 0x0000080401007387 */ /* 0x0003e20000100800 */
[----:B------:R-:W-:Y:S01]  /*0770*/  IMAD R0, R10, 0x4, R15 ;  /* 0x000000040a007824 */ /* 0x000fe200078e020f */
[----:B------:R-:W-:Y:S01]  /*0780*/  LOP3.LUT P6, RZ, R14, 0x4, RZ, 0xc0, !PT ;  /* 0x000000040eff7812 */ /* 0x000fe200078cc0ff */
[----:B------:R-:W-:Y:S01]  /*0790*/  IMAD.SHL.U32 R3, R3, 0x40, RZ ;  /* 0x0000004003037824 */ /* 0x000fe200078e00ff */
[----:B------:R-:W-:Y:S01]  /*07a0*/  SEL R178, R182, 0xffffffe0, !P5 ;  /* 0xffffffe0b6b27807 */ /* 0x000fe20006800000 */
[----:B------:R-:W-:Y:S01]  /*07b0*/  IMAD R17, R0, 0x8, R5 ;  /* 0x0000000800117824 */ /* 0x000fe200078e0205 */
[--C-:B------:R-:W-:Y:S01]  /*07c0*/  SHF.R.S32.HI R5, RZ, 0x1, R2.reuse ;  /* 0x00000001ff057819 */ /* 0x100fe20000011402 */
[----:B------:R-:W-:Y:S01]  /*07d0*/  UMOV UR40, 0xffffd000 ;  /* 0xffffd00000287882 */ /* 0x000fe20000000000 */
[----:B------:R-:W-:-:S02]  /*07e0*/  SHF.R.S32.HI R2, RZ, 0x1f, R2 ;  /* 0x0000001fff027819 */ /* 0x000fc40000011402 */
[----:B------:R-:W-:Y:S01]  /*07f0*/  SHF.R.S32.HI R0, RZ, 0x1, R6 ;  /* 0x00000001ff007819 */ /* 0x000fe20000011406 */
[----:B------:R-:W-:Y:S01]  /*0800*/  IMAD.SHL.U32 R6, R18, 0x2, RZ ;  /* 0x0000000212067824 */ /* 0x000fe200078e00ff */
[----:B------:R-:W-:Y:S02]  /*0810*/  SEL R179, R179, 0x40, P6 ;  /* 0x00000040b3b37807 */ /* 0x000fe40003000000 */
[----:B------:R-:W-:-:S04]  /*0820*/  LOP3.LUT P4, RZ, R0, 0x2, RZ, 0xc0, !PT ;  /* 0x0000000200ff7812 */ /* 0x000fc8000788c0ff */
[----:B------:R-:W-:Y:S02]  /*0830*/  SEL R172, R182, 0xffffffe0, !P4 ;  /* 0xffffffe0b6ac7807 */ /* 0x000fe40006000000 */
[----:B-1----:R-:W-:-:S04]  /*0840*/  LOP3.LUT R4, R8, 0x1, RZ, 0xc0, !PT ;  /* 0x0000000108047812 */ /* 0x002fc800078ec0ff */
[----:B------:R-:W-:Y:S02]  /*0850*/  ISETP.NE.U32.AND P3, PT, R4, 0x1, PT ;  /* 0x000000010400780c */ /* 0x000fe40003f65070 */
[----:B------:R-:W-:Y:S01]  /*0860*/  LEA.HI R4, R2, R5, RZ, 0x2 ;  /* 0x0000000502047211 */ /* 0x000fe200078f10ff */
[----:B------:R-:W-:Y:S01]  /*0870*/  IMAD.SHL.U32 R2, R0, 0x40, RZ ;  /* 0x0000004000027824 */ /* 0x000fe200078e00ff */
[----:B------:R-:W-:Y:S01]  /*0880*/  LOP3.LUT R0, R3, 0x1c0, RZ, 0xc0, !PT ;  /* 0x000001c003007812 */ /* 0x000fe200078ec0ff */
[----:B------:R-:W-:Y:S01]  /*0890*/  IMAD.SHL.U32 R3, R11, 0x10, RZ ;  /* 0x000000100b037824 */ /* 0x000fe200078e00ff */
[----:B------:R-:W-:Y:S02]  /*08a0*/  LOP3.LUT R4, R4, 0xfffffffc, RZ, 0xc0, !PT ;  /* 0xfffffffc04047812 */ /* 0x000fe400078ec0ff */
[----:B------:R-:W-:Y:S02]  /*08b0*/  LOP3.LUT R2, R2, 0xc0, RZ, 0xc0, !PT ;  /* 0x000000c002027812 */ /* 0x000fe400078ec0ff */
[----:B------:R-:W-:Y:S01]  /*08c0*/  LOP3.LUT R3, R0, 0x30, R3, 0xf8, !PT ;  /* 0x0000003000037812 */ /* 0x000fe200078ef803 */
[----:B------:R-:W-:Y:S01]  /*08d0*/  IMAD.IADD R13, R5, 0x1, -R4 ;  /* 0x00000001050d7824 */ /* 0x000fe200078e0a04 */
[----:B------:R-:W-:-:S02]  /*08e0*/  LOP3.LUT R5, R2, 0x8, R16, 0xf8, !PT ;  /* 0x0000000802057812 */ /* 0x000fc400078ef810 */
[----:B------:R-:W-:Y:S02]  /*08f0*/  SHF.R.U32.HI R4, RZ, 0x3, R2 ;  /* 0x00000003ff047819 */ /* 0x000fe40000011602 */
[----:B------:R-:W-:Y:S02]  /*0900*/  LOP3.LUT R2, R3, 0x8, R16, 0xf8, !PT ;  /* 0x0000000803027812 */ /* 0x000fe400078ef810 */
[----:B------:R-:W-:Y:S02]  /*0910*/  LOP3.LUT R173, R5, R4, RZ, 0x3c, !PT ;  /* 0x0000000405ad7212 */ /* 0x000fe400078e3cff */
        /* <DEDUP_REMOVED lines=10> */
[----:B------:R-:W-:Y:S01]  /*09c0*/  IMAD.IADD R7, R8, 0x1, -R0 ;  /* 0x0000000108077824 */ /* 0x000fe200078e0a00 */
[----:B------:R-:W-:Y:S01]  /*09d0*/  SEL R185, R185, 0x10, !P3 ;  /* 0x00000010b9b97807 */ /* 0x000fe20005800000 */
[----:B------:R-:W-:Y:S01]  /*09e0*/  IMAD.SHL.U32 R0, R10, 0x20, RZ ;  /* 0x000000200a007824 */ /* 0x000fe200078e00ff */
[----:B------:R-:W-:Y:S01]  /*09f0*/  LOP3.LUT P0, RZ, R13, 0x2, RZ, 0xc0, !PT ;  /* 0x000000020dff7812 */ /* 0x000fe2000780c0ff */
[----:B------:R-:W-:-:S02]  /*0a00*/  IMAD R12, R3, 0x8, R19 ;  /* 0x00000008030c7824 */ /* 0x000fc400078e0213 */
[C---:B------:R-:W-:Y:S01]  /*0a10*/  IMAD R177, R11.reuse, 0x2, R3 ;  /* 0x000000020bb17824 */ /* 0x040fe200078e0203 */
[----:B------:R-:W-:Y:S02]  /*0a20*/  LOP3.LUT R8, R0, 0x6, R21, 0xf8, !PT ;  /* 0x0000000600087812 */ /* 0x000fe400078ef815 */
[----:B------:R-:W-:Y:S01]  /*0a30*/  LOP3.LUT R5, R2, 0x20, R0, 0xf8, !PT ;  /* 0x0000002002057812 */ /* 0x000fe200078ef800 */
[----:B------:R-:W-:Y:S01]  /*0a40*/  IMAD R0, R11, 0x200, R6 ;  /* 0x000002000b007824 */ /* 0x000fe200078e0206 */
[----:B------:R-:W-:Y:S01]  /*0a50*/  SHF.R.U32.HI R2, RZ, 0x3, R2 ;  /* 0x00000003ff027819 */ /* 0x000fe20000011602 */
[----:B------:R1:W-:Y:S01]  /*0a60*/  STL [R1+0x14], R8 ;  /* 0x0000140801007387 */ /* 0x0003e20000100800 */
[----:B------:R-:W-:Y:S01]  /*0a70*/  SEL R182, R182, 0xffffffe0, !P0 ;  /* 0xffffffe0b6b67807 */ /* 0x000fe20004000000 */
        /* <DEDUP_REMOVED lines=21> */
[----:B------:R-:W-:Y:S01]  /*0bd0*/  IMAD.SHL.U32 R188, R188, 0x2, RZ ;  /* 0x00000002bcbc7824 */ /* 0x000fe200078e00ff */
[----:B------:R-:W-:Y:S01]  /*0be0*/  LOP3.LUT R0, R0, 0x1c0, RZ, 0xc0, !PT ;  /* 0x000001c000007812 */ /* 0x000fe200078ec0ff */
[----:B------:R-:W-:Y:S01]  /*0bf0*/  IMAD.IADD R8, R8, 0x1, R10 ;  /* 0x0000000108087824 */ /* 0x000fe200078e020a */
        /* <DEDUP_REMOVED lines=21> */
[C---:B------:R-:W-:Y:S01]  /*0d50*/  IADD3 R251, R250.reuse, 0x20, RZ ;  /* 0x00000020fafb7810 */ /* 0x040fe20007ffe0ff */
[----:B------:R-:W-:Y:S01]  /*0d60*/  IMAD.IADD R180, R177, 0x1, R179 ;  /* 0x00000001b1b47824 */ /* 0x000fe200078e02b3 */
[----:B------:R-:W-:Y:S01]  /*0d70*/  SHF.R.S32.HI R2, RZ, 0x1f, R0 ;  /* 0x0000001fff027819 */ /* 0x000fe20000011400 */
[----:B------:R-:W-:Y:S01]  /*0d80*/  IMAD.IADD R183, R183, 0x1, R5 ;  /* 0x00000001b7b77824 */ /* 0x000fe200078e0205 */
[----:B------:R-:W-:Y:S01]  /*0d90*/  @P1 IADD3 R251, R250, -0x20, RZ ;  /* 0xffffffe0fafb1810 */ /* 0x000fe20007ffe0ff */
[----:B------:R-:W-:Y:S01]  /*0da0*/  IMAD.IADD R185, R185, 0x1, R186 ;  /* 0x00000001b9b97824 */ /* 0x000fe200078e02ba */
[C---:B------:R-:W-:Y:S01]  /*0db0*/  SHF.L.U64.HI R2, R0.reuse, 0x2, R2 ;  /* 0x0000000200027819 */ /* 0x040fe20000010202 */
[----:B------:R-:W-:-:S02]  /*0dc0*/  IMAD.SHL.U32 R0, R0, 0x4, RZ ;  /* 0x0000000400007824 */ /* 0x000fc400078e00ff */
[----:B------:R-:W-:Y:S02]  /*0dd0*/  IMAD.IADD R179, R178, 0x1, R179 ;  /* 0x00000001b2b37824 */ /* 0x000fe400078e02b3 */
[----:B------:R1:W-:Y:S04]  /*0de0*/  STL [R1+0x10], R2 ;  /* 0x0000100201007387 */ /* 0x0003e80000100800 */
[----:B------:R2:W-:Y:S01]  /*0df0*/  STL [R1+0xc], R0 ;  /* 0x00000c0001007387 */ /* 0x0005e20000100800 */
[----:B-1--4-:R-:W-:-:S03]  /*0e00*/  IMAD.SHL.U32 R2, R3, 0x2, RZ ;  /* 0x0000000203027824 */ /* 0x012fc600078e00ff */
.L_x_482:
[----:B------:R-:W-:Y:S02]  /*0e10*/  ULDC.64 UR4, c[0x0][0x240] ;  /* 0x0000900000047ab9 */ /* 0x000fe40000000a00 */
[----:B------:R-:W-:Y:S02]  /*0e20*/  UISETP.NE.U32.AND UP1, UPT, URZ, UR4, UPT ;  /* 0x000000043f00728c */ /* 0x000fe4000bf25070 */
[----:B------:R-:W-:-:S02]  /*0e30*/  USHF.L.U32 UR11, UR32, 0x2, URZ ;  /* 0x00000002200b7899 */ /* 0x000fc4000800063f */
[----:B------:R-:W-:Y:S02]  /*0e40*/  USHF.R.S32.HI UR39, URZ, 0x1f, UR32 ;  /* 0x0000001f3f277899 */ /* 0x000fe40008011420 */
[----:B------:R-:W-:Y:S02]  /*0e50*/  UISETP.NE.AND.EX UP1, UPT, URZ, UR5, UPT, UP1 ;  /* 0x000000053f00728c */ /* 0x000fe4000bf25310 */
[----:B------:R-:W-:Y:S02]  /*0e60*/  ULDC.64 UR8, c[0x0][0x250] ;  /* 0x0000940000087ab9 */ /* 0x000fe40000000a00 */
[----:B------:R-:W-:Y:S02]  /*0e70*/  UISETP.NE.U32.AND UP3, UPT, URZ, UR8, UPT ;  /* 0x000000083f00728c */ /* 0x000fe4000bf65070 */
[----:B------:R-:W-:Y:S01]  /*0e80*/  USHF.L.U64.HI UR10, UR32, 0x2, UR39 ;  /* 0x00000002200a7899 */ /* 0x000fe20008010227 */
[----:B------:R-:W-:Y:S01]  /*0e90*/  PLOP3.LUT P2, PT, PT, PT, UP1, 0x80, 0x0 ;  /* 0x000000000000781c */ /* 0x000fe20003f4f018 */
[----:B------:R-:W-:-:S02]  /*0ea0*/  UIADD3 UR4, UP0, UR11, UR4, URZ ;  /* 0x000000040b047290 */ /* 0x000fc4000ff1e03f */
[----:B------:R-:W-:Y:S02]  /*0eb0*/  UISETP.NE.AND.EX UP3, UPT, URZ, UR9, UPT, UP3 ;  /* 0x000000093f00728c */ /* 0x000fe4000bf65330 */
[----:B------:R-:W-:Y:S02]  /*0ec0*/  UIADD3.X UR5, UR10, UR5, URZ, UP0, !UPT ;  /* 0x000000050a057290 */ /* 0x000fe400087fe43f */
[----:B-123--:R-:W-:Y:S01]  /*0ed0*/  IMAD.U32 R4, RZ, RZ, UR4 ;  /* 0x00000004ff047e24 */ /* 0x00efe2000f8e00ff */
[----:B------:R-:W-:Y:S01]  /*0ee0*/  ULDC.U8 UR14, c[0x0][0x312] ;  /* 0x0000c480000e7ab9 */ /* 0x000fe20000000000 */
[----:B------:R-:W-:Y:S01]  /*0ef0*/  PLOP3.LUT P0, PT, PT, PT, UP3, 0x80, 0x0 ;  /* 0x000000000000781c */ /* 0x000fe20003f0f038 */
[----:B------:R-:W-:Y:S01]  /*0f00*/  ULDC.64 UR6, c[0x0][0x248] ;  /* 0x0000920000067ab9 */ /* 0x000fe20000000a00 */
[----:B------:R-:W-:Y:S01]  /*0f10*/  IMAD.U32 R5, RZ, RZ, UR5 ;  /* 0x00000005ff057e24 */ /* 0x000fe2000f8e00ff */
[----:B------:R-:W-:Y:S02]  /*0f20*/  UISETP.NE.AND UP4, UPT, UR14, URZ, UPT ;  /* 0x0000003f0e00728c */ /* 0x000fe4000bf85270 */
[----:B------:R-:W-:-:S02]  /*0f30*/  @UP3 UIADD3 UR4, UP0, UR11, UR8, URZ ;  /* 0x000000080b043290 */ /* 0x000fc4000ff1e03f */
[----:B------:R1:W3:Y:S01]  /*0f40*/  @P2 LDG.E R8, [R4.64] ;  /* 0x0000000c04082981 */ /* 0x0002e2000c1e1900 */
[----:B------:R-:W-:Y:S02]  /*0f50*/  UISETP.EQ.U32.AND UP2, UPT, URZ, UR6, UPT ;  /* 0x000000063f00728c */ /* 0x000fe4000bf42070 */
[----:B------:R-:W-:Y:S01]  /*0f60*/  @UP3 UIADD3.X UR5, UR10, UR9, URZ, UP0, !UPT ;  /* 0x000000090a053290 */ /* 0x000fe200087fe43f */
[----:B----4-:R1:W4:Y:S01]  /*0f70*/  @P2 LDG.E R3, [R4.64+0x4] ;  /* 0x0000040c04032981 */ /* 0x010322000c1e1900 */
[----:B------:R-:W-:Y:S01]  /*0f80*/  MOV R6, UR4 ;  /* 0x0000000400067c02 */ /* 0x000fe20008000f00 */
[----:B------:R-:W-:-:S03]  /*0f90*/  UISETP.EQ.OR.EX UP2, UPT, URZ, UR7, !UP4, UP2 ;  /* 0x000000073f00728c */ /* 0x000fc6000e742720 */
[----:B------:R-:W-:Y:S01]  /*0fa0*/  IMAD.U32 R7, RZ, RZ, UR5 ;  /* 0x00000005ff077e24 */ /* 0x000fe2000f8e00ff */
[----:B------:R-:W-:-:S04]  /*0fb0*/  UIADD3 UR6, UP0, UR11, UR6, URZ ;  /* 0x000000060b067290 */ /* 0x000fc8000ff1e03f */
[----:B-----5:R-:W5:Y:S01]  /*0fc0*/  @P0 LDG.E R6, [R6.64] ;  /* 0x0000000c06060981 */ /* 0x020f62000c1e1900 */
[----:B------:R-:W-:Y:S01]  /*0fd0*/  PLOP3.LUT P1, PT, PT, PT, UP2, 0x80, 0x0 ;  /* 0x000000000000781c */ /* 0x000fe20003f2f028 */
[----:B------:R-:W-:Y:S01]  /*0fe0*/  UIADD3.X UR7, UR10, UR7, URZ, UP0, !UPT ;  /* 0x000000070a077290 */ /* 0x000fe200087fe43f */
[----:B-1----:R-:W-:-:S05]  /*0ff0*/  IMAD.U32 R4, RZ, RZ, UR6 ;  /* 0x00000006ff047e24 */ /* 0x002fca000f8e00ff */
[----:B------:R-:W-:-:S06]  /*1000*/  MOV R5, UR7 ;  /* 0x0000000700057c02 */ /* 0x000fcc0008000f00 */
[----:B--2---:R-:W2:Y:S01]  /*1010*/  @!P1 LDG.E R0, [R4.64] ;  /* 0x0000000c04009981 */ /* 0x004ea2000c1e1900 */
[----:B------:R-:W-:Y:S02]  /*1020*/  UMOV UR15, 0xffffffff ;  /* 0xffffffff000f7882 */ /* 0x000fe40000000000 */
[----:B------:R-:W-:Y:S02]  /*1030*/  UMOV UR19, URZ ;  /* 0x0000003f00137c82 */ /* 0x000fe40008000000 */
[----:B------:R-:W-:Y:S02]  /*1040*/  UMOV UR26, 0xffffffff ;  /* 0xffffffff001a7882 */ /* 0x000fe40000000000 */
[----:B------:R-:W-:Y:S01]  /*1050*/  ULDC UR6, c[0x0][0x218] ;  /* 0x0000860000067ab9 */ /* 0x000fe20000000800 */
[----:B---3--:R-:W1:Y:S08]  /*1060*/  @P2 R2UR UR15, R8 ;  /* 0x00000000080f23c2 */ /* 0x008e7000000e0000 */
[----:B----4-:R-:W1:Y:S08]  /*1070*/  @P2 R2UR UR4, R3 ;  /* 0x00000000030423c2 */ /* 0x010e7000000e0000 */
[----:B-----5:R3:W4:Y:S01]  /*1080*/  @P0 R2UR UR19, R6 ;  /* 0x00000000061303c2 */ /* 0x02072200000e0000 */
[----:B------:R-:W-:-:S04]  /*1090*/  ISETP.NE.U32.AND P0, PT, RZ, c[0x0][0x248], PT ;  /* 0x00009200ff007a0c */ /* 0x000fc80003f05070 */
[----:B------:R-:W-:Y:S01]  /*10a0*/  ISETP.NE.AND.EX P0, PT, RZ, c[0x0][0x24c], PT, P0 ;  /* 0x00009300ff007a0c */ /* 0x000fe20003f05300 */
[----:B-1----:R-:W-:Y:S02]  /*10b0*/  @UP1 UIADD3 UR25, UR4, -UR15, URZ ;  /* 0x8000000f04191290 */ /* 0x002fe4000fffe03f */
[----:B--2---:R3:W1:Y:S05]  /*10c0*/  @!P1 R2UR UR26, R0 ;  /* 0x00000000001a93c2 */ /* 0x00466a00000e0000 */
[----:B------:R-:W-:-:S05]  /*10d0*/  @!UP1 ULDC UR25, c[0x0][0x214] ;  /* 0x0000850000199ab9 */ /* 0x000fca0000000800 */
[----:B------:R-:W-:Y:S05]  /*10e0*/  @!P0 BRA `(.L_x_441) ;  /* 0x0000007000008947 */ /* 0x000fea0003800000 */
[----:B----4-:R-:W-:-:S13]  /*10f0*/  PLOP3.LUT P0, PT, PT, PT, UP4, 0x80, 0x0 ;  /* 0x000000000000781c */ /* 0x010fda0003f0f048 */
[----:B---3--:R-:W2:Y:S04]  /*1100*/  @P0 LDG.E R0, [R4.64+0x4] ;  /* 0x0000040c04000981 */ /* 0x008ea8000c1e1900 */
[----:B------:R-:W3:Y:S01]  /*1110*/  @!P0 LDG.E R4, [R4.64] ;  /* 0x0000000c04048981 */ /* 0x000ee2000c1e1900 */
[----:B--2---:R-:W2:Y:S02]  /*1120*/  @P0 R2UR UR4, R0 ;  /* 0x00000000000403c2 */ /* 0x004ea400000e0000 */
[----:B-12---:R-:W-:-:S11]  /*1130*/  @UP4 UIADD3 UR6, UR4, -UR26, URZ ;  /* 0x8000001a04064290 */ /* 0x006fd6000fffe03f */
[----:B---3--:R1:W2:Y:S01]  /*1140*/  @!P0 R2UR UR6, R4 ;  /* 0x00000000040683c2 */ /* 0x0082a200000e0000 */
[----:B------:R-:W-:-:S07]  /*1150*/  DEPBAR.LE SB1, 0x0, {2} ;  /* 0x000090040000791a */ /* 0x000fce0000000000 */
.L_x_441:
[----:B----4-:R-:W-:Y:S02]  /*1160*/  ULDC.64 UR4, c[0x0][0x258] ;  /* 0x0000960000047ab9 */ /* 0x010fe40000000a00 */
        /* <DEDUP_REMOVED lines=8> */
[----:B---3--:R-:W2:Y:S01]  /*11f0*/  @P0 LDG.E R0, [R4.64] ;  /* 0x0000000c04000981 */ /* 0x008ea2000c1e1900 */
        /* <DEDUP_REMOVED lines=49> */
.L_x_443:
        /* <DEDUP_REMOVED lines=18> */
.L_x_444:
        /* <DEDUP_REMOVED lines=70> */
.L_x_445:
[----:B------:R-:W-:Y:S02]  /*1a90*/  UMOV UR9, UR50 ;  /* 0x0000003200097c82 */ /* 0x000fe40008000000 */
.L_x_446:
[----:B------:R-:W1:Y:S01]  /*1aa0*/  S2R R10, SR_TID.X ;  /* 0x00000000000a7919 */ /* 0x000e620000002100 */
[----:B------:R-:W-:Y:S01]  /*1ab0*/  UIADD3 UR4, UP4, UP3, UR4, UR41, UR47 ;  /* 0x0000002904047290 */ /* 0x000fe2000fb9e02f */
[----:B------:R-:W-:Y:S01]  /*1ac0*/  SHF.R.S32.HI R223, RZ, 0x1f, R222 ;  /* 0x0000001fffdf7819 */ /* 0x000fe200000114de */
[----:B------:R-:W-:Y:S01]  /*1ad0*/  ULDC UR15, c[0x0][0x2e8] ;  /* 0x0000ba00000f7ab9 */ /* 0x000fe20000000800 */
[C---:B------:R-:W-:Y:S01]  /*1ae0*/  IADD3 R4, P1, R222.reuse, UR27, RZ ;  /* 0x0000001bde047c10 */ /* 0x040fe2000ff3e0ff */
[----:B------:R-:W-:Y:S01]  /*1af0*/  UIADD3 UR21, UP2, UP1, UR11, UR4, UR21 ;  /* 0x000000040b157290 */ /* 0x000fe2000f95e015 */
[----:B------:R-:W-:Y:S01]  /*1b00*/  IMAD.U32 R12, RZ, RZ, UR35 ;  /* 0x00000023ff0c7e24 */ /* 0x000fe2000f8e00ff */
[----:B------:R-:W-:Y:S01]  /*1b10*/  UIADD3.X UR4, UR7, UR48, UR53, UP4, UP3 ;  /* 0x0000003007047290 */ /* 0x000fe2000a7e6435 */
[----:B------:R-:W-:Y:S01]  /*1b20*/  BSSY B1, `(.L_x_442) ;  /* 0x00007ba000017945 */ /* 0x000fe20003800000 */
[----:B------:R-:W-:-:S02]  /*1b30*/  IADD3 R14, R222, 0x20, RZ ;  /* 0x00000020de0e7810 */ /* 0x000fc40007ffe0ff */
[----:B------:R-:W-:Y:S01]  /*1b40*/  UIADD3.X UR10, UR8, UR4, UR10, UP2, UP1 ;  /* 0x00000004080a7290 */ /* 0x000fe200097e240a */
[----:B------:R-:W-:Y:S02]  /*1b50*/  IADD3 R16, R222, 0x40, RZ ;  /* 0x00000040de107810 */ /* 0x000fe40007ffe0ff */
        /* <DEDUP_REMOVED lines=33> */
[----:B------:R-:W-:Y:S02]  /*1d70*/  ULDC.64 UR4, c[0x0][0x3c8] ;  /* 0x0000f20000047ab9 */ /* 0x000fe40000000a00 */
[----:B------:R-:W-:Y:S01]  /*1d80*/  IMAD.WIDE.U32 R4, R0, c[0x0][0x378], R4 ;  /* 0x0000de0000047a25 */ /* 0x000fe200078e0004 */
[----:B------:R-:W-:Y:S01]  /*1d90*/  LEA.HI R0, R11, R10, RZ, 0x5 ;  /* 0x0000000a0b007211 */ /* 0x000fe200078f28ff */
[----:B------:R-:W-:-:S03]  /*1da0*/  UISETP.GT.AND UP1, UPT, UR34, UR11, UPT ;  /* 0x0000000b2200728c */ /* 0x000fc6000bf24270 */
[----:B------:R-:W-:Y:S02]  /*1db0*/  LOP3.LUT R6, R0, 0xffffffe0, RZ, 0xc0, !PT ;  /* 0xffffffe000067812 */ /* 0x000fe400078ec0ff */
[----:B------:R-:W-:Y:S01]  /*1dc0*/  IADD3 R5, R5, UR6, RZ ;  /* 0x0000000605057c10 */ /* 0x000fe2000fffe0ff */
[----:B------:R-:W-:Y:S02]  /*1dd0*/  UIADD3 UR6, UR16, UR9, URZ ;  /* 0x0000000910067290 */ /* 0x000fe4000fffe03f */
[----:B------:R-:W-:Y:S01]  /*1de0*/  IMAD.IADD R6, R10, 0x1, -R6 ;  /* 0x000000010a067824 */ /* 0x000fe200078e0a06 */
[----:B------:R-:W-:Y:S01]  /*1df0*/  SHF.R.S32.HI R10, RZ, 0x5, R0 ;  /* 0x00000005ff0a7819 */ /* 0x000fe20000011400 */
[----:B------:R-:W-:Y:S01]  /*1e00*/  IMAD R0, R20, c[0x0][0x370], RZ ;  /* 0x0000dc0014007a24 */ /* 0x000fe200078e02ff */
[----:B------:R-:W-:Y:S02]  /*1e10*/  UIADD3 UR16, UR16, UR17, URZ ;  /* 0x0000001110107290 */ /* 0x000fe4000fffe03f */
[----:B------:R-:W-:Y:S01]  /*1e20*/  UIMAD.WIDE UR6, UR6, UR61, UR4 ;  /* 0x0000003d060672a5 */ /* 0x000fe2000f8e0204 */
[----:B------:R-:W-:Y:S01]  /*1e30*/  IMAD R10, R10, UR46, R6 ;  /* 0x0000002e0a0a7c24 */ /* 0x000fe2000f8e0206 */
[----:B------:R-:W-:Y:S01]  /*1e40*/  UIMAD.WIDE UR16, UR16, UR61, UR30 ;  /* 0x0000003d101072a5 */ /* 0x000fe2000f8e021e */
[C---:B------:R-:W-:Y:S01]  /*1e50*/  IMAD R11, R3.reuse, c[0x0][0x374], R0 ;  /* 0x0000dd00030b7a24 */ /* 0x040fe200078e0200 */
[----:B------:R-:W-:Y:S01]  /*1e60*/  UIADD3 UR5, UR34, -0x1, URZ ;  /* 0xffffffff22057890 */ /* 0x000fe2000fffe03f */
[----:B------:R-:W-:Y:S01]  /*1e70*/  IMAD.WIDE.U32 R6, R3, c[0x0][0x370], R4 ;  /* 0x0000dc0003067a25 */ /* 0x000fe200078e0004 */
[----:B------:R-:W-:Y:S01]  /*1e80*/  IADD3 R0, P1, R10, UR21, RZ ;  /* 0x000000150a007c10 */ /* 0x000fe2000ff3e0ff */
[----:B------:R-:W-:-:S02]  /*1e90*/  UMOV UR9, UR7 ;  /* 0x0000000700097c82 */ /* 0x000fc40008000000 */
[----:B------:R-:W-:Y:S01]  /*1ea0*/  IMAD.IADD R7, R7, 0x1, R11 ;  /* 0x0000000107077824 */ /* 0x000fe200078e020b */
[----:B------:R-:W-:Y:S01]  /*1eb0*/  LEA.HI.X.SX32 R10, R10, UR10, 0x1, P1 ;  /* 0x0000000a0a0a7c11 */ /* 0x000fe200088f0eff */
[----:B------:R-:W-:Y:S01]  /*1ec0*/  IMAD.WIDE.U32 R4, R12, c[0x0][0x1a8], R8 ;  /* 0x00006a000c047a25 */ /* 0x000fe200078e0008 */
[----:B------:R-:W-:Y:S01]  /*1ed0*/  LEA R190, P1, R0, c[0x0][0x350], 0x2 ;  /* 0x0000d40000be7a11 */ /* 0x000fe200078210ff */
[----:B------:R-:W-:Y:S01]  /*1ee0*/  UMOV UR10, UR6 ;  /* 0x00000006000a7c82 */ /* 0x000fe20008000000 */
[----:B------:R-:W-:Y:S01]  /*1ef0*/  LEA R194, P2, R6, c[0x0][0x330], 0x1 ;  /* 0x0000cc0006c27a11 */ /* 0x000fe200078408ff */
[----:B------:R-:W-:Y:S01]  /*1f00*/  UMOV UR7, UR17 ;  /* 0x0000001100077c82 */ /* 0x000fe20008000000 */
[----:B------:R-:W-:Y:S02]  /*1f10*/  LEA.HI.X R189, R0, c[0x0][0x354], R10, 0x2, P1 ;  /* 0x0000d50000bd7a11 */ /* 0x000fe400008f140a */
[----:B------:R-:W-:Y:S02]  /*1f20*/  PLOP3.LUT P1, PT, PT, PT, UP1, 0x80, 0x0 ;  /* 0x000000000000781c */ /* 0x000fe40003f2f018 */
[----:B------:R-:W-:-:S02]  /*1f30*/  LEA.HI.X R193, R6, c[0x0][0x334], R7, 0x1, P2 ;  /* 0x0000cd0006c17a11 */ /* 0x000fc400010f0c07 */
[----:B------:R-:W-:Y:S01]  /*1f40*/  IADD3 R0, R5, UR8, RZ ;  /* 0x0000000805007c10 */ /* 0x000fe2000fffe0ff */
[----:B------:R-:W-:Y:S01]  /*1f50*/  UMOV UR8, UR16 ;  /* 0x0000001000087c82 */ /* 0x000fe20008000000 */
[----:B------:R-:W-:-:S04]  /*1f60*/  LEA R192, P2, R4, c[0x0][0x160], 0x1 ;  /* 0x0000580004c07a11 */ /* 0x000fc800078408ff */
        /* <DEDUP_REMOVED lines=20> */
.L_x_448:
        /* <DEDUP_REMOVED lines=18> */
.L_x_449:
        /* <DEDUP_REMOVED lines=32> */
.L_x_451:
[----:B------:R-:W-:Y:S05]  /*23d0*/  BSYNC B0 ;  /* 0x0000000000007941 */ /* 0x000fea0003800000 */
.L_x_450:
[----:B------:R-:W-:Y:S01]  /*23e0*/  IADD3 R0, R3, 0x40, RZ ;  /* 0x0000004003007810 */ /* 0x000fe20007ffe0ff */
[----:B------:R-:W-:Y:S03]  /*23f0*/  BSSY B0, `(.L_x_452) ;  /* 0x0000012000007945 */ /* 0x000fe60003800000 */
[----:B------:R-:W-:-:S13]  /*2400*/  ISETP.GE.AND P3, PT, R0, UR4, PT ;  /* 0x0000000400007c0c */ /* 0x000fda000bf66270 */
        /* <DEDUP_REMOVED lines=16> */
.L_x_453:
[----:B------:R-:W-:Y:S05]  /*2510*/  BSYNC B0 ;  /* 0x0000000000007941 */ /* 0x000fea0003800000 */
.L_x_452:
        /* <DEDUP_REMOVED lines=29> */
.L_x_455:
[----:B------:R-:W-:Y:S05]  /*26f0*/  BSYNC B0 ;  /* 0x0000000000007941 */ /* 0x000fea0003800000 */
.L_x_454:
        /* <DEDUP_REMOVED lines=18> */
.L_x_447:
[----:B------:R-:W2:Y:S01]  /*2820*/  LDL R8, [R1+0x8] ;  /* 0x0000080001087983 */ /* 0x000ea20000100800 */
[----:B------:R-:W-:Y:S01]  /*2830*/  PLOP3.LUT P0, PT, PT, PT, UP6, 0x80, 0x0 ;  /* 0x000000000000781c */ /* 0x000fe20003f0f068 */
[----:B------:R-:W-:Y:S01]  /*2840*/  UIMAD UR4, UR5, -0x40, UR25 ;  /* 0xffffffc0050478a4 */ /* 0x000fe2000f8e0219 */
[----:B------:R-:W-:Y:S01]  /*2850*/  BSSY B0, `(.L_x_457) ;  /* 0x0000029000007945 */ /* 0x000fe20003800000 */
[----:B------:R-:W-:-:S10]  /*2860*/  ULEA.HI UR6, UR5, UR5, URZ, 0x1 ;  /* 0x0000000505067291 */ /* 0x000fd4000f8f083f */
[----:B------:R-:W-:Y:S01]  /*2870*/  @P0 BAR.SYNC.DEFER_BLOCKING 0x0 ;  /* 0x0000000000000b1d */ /* 0x000fe20000010000 */
[----:B------:R-:W-:Y:S01]  /*2880*/  ISETP.GE.AND P1, PT, R3, UR4, PT ;  /* 0x0000000403007c0c */ /* 0x000fe2000bf26270 */
[----:B------:R-:W-:-:S04]  /*2890*/  ULOP3.LUT UR6, UR6, 0xfffffffe, URZ, 0xc0, !UPT ;  /* 0xfffffffe06067892 */ /* 0x000fc8000f8ec03f */
[----:B------:R-:W-:-:S04]  /*28a0*/  UIADD3 UR6, UR5, -UR6, URZ ;  /* 0x8000000605067290 */ /* 0x000fc8000fffe03f */
[----:B------:R-:W-:Y:S01]  /*28b0*/  UISETP.NE.AND UP0, UPT, UR6, 0x1, UPT ;  /* 0x000000010600788c */ /* 0x000fe2000bf05270 */
[----:B--2---:R-:W-:-:S05]  /*28c0*/  IMAD.SHL.U32 R0, R8, 0x2, RZ ;  /* 0x0000000208007824 */ /* 0x004fca00078e00ff */
        /* <DEDUP_REMOVED lines=33> */
.L_x_458:
[----:B------:R-:W-:Y:S05]  /*2ae0*/  BSYNC B0 ;  /* 0x0000000000007941 */ /* 0x000fea0003800000 */
.L_x_457:
[----:B------:R-:W-:Y:S01]  /*2af0*/  PLOP3.LUT P0, PT, PT, PT, UP0, 0x80, 0x0 ;  /* 0x000000000000781c */ /* 0x000fe20003f0f008 */
[----:B------:R-:W-:Y:S01]  /*2b00*/  BSSY B0, `(.L_x_459) ;  /* 0x0000034000007945 */ /* 0x000fe20003800000 */
[----:B--2---:R-:W-:-:S04]  /*2b10*/  IADD3 R4, R8, 0x1800, RZ ;  /* 0x0000180008047810 */ /* 0x004fc80007ffe0ff */
        /* <DEDUP_REMOVED lines=16> */
.L_x_460:
        /* <DEDUP_REMOVED lines=34> */
.L_x_461:
[----:B------:R-:W-:Y:S05]  /*2e40*/  BSYNC B0 ;  /* 0x0000000000007941 */ /* 0x000fea0003800000 */
.L_x_459:
[----:B------:R-:W3:Y:S01]  /*2e50*/  LDL R21, [R1+0x18] ;  /* 0x0000180001157983 */ /* 0x000ee20000100800 */
[----:B------:R-:W-:Y:S01]  /*2e60*/  IMAD.MOV.U32 R239, RZ, RZ, 0x7f800000 ;  /* 0x7f800000ffef7424 */ /* 0x000fe200078e00ff */
[----:B------:R-:W-:Y:S01]  /*2e70*/  ULDC.64 UR16, c[0x0][0x198] ;  /* 0x0000660000107ab9 */ /* 0x000fe20000000a00 */
[----:B------:R-:W-:Y:S02]  /*2e80*/  IMAD.MOV.U32 R240, RZ, RZ, 0x7f800000 ;  /* 0x7f800000fff07424 */ /* 0x000fe400078e00ff */
[----:B------:R-:W-:Y:S01]  /*2e90*/  IMAD.MOV.U32 R237, RZ, RZ, 0x7f800000 ;  /* 0x7f800000ffed7424 */ /* 0x000fe200078e00ff */
[----:B------:R-:W-:Y:S01]  /*2ea0*/  UIMAD UR6, UR20, UR16, URZ ;  /* 0x00000010140672a4 */ /* 0x000fe2000f8e023f */
[----:B------:R-:W-:Y:S02]  /*2eb0*/  IMAD.U32 R17, RZ, RZ, UR24 ;  /* 0x00000018ff117e24 */ /* 0x000fe4000f8e00ff */
[----:B------:R-:W-:Y:S01]  /*2ec0*/  IMAD.MOV.U32 R238, RZ, RZ, 0x7f800000 ;  /* 0x7f800000ffee7424 */ /* 0x000fe200078e00ff */
[----:B------:R-:W-:Y:S01]  /*2ed0*/  UIMAD UR6, UR24, UR17, UR6 ;  /* 0x00000011180672a4 */ /* 0x000fe2000f8e0206 */
[----:B------:R-:W-:Y:S01]  /*2ee0*/  BSSY B0, `(.L_x_462) ;  /* 0x0000045000007945 */ /* 0x000fe20003800000 */
[----:B--23--:R-:W-:-:S02]  /*2ef0*/  IADD3 R5, R21, 0x28, RZ ;  /* 0x0000002815057810 */ /* 0x00cfc40007ffe0ff */
[----:B------:R-:W-:Y:S02]  /*2f00*/  IADD3 R4, R21, 0x8, RZ ;  /* 0x0000000815047810 */ /* 0x000fe40007ffe0ff */
[----:B------:R-:W-:Y:S02]  /*2f10*/  ISETP.GE.AND P3, PT, R5, UR4, PT ;  /* 0x0000000405007c0c */ /* 0x000fe4000bf66270 */
[C---:B------:R-:W-:Y:S02]  /*2f20*/  IADD3 R6, R21.reuse, 0x20, RZ ;  /* 0x0000002015067810 */ /* 0x040fe40007ffe0ff */
[----:B------:R-:W-:Y:S01]  /*2f30*/  ISETP.GE.AND P5, PT, R4, UR4, PT ;  /* 0x0000000404007c0c */ /* 0x000fe2000bfa6270 */
[C---:B------:R-:W-:Y:S01]  /*2f40*/  IMAD.SHL.U32 R4, R21.reuse, 0x4, RZ ;  /* 0x0000000415047824 */ /* 0x040fe200078e00ff */
[----:B------:R-:W-:Y:S02]  /*2f50*/  ISETP.GE.AND P6, PT, R21, UR4, PT ;  /* 0x0000000415007c0c */ /* 0x000fe4000bfc6270 */
[----:B------:R-:W-:-:S02]  /*2f60*/  SHF.R.S32.HI R19, RZ, 0x1f, R21 ;  /* 0x0000001fff137819 */ /* 0x000fc40000011415 */
[----:B------:R-:W-:Y:S02]  /*2f70*/  ISETP.GE.AND P4, PT, R6, UR4, PT ;  /* 0x0000000406007c0c */ /* 0x000fe4000bf86270 */
[----:B------:R-:W-:Y:S02]  /*2f80*/  SHF.R.S32.HI R7, RZ, 0x1f, R5 ;  /* 0x0000001fff077819 */ /* 0x000fe40000011405 */
[----:B------:R-:W-:Y:S02]  /*2f90*/  @!P3 LEA R6, P1, R5, UR8, 0x2 ;  /* 0x000000080506bc11 */ /* 0x000fe4000f8210ff */
[----:B------:R-:W-:Y:S02]  /*2fa0*/  IADD3 R4, P2, R4, UR8, RZ ;  /* 0x0000000804047c10 */ /* 0x000fe4000ff5e0ff */
[----:B------:R-:W-:Y:S01]  /*2fb0*/  SHF.L.U64.HI R8, R21, 0x2, R19 ;  /* 0x0000000215087819 */ /* 0x000fe20000010213 */
[----:B------:R-:W-:Y:S01]  /*2fc0*/  UIMAD UR4, UR18, -0x80, UR14 ;  /* 0xffffff80120478a4 */ /* 0x000fe2000f8e020e */
[----:B------:R-:W-:-:S02]  /*2fd0*/  @!P3 LEA.HI.X R7, R5, UR7, R7, 0x2, P1 ;  /* 0x000000070507bc11 */ /* 0x000fc400088f1407 */
[----:B------:R-:W-:-:S03]  /*2fe0*/  IADD3.X R5, R8, UR7, RZ, P2, !PT ;  /* 0x0000000708057c10 */ /* 0x000fc600097fe4ff */
[----:B------:R2:W5:Y:S04]  /*2ff0*/  @!P3 LDG.E R238, [R6.64] ;  /* 0x0000000c06eeb981 */ /* 0x000568000c1e1900 */
[----:B------:R3:W5:Y:S01]  /*3000*/  @!P6 LDG.E R239, [R4.64] ;  /* 0x0000000c04efe981 */ /* 0x000762000c1e1900 */
[----:B------:R-:W-:-:S03]  /*3010*/  ISETP.GE.AND P6, PT, R3, UR4, PT ;  /* 0x0000000403007c0c */ /* 0x000fc6000bfc6270 */
[----:B------:R3:W5:Y:S04]  /*3020*/  @!P5 LDG.E R240, [R4.64+0x20] ;  /* 0x0000200c04f0d981 */ /* 0x000768000c1e1900 */
[----:B------:R3:W5:Y:S06]  /*3030*/  @!P4 LDG.E R237, [R4.64+0x80] ;  /* 0x0000800c04edc981 */ /* 0x00076c000c1e1900 */
[----:B------:R4:W-:Y:S04]  /*3040*/  @P6 STS [R0+0x9000], RZ ;  /* 0x009000ff00006388 */ /* 0x0009e80000000800 */
[----:B------:R4:W-:Y:S04]  /*3050*/  @P6 STS [R0+0x9004], RZ ;  /* 0x009004ff00006388 */ /* 0x0009e80000000800 */
[----:B------:R4:W-:Y:S04]  /*3060*/  @P6 STS.64 [R0+0x9008], RZ ;  /* 0x009008ff00006388 */ /* 0x0009e80000000a00 */
[----:B------:R4:W-:Y:S04]  /*3070*/  @P6 STS.128 [R0+0xb000], RZ ;  /* 0x00b000ff00006388 */ /* 0x0009e80000000c00 */
[----:B------:R4:W-:Y:S01]  /*3080*/  @P6 STS.128 [R0+0xd000], RZ ;  /* 0x00d000ff00006388 */ /* 0x0009e20000000c00 */
[----:B---3--:R-:W-:-:S05]  /*3090*/  IMAD.WIDE.U32 R4, R17, c[0x0][0x198], R222 ;  /* 0x0000660011047a25 */ /* 0x008fca00078e00de */
[----:B--2---:R-:W-:Y:S01]  /*30a0*/  IADD3 R6, P1, R4, UR22, RZ ;  /* 0x0000001604067c10 */ /* 0x004fe2000ff3e0ff */
[----:B------:R-:W-:-:S05]  /*30b0*/  IMAD.U32 R4, RZ, RZ, UR6 ;  /* 0x00000006ff047e24 */ /* 0x000fca000f8e00ff */
[----:B------:R-:W-:Y:S01]  /*30c0*/  IADD3.X R7, R5, UR29, R4, P1, !PT ;  /* 0x0000001d05077c10 */ /* 0x000fe20008ffe404 */
[----:B------:R-:W-:-:S04]  /*30d0*/  IMAD R4, R18, c[0x0][0x1b0], RZ ;  /* 0x00006c0012047a24 */ /* 0x000fc800078e02ff */
[C---:B------:R-:W-:Y:S02]  /*30e0*/  IMAD R4, R15.reuse, c[0x0][0x1b4], R4 ;  /* 0x00006d000f047a24 */ /* 0x040fe400078e0204 */
[----:B------:R-:W-:-:S04]  /*30f0*/  IMAD.WIDE.U32 R6, R15, c[0x0][0x1b0], R6 ;  /* 0x00006c000f067a25 */ /* 0x000fc800078e0006 */
[----:B------:R-:W-:Y:S01]  /*3100*/  IMAD.IADD R13, R7, 0x1, R4 ;  /* 0x00000001070d7824 */ /* 0x000fe200078e0204 */
[----:B------:R-:W-:Y:S05]  /*3110*/  @P6 BRA `(.L_x_463) ;  /* 0x0000021000006947 */ /* 0x000fea0003800000 */
[----:B----4-:R-:W-:Y:S01]  /*3120*/  ISETP.GE.AND P4, PT, R222, c[0x0][0x220], PT ;  /* 0x00008800de007a0c */ /* 0x010fe20003f86270 */
        /* <DEDUP_REMOVED lines=32> */
.L_x_463:
[----:B----4-:R-:W-:Y:S05]  /*3330*/  BSYNC B0 ;  /* 0x0000000000007941 */ /* 0x010fea0003800000 */
.L_x_462:
[----:B------:R-:W-:Y:S01]  /*3340*/  IADD3 R4, R3, 0x40, RZ ;  /* 0x0000004003047810 */ /* 0x000fe20007ffe0ff */
[----:B------:R-:W-:Y:S03]  /*3350*/  BSSY B0, `(.L_x_464) ;  /* 0x0000026000007945 */ /* 0x000fe60003800000 */
[----:B------:R-:W-:-:S13]  /*3360*/  ISETP.GE.AND P5, PT, R4, UR4, PT ;  /* 0x0000000404007c0c */ /* 0x000fda000bfa6270 */
        /* <DEDUP_REMOVED lines=10> */
[----:B--2---:R-:W-:-:S04]  /*3410*/  IMAD.WIDE.U32 R10, R4, c[0x0][0x198], R6 ;  /* 0x00006600040a7a25 */ /* 0x004fc800078e0006 */
        /* <DEDUP_REMOVED lines=25> */
.L_x_465:
[----:B------:R-:W-:Y:S05]  /*35b0*/  BSYNC B0 ;  /* 0x0000000000007941 */ /* 0x000fea0003800000 */
.L_x_464:
[----:B------:R-:W-:Y:S01]  /*35c0*/  ULDC.64 UR16, c[0x0][0x1a0] ;  /* 0x0000680000107ab9 */ /* 0x000fe20000000a00 */
[----:B------:R-:W-:Y:S01]  /*35d0*/  IMAD.WIDE.U32 R4, R17, c[0x0][0x1a0], R222 ;  /* 0x0000680011047a25 */ /* 0x000fe200078e00de */
[----:B------:R-:W-:Y:S01]  /*35e0*/  UIMAD UR4, UR20, UR16, URZ ;  /* 0x00000010140472a4 */ /* 0x000fe2000f8e023f */
[----:B------:R4:W-:Y:S01]  /*35f0*/  @P6 STS [R0+0xf000], RZ ;  /* 0x00f000ff00006388 */ /* 0x0009e20000000800 */
[----:B------:R-:W-:Y:S02]  /*3600*/  BSSY B0, `(.L_x_466) ;  /* 0x000002f000007945 */ /* 0x000fe40003800000 */
[----:B------:R-:W-:Y:S01]  /*3610*/  UIMAD UR4, UR24, UR17, UR4 ;  /* 0x00000011180472a4 */ /* 0x000fe2000f8e0204 */
[----:B------:R4:W-:Y:S01]  /*3620*/  @P6 STS [R0+0xf004], RZ ;  /* 0x00f004ff00006388 */ /* 0x0009e20000000800 */
[----:B--2---:R-:W-:-:S03]  /*3630*/  IADD3 R6, P1, R4, UR23, RZ ;  /* 0x0000001704067c10 */ /* 0x004fc6000ff3e0ff */
[----:B------:R4:W-:Y:S01]  /*3640*/  @P6 STS.64 [R0+0xf008], RZ ;  /* 0x00f008ff00006388 */ /* 0x0009e20000000a00 */
[----:B------:R-:W-:-:S03]  /*3650*/  MOV R4, UR4 ;  /* 0x0000000400047c02 */ /* 0x000fc60008000f00 */
[----:B------:R4:W-:Y:S01]  /*3660*/  @P6 STS.128 [R0+0x11000], RZ ;  /* 0x011000ff00006388 */ /* 0x0009e20000000c00 */
[----:B------:R-:W-:Y:S01]  /*3670*/  IADD3.X R7, R5, UR28, R4, P1, !PT ;  /* 0x0000001c05077c10 */ /* 0x000fe20008ffe404 */
[----:B------:R-:W-:Y:S02]  /*3680*/  IMAD R4, R18, c[0x0][0x1b8], RZ ;  /* 0x00006e0012047a24 */ /* 0x000fe400078e02ff */
[----:B------:R4:W-:Y:S02]  /*3690*/  @P6 STS.128 [R0+0x13000], RZ ;  /* 0x013000ff00006388 */ /* 0x0009e40000000c00 */
        /* <DEDUP_REMOVED lines=37> */
.L_x_467:
[----:B------:R-:W-:Y:S05]  /*38f0*/  BSYNC B0 ;  /* 0x0000000000007941 */ /* 0x000fea0003800000 */
.L_x_466:
        /* <DEDUP_REMOVED lines=14> */
[C---:B------:R-:W-:Y:S01]  /*39e0*/  @!P4 LEA R6, P5, R8.reuse, c[0x0][0x170], 0x1 ;  /* 0x00005c000806ca11 */ /* 0x040fe200078a08ff */
[----:B------:R2:W-:Y:S01]  /*39f0*/  @P4 STS.128 [R0+0x10000], RZ ;  /* 0x010000ff00004388 */ /* 0x0005e20000000c00 */
[----:B------:R-:W-:Y:S01]  /*3a00*/  @!P3 LEA R4, P2, R8, c[0x0][0x170], 0x1 ;  /* 0x00005c000804ba11 */ /* 0x000fe200078408ff */
[----:B------:R-:W-:-:S05]  /*3a10*/  IMAD.IADD R3, R9, 0x1, R3 ;  /* 0x0000000109037824 */ /* 0x000fca00078e0203 */
        /* <DEDUP_REMOVED lines=19> */
.L_x_469:
[----:B------:R-:W-:Y:S05]  /*3b50*/  BSYNC B0 ;  /* 0x0000000000007941 */ /* 0x000fea0003800000 */
.L_x_468:
[----:B-1234-:R-:W-:Y:S01]  /*3b60*/  IMAD.U32 R0, RZ, RZ, UR25 ;  /* 0x00000019ff007e24 */ /* 0x01efe2000f8e00ff */
[----:B------:R-:W-:Y:S01]  /*3b70*/  IADD3 R3, R21, 0x1, RZ ;  /* 0x0000000115037810 */ /* 0x000fe20007ffe0ff */
[----:B------:R-:W0:Y:S01]  /*3b80*/  LDGDEPBAR ;  /* 0x00000000000079af */ /* 0x000e220000000000 */
[----:B------:R-:W-:Y:S01]  /*3b90*/  IMAD.SHL.U32 R175, R183, 0x2, RZ ;  /* 0x00000002b7af7824 */ /* 0x000fe200078e00ff */
[----:B------:R-:W-:Y:S01]  /*3ba0*/  UIADD3 UR15, UR25, 0x80, UR24 ;  /* 0x00000080190f7890 */ /* 0x000fe2000fffe018 */
[----:B------:R-:W-:Y:S01]  /*3bb0*/  IADD3 R4, R3, UR14, -R0 ;  /* 0x0000000e03047c10 */ /* 0x000fe2000fffe800 */
        /* <DEDUP_REMOVED lines=8> */
[----:B------:R-:W-:Y:S01]  /*3c40*/  CS2R R130, SRZ ;  /* 0x0000000000827805 */ /* 0x000fe2000001ff00 */
        /* <DEDUP_REMOVED lines=12> */
[----:B------:R-:W-:Y:S01]  /*3d10*/  CS2R R114, SRZ ;  /* 0x0000000000727805 */ /* 0x000fe2000001ff00 */
[----:B------:R-:W-:Y:S01]  /*3d20*/  IMAD.SHL.U32 R241, R0, 0x8, RZ ;  /* 0x0000000800f17824 */ /* 0x000fe200078e00ff */
[----:B------:R-:W-:Y:S01]  /*3d30*/  CS2R R112, SRZ ;  /* 0x0000000000707805 */ /* 0x000fe2000001ff00 */
[----:B------:R-:W-:Y:S01]  /*3d40*/  CS2R R106, SRZ ;  /* 0x00000000006a7805 */ /* 0x000fe2000001ff00 */
[----:B------:R-:W-:Y:S01]  /*3d50*/  IADD3 R0, R5, 0x40, RZ ;  /* 0x0000004005007810 */ /* 0x000fe20007ffe0ff */
[----:B------:R-:W-:Y:S01]  /*3d60*/  CS2R R104, SRZ ;  /* 0x0000000000687805 */ /* 0x000fe2000001ff00 */
[----:B------:R-:W-:Y:S01]  /*3d70*/  CS2R R102, SRZ ;  /* 0x0000000000667805 */ /* 0x000fe2000001ff00 */
[----:B------:R-:W-:Y:S01]  /*3d80*/  CS2R R100, SRZ ;  /* 0x0000000000647805 */ /* 0x000fe2000001ff00 */
[----:B-1----:R-:W-:Y:S01]  /*3d90*/  SHF.L.U64.HI R4, R21, 0x2, R19 ;  /* 0x0000000215047819 */ /* 0x002fe20000010213 */
[----:B------:R-:W-:Y:S01]  /*3da0*/  IMAD.IADD R0, R241, 0x1, R0 ;  /* 0x00000001f1007824 */ /* 0x000fe200078e0200 */
[----:B------:R-:W-:Y:S01]  /*3db0*/  CS2R R94, SRZ ;  /* 0x00000000005e7805 */ /* 0x000fe2000001ff00 */
[----:B------:R-:W-:Y:S01]  /*3dc0*/  CS2R R92, SRZ ;  /* 0x00000000005c7805 */ /* 0x000fe2000001ff00 */
[----:B------:R-:W-:Y:S01]  /*3dd0*/  CS2R R98, SRZ ;  /* 0x0000000000627805 */ /* 0x000fe2000001ff00 */
[----:B------:R1:W-:Y:S01]  /*3de0*/  STL [R1], R4 ;  /* 0x0000000401007387 */ /* 0x0003e20000100800 */
        /* <DEDUP_REMOVED lines=24> */
[----:B-1----:R-:W-:Y:S01]  /*3f70*/  IADD3 R4, R5, 0x20, RZ ;  /* 0x0000002005047810 */ /* 0x002fe20007ffe0ff */
[----:B------:R-:W-:Y:S01]  /*3f80*/  CS2R R48, SRZ ;  /* 0x0000000000307805 */ /* 0x000fe2000001ff00 */
[----:B------:R-:W-:Y:S01]  /*3f90*/  CS2R R42, SRZ ;  /* 0x00000000002a7805 */ /* 0x000fe2000001ff00 */
[----:B------:R-:W-:Y:S01]  /*3fa0*/  CS2R R40, SRZ ;  /* 0x0000000000287805 */ /* 0x000fe2000001ff00 */
[----:B------:R-:W-:Y:S01]  /*3fb0*/  IADD3 R4, R241, R4, RZ ;  /* 0x00000004f1047210 */ /* 0x000fe20007ffe0ff */
[----:B------:R-:W-:Y:S01]  /*3fc0*/  CS2R R38, SRZ ;  /* 0x0000000000267805 */ /* 0x000fe2000001ff00 */
[----:B------:R-:W-:Y:S01]  /*3fd0*/  CS2R R36, SRZ ;  /* 0x0000000000247805 */ /* 0x000fe2000001ff00 */
[----:B------:R-:W-:Y:S01]  /*3fe0*/  SHF.L.U32 R252, R21, 0x2, RZ ;  /* 0x0000000215fc7819 */ /* 0x000fe200000006ff */
[----:B------:R-:W-:Y:S01]  /*3ff0*/  IMAD.IADD R176, R175, 0x1, R182 ;  /* 0x00000001afb07824 */ /* 0x000fe200078e02b6 */
[C---:B------:R-:W-:Y:S01]  /*4000*/  IADD3 R5, R241.reuse, R4, RZ ;  /* 0x00000004f1057210 */ /* 0x040fe20007ffe0ff */
[C---:B------:R-:W-:Y:S01]  /*4010*/  IMAD.IADD R4, R241.reuse, 0x1, R0 ;  /* 0x00000001f1047824 */ /* 0x040fe200078e0200 */
[C---:B------:R-:W-:Y:S01]  /*4020*/  IADD3 R243, R222.reuse, 0x40, RZ ;  /* 0x00000040def37810 */ /* 0x040fe20007ffe0ff */
[----:B------:R-:W-:Y:S01]  /*4030*/  UIADD3 UR15, UR15, -UR14, URZ ;  /* 0x8000000e0f0f7290 */ /* 0x000fe2000fffe03f */
[----:B------:R-:W-:Y:S01]  /*4040*/  IADD3 R242, R222, 0x20, RZ ;  /* 0x00000020def27810 */ /* 0x000fe20007ffe0ff */
[C---:B------:R-:W-:Y:S01]  /*4050*/  IMAD.IADD R247, R241.reuse, 0x1, R5 ;  /* 0x00000001f1f77824 */ /* 0x040fe200078e0205 */
[----:B------:R-:W-:-:S03]  /*4060*/  IADD3 R245, R241, R4, RZ ;  /* 0x00000004f1f57210 */ /* 0x000fc60007ffe0ff */
[C---:B------:R-:W-:Y:S02]  /*4070*/  IMAD.IADD R246, R241.reuse, 0x1, R247 ;  /* 0x00000001f1f67824 */ /* 0x040fe400078e02f7 */
[----:B------:R-:W-:-:S03]  /*4080*/  IMAD.IADD R244, R241, 0x1, R245 ;  /* 0x00000001f1f47824 */ /* 0x000fc600078e02f5 */
[C---:B------:R-:W-:Y:S01]  /*4090*/  IADD3 R249, R241.reuse, R246, RZ ;  /* 0x000000f6f1f97210 */ /* 0x040fe20007ffe0ff */
[----:B------:R-:W-:Y:S02]  /*40a0*/  IMAD.IADD R248, R241, 0x1, R244 ;  /* 0x00000001f1f87824 */ /* 0x000fe400078e02f4 */
.L_x_472:
[----:B------:R-:W0:Y:S01]  /*40b0*/  LDGDEPBAR ;  /* 0x00000000000079af */ /* 0x000e220000000000 */
[----:B------:R-:W-:Y:S01]  /*40c0*/  IADD3 R0, R182, R174, RZ ;  /* 0x000000aeb6007210 */ /* 0x000fe20007ffe0ff */
[----:B------:R-:W-:Y:S01]  /*40d0*/  USHF.L.U32 UR6, UR5, 0x6, URZ ;  /* 0x0000000605067899 */ /* 0x000fe2000800063f */
[----:B-----5:R-:W-:Y:S01]  /*40e0*/  FSETP.NEU.FTZ.AND P1, PT, R239, -INF , PT ;  /* 0xff800000ef00780b */ /* 0x020fe20003f3d000 */
[----:B------:R-:W-:Y:S02]  /*40f0*/  USHF.L.U32 UR4, UR18, 0x7, URZ ;  /* 0x0000000712047899 */ /* 0x000fe4000800063f */
[----:B------:R-:W-:Y:S02]  /*4100*/  UISETP.GE.AND UP0, UPT, UR6, UR15, UPT ;  /* 0x0000000f0600728c */ /* 0x000fe4000bf06270 */
[----:B------:R-:W2:Y:S01]  /*4110*/  LDL R196, [R1+0x4] ;  /* 0x0000040001c47983 */ /* 0x000ea20000100800 */
[----:B------:R-:W-:Y:S02]  /*4120*/  UIADD3 UR4, UR4, 0x80, URZ ;  /* 0x0000008004047890 */ /* 0x000fe4000fffe03f */
[----:B------:R-:W-:Y:S01]  /*4130*/  UISETP.GT.AND UP3, UPT, UR5, UR11, UPT ;  /* 0x0000000b0500728c */ /* 0x000fe2000bf64270 */
[----:B------:R-:W3:Y:S01]  /*4140*/  LDL R195, [R1+0x14] ;  /* 0x0000140001c37983 */ /* 0x000ee20000100800 */
[----:B------:R-:W-:Y:S06]  /*4150*/  UISETP.LT.AND UP0, UPT, UR4, UR14, UP0 ;  /* 0x0000000e0400728c */ /* 0x000fec0008701270 */
[----:B------:R-:W-:Y:S01]  /*4160*/  PLOP3.LUT P0, PT, PT, PT, UP0, 0x80, 0x0 ;  /* 0x000000000000781c */ /* 0x000fe20003f0f008 */
[----:B------:R-:W-:Y:S04]  /*4170*/  DEPBAR.LE SB0, 0x0 ;  /* 0x000080000000791a */ /* 0x000fe80000000000 */
[----:B------:R-:W-:Y:S08]  /*4180*/  BAR.SYNC.DEFER_BLOCKING 0x0 ;  /* 0x0000000000007b1d */ /* 0x000ff00000010000 */
[----:B------:R-:W-:Y:S08]  /*4190*/  LDSM.16.M88.4 R32, [R174] ;  /* 0x00000000ae20783b */ /* 0x000ff00000000200 */
[----:B------:R-:W1:Y:S08]  /*41a0*/  LDSM.16.M88.4 R16, [R173+0x9000] ;  /* 0x00900000ad10783b */ /* 0x000e700000000200 */
[----:B------:R-:W4:Y:S08]  /*41b0*/  LDSM.16.M88.4 R28, [R174+0x800] ;  /* 0x00080000ae1c783b */ /* 0x000f300000000200 */
[----:B------:R-:W4:Y:S08]  /*41c0*/  LDSM.16.M88.4 R132, [R173+0x9400] ;  /* 0x00940000ad84783b */ /* 0x000f300000000200 */
[----:B------:R-:W-:Y:S08]  /*41d0*/  LDSM.16.M88.4 R136, [R0] ;  /* 0x000000000088783b */ /* 0x000ff00000000200 */
[----:B------:R-:W4:Y:S01]  /*41e0*/  LDSM.16.M88.4 R140, [R172+0x9000] ;  /* 0x00900000ac8c783b */ /* 0x000f220000000200 */
[-C--:B-1----:R-:W-:Y:S07]  /*41f0*/  HMMA.16816.F32.BF16 R4, R32, R16.reuse, RZ ;  /* 0x000000102004723c */ /* 0x082fee00000418ff */
[----:B------:R-:W1:Y:S01]  /*4200*/  LDSM.16.M88.4 R144, [R0+0x800] ;  /* 0x000800000090783b */ /* 0x000e620000000200 */
[C---:B----4-:R-:W-:Y:S07]  /*4210*/  HMMA.16816.F32.BF16 R8, R28.reuse, R16, RZ ;  /* 0x000000101c08723c */ /* 0x050fee00000418ff */
[----:B------:R-:W4:Y:S01]  /*4220*/  LDSM.16.M88.4 R148, [R172+0x9400] ;  /* 0x00940000ac94783b */ /* 0x000f220000000200 */
[-C--:B------:R-:W-:Y:S07]  /*4230*/  HMMA.16816.F32.BF16 R12, R28, R18.reuse, RZ ;  /* 0x000000121c0c723c */ /* 0x080fee00000418ff */
[----:B------:R-:W-:Y:S01]  /*4240*/  LDSM.16.M88.4 R152, [R174+0x1000] ;  /* 0x00100000ae98783b */ /* 0x000fe20000000200 */
[C---:B------:R-:W-:Y:S07]  /*4250*/  HMMA.16816.F32.BF16 R16, R32.reuse, R18, RZ ;  /* 0x000000122010723c */ /* 0x040fee00000418ff */
[----:B------:R-:W1:Y:S01]  /*4260*/  LDSM.16.M88.4 R156, [R173+0xb000] ;  /* 0x00b00000ad9c783b */ /* 0x000e620000000200 */
[-C--:B------:R-:W-:Y:S07]  /*4270*/  HMMA.16816.F32.BF16 R20, R32, R132.reuse, RZ ;  /* 0x000000842014723c */ /* 0x080fee00000418ff */
[----:B------:R-:W-:Y:S01]  /*4280*/  LDSM.16.M88.4 R160, [R173+0xb400] ;  /* 0x00b40000ada0783b */ /* 0x000fe20000000200 */
[C---:B------:R-:W-:Y:S07]  /*4290*/  HMMA.16816.F32.BF16 R24, R28.reuse, R132, RZ ;  /* 0x000000841c18723c */ /* 0x040fee00000418ff */
[----:B------:R-:W-:Y:S01]  /*42a0*/  LDSM.16.M88.4 R164, [R0+0x1000] ;  /* 0x0010000000a4783b */ /* 0x000fe20000000200 */
[-C--:B------:R-:W-:Y:S07]  /*42b0*/  HMMA.16816.F32.BF16 R28, R28, R134.reuse, RZ ;  /* 0x000000861c1c723c */ /* 0x080fee00000418ff */
[----:B------:R-:W-:Y:S01]  /*42c0*/  LDSM.16.M88.4 R168, [R172+0xb000] ;  /* 0x00b00000aca8783b */ /* 0x000fe20000000200 */
[----:B------:R-:W-:Y:S07]  /*42d0*/  HMMA.16816.F32.BF16 R32, R32, R134, RZ ;  /* 0x000000862020723c */ /* 0x000fee00000418ff */
[----:B------:R-:W4:Y:S01]  /*42e0*/  LDSM.16.M88.4 R132, [R174+0x1800] ;  /* 0x00180000ae84783b */ /* 0x000f220000000200 */
[-C--:B------:R-:W-:Y:S08]  /*42f0*/  HMMA.16816.F32.BF16 R4, R136, R140.reuse, R4 ;  /* 0x0000008c8804723c */ /* 0x080ff00000041804 */
[C---:B-1----:R-:W-:Y:S08]  /*4300*/  HMMA.16816.F32.BF16 R8, R144.reuse, R140, R8 ;  /* 0x0000008c9008723c */ /* 0x042ff00000041808 */
[-C--:B------:R-:W-:Y:S08]  /*4310*/  HMMA.16816.F32.BF16 R12, R144, R142.reuse, R12 ;  /* 0x0000008e900c723c */ /* 0x080ff0000004180c */
[C---:B------:R-:W-:Y:S01]  /*4320*/  HMMA.16816.F32.BF16 R16, R136.reuse, R142, R16 ;  /* 0x0000008e8810723c */ /* 0x040fe20000041810 */
[----:B------:R-:W-:Y:S07]  /*4330*/  LDSM.16.M88.4 R140, [R172+0xb400] ;  /* 0x00b40000ac8c783b */ /* 0x000fee0000000200 */
[-C--:B----4-:R-:W-:Y:S08]  /*4340*/  HMMA.16816.F32.BF16 R20, R136, R148.reuse, R20 ;  /* 0x000000948814723c */ /* 0x090ff00000041814 */
[C---:B------:R-:W-:Y:S08]  /*4350*/  HMMA.16816.F32.BF16 R24, R144.reuse, R148, R24 ;  /* 0x000000949018723c */ /* 0x040ff00000041818 */
[-C--:B------:R-:W-:Y:S01]  /*4360*/  HMMA.16816.F32.BF16 R28, R144, R150.reuse, R28 ;  /* 0x00000096901c723c */ /* 0x080fe2000004181c */
[----:B------:R-:W-:Y:S07]  /*4370*/  LDSM.16.M88.4 R144, [R174+0x2000] ;  /* 0x00200000ae90783b */ /* 0x000fee0000000200 */
[----:B------:R-:W-:Y:S01]  /*4380*/  HMMA.16816.F32.BF16 R32, R136, R150, R32 ;  /* 0x000000968820723c */ /* 0x000fe20000041820 */
[----:B------:R-:W1:Y:S07]  /*4390*/  LDSM.16.M88.4 R136, [R0+0x1800] ;  /* 0x001800000088783b */ /* 0x000e6e0000000200 */
[-C--:B------:R-:W-:Y:S01]  /*43a0*/  HMMA.16816.F32.BF16 R4, R152, R156.reuse, R4 ;  /* 0x0000009c9804723c */ /* 0x080fe20000041804 */
[----:B------:R-:W4:Y:S07]  /*43b0*/  LDSM.16.M88.4 R148, [R173+0xd000] ;  /* 0x00d00000ad94783b */ /* 0x000f2e0000000200 */
        /* <DEDUP_REMOVED lines=16> */
[C---:B------:R-:W-:Y:S08]  /*44c0*/  HMMA.16816.F32.BF16 R24, R136.reuse, R140, R24 ;  /* 0x0000008c8818723c */ /* 0x040ff00000041818 */
[-C--:B------:R-:W-:Y:S01]  /*44d0*/  HMMA.16816.F32.BF16 R28, R136, R142.reuse, R28 ;  /* 0x0000008e881c723c */ /* 0x080fe2000004181c */
[----:B------:R1:W3:Y:S07]  /*44e0*/  LDSM.16.M88.4 R136, [R0+0x2800] ;  /* 0x002800000088783b */ /* 0x0002ee0000000200 */
[----:B------:R-:W-:Y:S08]  /*44f0*/  HMMA.16816.F32.BF16 R32, R164, R142, R32 ;  /* 0x0000008ea420723c */ /* 0x000ff00000041820 */
[-C--:B----4-:R-:W-:Y:S08]  /*4500*/  HMMA.16816.F32.BF16 R4, R144, R148.reuse, R4 ;  /* 0x000000949004723c */ /* 0x090ff00000041804 */
[C---:B--2---:R-:W-:Y:S01]  /*4510*/  HMMA.16816.F32.BF16 R8, R132.reuse, R148, R8 ;  /* 0x000000948408723c */ /* 0x044fe20000041808 */
[----:B-1----:R-:W-:Y:S04]  /*4520*/  MOV R0, UR18 ;  /* 0x0000001200007c02 */ /* 0x002fe80008000f00 */
[----:B---3--:R-:W-:Y:S03]  /*4530*/  @!P0 LEA R0, R0, R195, 0x7 ;  /* 0x000000c300008211 */ /* 0x008fe600078e38ff */
[-C--:B------:R-:W-:Y:S08]  /*4540*/  HMMA.16816.F32.BF16 R12, R132, R150.reuse, R12 ;  /* 0x00000096840c723c */ /* 0x080ff0000004180c */
[C---:B------:R-:W-:Y:S08]  /*4550*/  HMMA.16816.F32.BF16 R16, R144.reuse, R150, R16 ;  /* 0x000000969010723c */ /* 0x040ff00000041810 */
[-C--:B------:R-:W-:Y:S08]  /*4560*/  HMMA.16816.F32.BF16 R20, R144, R152.reuse, R20 ;  /* 0x000000989014723c */ /* 0x080ff00000041814 */
[C---:B------:R-:W-:Y:S08]  /*4570*/  HMMA.16816.F32.BF16 R24, R132.reuse, R152, R24 ;  /* 0x000000988418723c */ /* 0x040ff00000041818 */
[-C--:B------:R-:W-:Y:S08]  /*4580*/  HMMA.16816.F32.BF16 R28, R132, R154.reuse, R28 ;  /* 0x0000009a841c723c */ /* 0x080ff0000004181c */
[----:B------:R-:W-:Y:S01]  /*4590*/  HMMA.16816.F32.BF16 R32, R144, R154, R32 ;  /* 0x0000009a9020723c */ /* 0x000fe20000041820 */
[----:B------:R-:W2:Y:S07]  /*45a0*/  LDL R144, [R1] ;  /* 0x0000000001907983 */ /* 0x000eae0000100800 */
        /* <DEDUP_REMOVED lines=10> */
[----:B------:R-:W3:Y:S01]  /*4650*/  MUFU.TANH R164, R5 ;  /* 0x0000000500a47308 */ /* 0x000ee20000002400 */
        /* <DEDUP_REMOVED lines=14> */
[----:B----4-:R-:W-:Y:S09]  /*4740*/  @!P0 IADD3 R8, R196, UR6, RZ ;  /* 0x00000006c4088c10 */ /* 0x010ff2000fffe0ff */
[----:B------:R4:W3:Y:S10]  /*4750*/  MUFU.TANH R197, R7 ;  /* 0x0000000700c57308 */ /* 0x0008f40000002400 */
[----:B------:R3:W-:Y:S01]  /*4760*/  MUFU.TANH R210, R9 ;  /* 0x0000000900d27308 */ /* 0x0007e20000002400 */
[----:B-1----:R-:W-:Y:S05]  /*4770*/  FMUL.FTZ R11, R239, 1.4426950216293334961 ;  /* 0x3fb8aa3bef0b7820 */ /* 0x002fea0000410000 */
[----:B------:R-:W-:Y:S04]  /*4780*/  FSEL R11, R11, RZ, P1 ;  /* 0x000000ff0b0b7208 */ /* 0x000fe80000800000 */
[----:B------:R1:W-:Y:S01]  /*4790*/  MUFU.TANH R206, R13 ;  /* 0x0000000d00ce7308 */ /* 0x0003e20000002400 */
[----:B----4-:R-:W4:Y:S09]  /*47a0*/  LDSM.16.M88.4 R4, [R172+0xd400] ;  /* 0x00d40000ac04783b */ /* 0x010f320000000200 */
[----:B------:R1:W1:Y:S01]  /*47b0*/  MUFU.TANH R216, R14 ;  /* 0x0000000e00d87308 */ /* 0x0002620000002400 */
[----:B---3--:R-:W-:Y:S09]  /*47c0*/  MOV R9, R148 ;  /* 0x0000009400097202 */ /* 0x008ff20000000f00 */
[----:B------:R-:W-:Y:S01]  /*47d0*/  MUFU.TANH R167, R18 ;  /* 0x0000001200a77308 */ /* 0x000fe20000002400 */
[----:B-1----:R-:W-:Y:S04]  /*47e0*/  @!P0 IMNMX R13, R8, UR14, PT ;  /* 0x0000000e080d8c17 */ /* 0x002fe8000b800200 */
[-C--:B------:R-:W-:Y:S05]  /*47f0*/  @!P0 ISETP.GE.AND P2, PT, R0, R13.reuse, PT ;  /* 0x0000000d0000820c */ /* 0x080fea0003f46270 */
[----:B------:R1:W-:Y:S01]  /*4800*/  MUFU.TANH R219, R10 ;  /* 0x0000000a00db7308 */ /* 0x0003e20000002400 */
[----:B------:R-:W-:Y:S02]  /*4810*/  @!P0 FSEL R9, R148, -INF , !P2 ;  /* 0xff80000094098808 */ /* 0x000fe40005000000 */
[----:B------:R-:W-:Y:S04]  /*4820*/  @!P0 IADD3 R14, R0, 0x1, RZ ;  /* 0x00000001000e8810 */ /* 0x000fe80007ffe0ff */
[----:B------:R-:W-:Y:S03]  /*4830*/  @!P0 ISETP.GE.AND P1, PT, R14, R13, PT ;  /* 0x0000000d0e00820c */ /* 0x000fe60003f26270 */
[----:B------:R-:W-:Y:S01]  /*4840*/  MUFU.TANH R166, R19 ;  /* 0x0000001300a67308 */ /* 0x000fe20000002400 */
[-C--:B----4-:R-:W-:Y:S09]  /*4850*/  HMMA.16816.F32.BF16 R20, R156, R4.reuse, R20 ;  /* 0x000000049c14723c */ /* 0x090ff20000041814 */
[----:B------:R3:W4:Y:S01]  /*4860*/  MUFU.TANH R207, R12 ;  /* 0x0000000c00cf7308 */ /* 0x0007220000002400 */
[C---:B------:R-:W-:Y:S04]  /*4870*/  HMMA.16816.F32.BF16 R24, R136.reuse, R4, R24 ;  /* 0x000000048818723c */ /* 0x040fe80000041818 */
[--C-:B-1----:R-:W-:Y:S01]  /*4880*/  FFMA.FTZ R10, R9, c[0x0][0x23c], -R11.reuse ;  /* 0x00008f00090a7a23 */ /* 0x102fe2000001080b */
[----:B------:R-:W-:Y:S02]  /*4890*/  MOV R9, R164 ;  /* 0x000000a400097202 */ /* 0x000fe40000000f00 */
[----:B------:R-:W-:Y:S02]  /*48a0*/  @!P0 FSEL R9, R164, -INF , !P1 ;  /* 0xff800000a4098808 */ /* 0x000fe40004800000 */
[----:B------:R1:W-:Y:S01]  /*48b0*/  MUFU.EX2 R201, R10 ;  /* 0x0000000a00c97308 */ /* 0x0003e20000000800 */
[----:B------:R-:W-:Y:S01]  /*48c0*/  FSETP.NEU.FTZ.AND P1, PT, R240, -INF , PT ;  /* 0xff800000f000780b */ /* 0x000fe20003f3d000 */
[-C--:B------:R-:W-:Y:S03]  /*48d0*/  HMMA.16816.F32.BF16 R28, R136, R6.reuse, R28 ;  /* 0x00000006881c723c */ /* 0x080fe6000004181c */
[----:B------:R-:W-:Y:S01]  /*48e0*/  FFMA.FTZ R5, R9, c[0x0][0x23c], -R11 ;  /* 0x00008f0009057a23 */ /* 0x000fe2000001080b */
[----:B------:R-:W-:Y:S01]  /*48f0*/  @!P0 IADD3 R9, R8, 0x20, RZ ;  /* 0x0000002008098810 */ /* 0x000fe20007ffe0ff */
[----:B------:R-:W-:Y:S01]  /*4900*/  FMUL.FTZ R20, R20, c[0x0][0x2ec] ;  /* 0x0000bb0014147a20 */ /* 0x000fe20000410000 */
[----:B------:R-:W-:Y:S02]  /*4910*/  MOV R4, R198 ;  /* 0x000000c600047202 */ /* 0x000fe40000000f00 */
[----:B------:R4:W-:Y:S01]  /*4920*/  MUFU.EX2 R145, R5 ;  /* 0x0000000500917308 */ /* 0x0009e20000000800 */
[----:B------:R-:W-:Y:S01]  /*4930*/  @!P0 IMNMX R9, R9, UR14, PT ;  /* 0x0000000e09098c17 */ /* 0x000fe2000b800200 */
[----:B------:R-:W-:Y:S04]  /*4940*/  HMMA.16816.F32.BF16 R32, R156, R6, R32 ;  /* 0x000000069c20723c */ /* 0x000fe80000041820 */
[C---:B---3--:R-:W-:Y:S01]  /*4950*/  @!P0 IADD3 R12, R8.reuse, 0x8, RZ ;  /* 0x00000008080c8810 */ /* 0x048fe20007ffe0ff */
[----:B------:R-:W-:Y:S01]  /*4960*/  FMUL.FTZ R21, R21, c[0x0][0x2ec] ;  /* 0x0000bb0015157a20 */ /* 0x000fe20000410000 */
[----:B------:R-:W-:Y:S01]  /*4970*/  @!P0 IADD3 R8, R8, 0x28, RZ ;  /* 0x0000002808088810 */ /* 0x000fe20007ffe0ff */
[----:B------:R-:W-:Y:S01]  /*4980*/  FMUL.FTZ R22, R22, c[0x0][0x2ec] ;  /* 0x0000bb0016167a20 */ /* 0x000fe20000410000 */
[----:B------:R-:W-:Y:S01]  /*4990*/  MUFU.TANH R161, R20 ;  /* 0x0000001400a17308 */ /* 0x000fe20000002400 */
[----:B------:R-:W-:Y:S03]  /*49a0*/  @!P0 IMNMX R12, R12, UR14, PT ;  /* 0x0000000e0c0c8c17 */ /* 0x000fe6000b800200 */
[----:B-1----:R-:W-:Y:S01]  /*49b0*/  FMUL.FTZ R10, R240, 1.4426950216293334961 ;  /* 0x3fb8aa3bf00a7820 */ /* 0x002fe20000410000 */
[-C--:B------:R-:W-:Y:S01]  /*49c0*/  @!P0 ISETP.GE.AND P2, PT, R0, R12.reuse, PT ;  /* 0x0000000c0000820c */ /* 0x080fe20003f46270 */
[----:B------:R-:W-:Y:S01]  /*49d0*/  FMUL.FTZ R28, R28, c[0x0][0x2ec] ;  /* 0x0000bb001c1c7a20 */ /* 0x000fe20000410000 */
[----:B------:R-:W-:Y:S01]  /*49e0*/  @!P0 IMNMX R8, R8, UR14, PT ;  /* 0x0000000e08088c17 */ /* 0x000fe2000b800200 */
[----:B------:R-:W-:Y:S01]  /*49f0*/  FMUL.FTZ R29, R29, c[0x0][0x2ec] ;  /* 0x0000bb001d1d7a20 */ /* 0x000fe20000410000 */
[----:B------:R-:W-:Y:S01]  /*4a00*/  @!P0 FSEL R4, R198, -INF , !P2 ;  /* 0xff800000c6048808 */ /* 0x000fe20005000000 */
[----:B------:R-:W1:Y:S01]  /*4a10*/  MUFU.TANH R214, R15 ;  /* 0x0000000f00d67308 */ /* 0x000e620000002400 */
[----:B------:R-:W-:Y:S01]  /*4a20*/  FSEL R10, R10, RZ, P1 ;  /* 0x000000ff0a0a7208 */ /* 0x000fe20000800000 */
[----:B------:R-:W-:Y:S01]  /*4a30*/  FMUL.FTZ R30, R30, c[0x0][0x2ec] ;  /* 0x0000bb001e1e7a20 */ /* 0x000fe20000410000 */
[----:B------:R-:W-:Y:S01]  /*4a40*/  @!P0 ISETP.GE.AND P1, PT, R14, R12, PT ;  /* 0x0000000c0e00820c */ /* 0x000fe20003f26270 */
[----:B------:R-:W-:Y:S01]  /*4a50*/  FMUL.FTZ R31, R31, c[0x0][0x2ec] ;  /* 0x0000bb001f1f7a20 */ /* 0x000fe20000410000 */
[----:B------:R-:W-:Y:S01]  /*4a60*/  @!P0 ISETP.GE.AND P2, PT, R0, R9, PT ;  /* 0x000000090000820c */ /* 0x000fe20003f46270 */
[--C-:B----4-:R-:W-:Y:S01]  /*4a70*/  FFMA.FTZ R5, R4, c[0x0][0x23c], -R10.reuse ;  /* 0x00008f0004057a23 */ /* 0x110fe2000001080a */
[----:B------:R-:W-:Y:S01]  /*4a80*/  MOV R4, R197 ;  /* 0x000000c500047202 */ /* 0x000fe20000000f00 */
[----:B------:R-:W-:Y:S01]  /*4a90*/  FMUL.FTZ R32, R32, c[0x0][0x2ec] ;  /* 0x0000bb0020207a20 */ /* 0x000fe20000410000 */
[----:B------:R-:W-:Y:S01]  /*4aa0*/  @!P0 FSEL R4, R197, -INF , !P1 ;  /* 0xff800000c5048808 */ /* 0x000fe20004800000 */
[----:B------:R3:W-:Y:S01]  /*4ab0*/  MUFU.EX2 R228, R5 ;  /* 0x0000000500e47308 */ /* 0x0007e20000000800 */
[----:B------:R-:W-:Y:S01]  /*4ac0*/  FSETP.NEU.FTZ.AND P1, PT, R237, -INF , PT ;  /* 0xff800000ed00780b */ /* 0x000fe20003f3d000 */
[----:B------:R-:W-:Y:S01]  /*4ad0*/  FMUL.FTZ R33, R33, c[0x0][0x2ec] ;  /* 0x0000bb0021217a20 */ /* 0x000fe20000410000 */
[----:B------:R-:W-:Y:S01]  /*4ae0*/  MOV R6, R216 ;  /* 0x000000d800067202 */ /* 0x000fe20000000f00 */
[----:B------:R-:W-:Y:S02]  /*4af0*/  FFMA.FTZ R4, R4, c[0x0][0x23c], -R10 ;  /* 0x00008f0004047a23 */ /* 0x000fe4000001080a */
[----:B------:R-:W-:Y:S02]  /*4b00*/  FMUL.FTZ R34, R34, c[0x0][0x2ec] ;  /* 0x0000bb0022227a20 */ /* 0x000fe40000410000 */
[----:B------:R-:W-:Y:S02]  /*4b10*/  FMUL.FTZ R35, R35, c[0x0][0x2ec] ;  /* 0x0000bb0023237a20 */ /* 0x000fe40000410000 */
[----:B------:R4:W1:Y:S01]  /*4b20*/  MUFU.TANH R162, R16 ;  /* 0x0000001000a27308 */ /* 0x0008620000002400 */
[----:B------:R-:W-:Y:S02]  /*4b30*/  FMUL.FTZ R23, R23, c[0x0][0x2ec] ;  /* 0x0000bb0017177a20 */ /* 0x000fe40000410000 */
[----:B------:R-:W-:Y:S02]  /*4b40*/  FMUL.FTZ R24, R24, c[0x0][0x2ec] ;  /* 0x0000bb0018187a20 */ /* 0x000fe40000410000 */
[----:B------:R-:W-:Y:S02]  /*4b50*/  FMUL.FTZ R25, R25, c[0x0][0x2ec] ;  /* 0x0000bb0019197a20 */ /* 0x000fe40000410000 */
[----:B------:R-:W-:Y:S02]  /*4b60*/  FMUL.FTZ R26, R26, c[0x0][0x2ec] ;  /* 0x0000bb001a1a7a20 */ /* 0x000fe40000410000 */
[----:B------:R-:W-:Y:S01]  /*4b70*/  FMUL.FTZ R27, R27, c[0x0][0x2ec] ;  /* 0x0000bb001b1b7a20 */ /* 0x000fe20000410000 */
[----:B------:R1:W-:Y:S01]  /*4b80*/  MUFU.EX2 R226, R4 ;  /* 0x0000000400e27308 */ /* 0x0003e20000000800 */
[----:B---3--:R-:W-:Y:S05]  /*4b90*/  FMUL.FTZ R5, R237, 1.4426950216293334961 ;  /* 0x3fb8aa3bed057820 */ /* 0x008fea0000410000 */
[----:B------:R-:W-:Y:S04]  /*4ba0*/  FSEL R5, R5, RZ, P1 ;  /* 0x000000ff05057208 */ /* 0x000fe80000800000 */
[----:B------:R3:W2:Y:S01]  /*4bb0*/  MUFU.TANH R154, R17 ;  /* 0x00000011009a7308 */ /* 0x0006a20000002400 */
[----:B------:R-:W-:Y:S01]  /*4bc0*/  @!P0 ISETP.GE.AND P1, PT, R14, R9, PT ;  /* 0x000000090e00820c */ /* 0x000fe20003f26270 */
[----:B----4-:R-:W-:Y:S08]  /*4bd0*/  FMUL.FTZ R16, R238, 1.4426950216293334961 ;  /* 0x3fb8aa3bee107820 */ /* 0x010ff00000410000 */
[----:B------:R-:W4:Y:S01]  /*4be0*/  MUFU.TANH R160, R21 ;  /* 0x0000001500a07308 */ /* 0x000f220000002400 */
[----:B-1----:R-:W-:Y:S02]  /*4bf0*/  MOV R4, R212 ;  /* 0x000000d400047202 */ /* 0x002fe40000000f00 */
[----:B------:R-:W-:Y:S02]  /*4c00*/  @!P0 FSEL R4, R212, -INF , !P2 ;  /* 0xff800000d4048808 */ /* 0x000fe40005000000 */
[----:B------:R-:W-:Y:S05]  /*4c10*/  @!P0 ISETP.GE.AND P2, PT, R0, R8, PT ;  /* 0x000000080000820c */ /* 0x000fea0003f46270 */
[----:B------:R-:W1:Y:S01]  /*4c20*/  MUFU.TANH R169, R22 ;  /* 0x0000001600a97308 */ /* 0x000e620000002400 */
[--C-:B------:R-:W-:Y:S01]  /*4c30*/  FFMA.FTZ R15, R4, c[0x0][0x23c], -R5.reuse ;  /* 0x00008f00040f7a23 */ /* 0x100fe20000010805 */
[----:B------:R-:W-:Y:S02]  /*4c40*/  MOV R4, R210 ;  /* 0x000000d200047202 */ /* 0x000fe40000000f00 */
[----:B------:R-:W-:Y:S02]  /*4c50*/  @!P0 FSEL R4, R210, -INF , !P1 ;  /* 0xff800000d2048808 */ /* 0x000fe40004800000 */
[----:B------:R-:W-:Y:S03]  /*4c60*/  FSETP.NEU.FTZ.AND P1, PT, R238, -INF , PT ;  /* 0xff800000ee00780b */ /* 0x000fe60003f3d000 */
[--C-:B---3--:R-:W-:Y:S01]  /*4c70*/  FFMA.FTZ R17, R4, c[0x0][0x23c], -R5.reuse ;  /* 0x00008f0004117a23 */ /* 0x108fe20000010805 */
[----:B------:R3:W-:Y:S01]  /*4c80*/  MUFU.EX2 R232, R15 ;  /* 0x0000000f00e87308 */ /* 0x0007e20000000800 */
[----:B------:R-:W-:Y:S02]  /*4c90*/  FSEL R4, R16, RZ, P1 ;  /* 0x000000ff10047208 */ /* 0x000fe40000800000 */
[----:B------:R-:W-:Y:S02]  /*4ca0*/  @!P0 ISETP.GE.AND P1, PT, R14, R8, PT ;  /* 0x000000080e00820c */ /* 0x000fe40003f26270 */
[----:B------:R-:W-:Y:S02]  /*4cb0*/  MOV R14, R218 ;  /* 0x000000da000e7202 */ /* 0x000fe40000000f00 */
[----:B------:R-:W-:Y:S02]  /*4cc0*/  @!P0 FSEL R14, R218, -INF , !P1 ;  /* 0xff800000da0e8808 */ /* 0x000fe40004800000 */
[----:B------:R-:W-:Y:S01]  /*4cd0*/  MOV R16, R207 ;  /* 0x000000cf00107202 */ /* 0x000fe20000000f00 */
[----:B------:R-:W-:Y:S02]  /*4ce0*/  MUFU.EX2 R231, R17 ;  /* 0x0000001100e77308 */ /* 0x000fe40000000800 */
[--C-:B------:R-:W-:Y:S08]  /*4cf0*/  FFMA.FTZ R14, R14, c[0x0][0x23c], -R4.reuse ;  /* 0x00008f000e0e7a23 */ /* 0x100ff00000010804 */
[----:B------:R1:W-:Y:S01]  /*4d00*/  MUFU.EX2 R235, R14 ;  /* 0x0000000e00eb7308 */ /* 0x0003e20000000800 */
[----:B---3--:R-:W-:Y:S02]  /*4d10*/  MOV R15, R219 ;  /* 0x000000db000f7202 */ /* 0x008fe40000000f00 */
[----:B------:R-:W-:Y:S07]  /*4d20*/  @!P0 FSEL R15, R219, -INF , !P2 ;  /* 0xff800000db0f8808 */ /* 0x000fee0005000000 */
[----:B------:R-:W3:Y:S01]  /*4d30*/  MUFU.TANH R168, R23 ;  /* 0x0000001700a87308 */ /* 0x000ee20000002400 */
[--C-:B------:R-:W-:Y:S09]  /*4d40*/  FFMA.FTZ R15, R15, c[0x0][0x23c], -R4.reuse ;  /* 0x00008f000f0f7a23 */ /* 0x100ff20000010804 */
[----:B------:R2:W-:Y:S01]  /*4d50*/  MUFU.EX2 R236, R15 ;  /* 0x0000000f00ec7308 */ /* 0x0005e20000000800 */
[C---:B-1----:R-:W-:Y:S09]  /*4d60*/  @!P0 IADD3 R14, R0.reuse, 0x9, RZ ;  /* 0x00000009000e8810 */ /* 0x042ff20007ffe0ff */
[----:B------:R-:W1:Y:S10]  /*4d70*/  MUFU.TANH R196, R24 ;  /* 0x0000001800c47308 */ /* 0x000e740000002400 */
[----:B------:R-:W1:Y:S01]  /*4d80*/  MUFU.TANH R195, R25 ;  /* 0x0000001900c37308 */ /* 0x000e620000002400 */
[----:B--2---:R-:W-:Y:S04]  /*4d90*/  @!P0 IADD3 R15, R0, 0x8, RZ ;  /* 0x00000008000f8810 */ /* 0x004fe80007ffe0ff */
[-C--:B------:R-:W-:Y:S05]  /*4da0*/  @!P0 ISETP.GE.AND P1, PT, R15, R9.reuse, PT ;  /* 0x000000090f00820c */ /* 0x080fea0003f26270 */
[----:B------:R-:W2:Y:S01]  /*4db0*/  MUFU.TANH R209, R26 ;  /* 0x0000001a00d17308 */ /* 0x000ea20000002400 */
[----:B------:R-:W-:Y:S02]  /*4dc0*/  @!P0 FSEL R16, R207, -INF , !P1 ;  /* 0xff800000cf108808 */ /* 0x000fe40004800000 */
[----:B------:R-:W-:Y:S03]  /*4dd0*/  @!P0 ISETP.GE.AND P1, PT, R14, R9, PT ;  /* 0x000000090e00820c */ /* 0x000fe60003f26270 */
[--C-:B------:R-:W-:Y:S01]  /*4de0*/  FFMA.FTZ R17, R16, c[0x0][0x23c], -R5.reuse ;  /* 0x00008f0010117a23 */ /* 0x100fe20000010805 */
[----:B------:R-:W-:Y:S02]  /*4df0*/  MOV R16, R206 ;  /* 0x000000ce00107202 */ /* 0x000fe40000000f00 */
[----:B------:R-:W-:Y:S01]  /*4e00*/  @!P0 FSEL R16, R206, -INF , !P1 ;  /* 0xff800000ce108808 */ /* 0x000fe20004800000 */
[----:B------:R-:W1:Y:S01]  /*4e10*/  MUFU.TANH R208, R27 ;  /* 0x0000001b00d07308 */ /* 0x000e620000002400 */
[CC--:B------:R-:W-:Y:S03]  /*4e20*/  @!P0 ISETP.GE.AND P1, PT, R15.reuse, R8.reuse, PT ;  /* 0x000000080f00820c */ /* 0x0c0fe60003f26270 */
[----:B------:R-:W-:Y:S01]  /*4e30*/  FFMA.FTZ R7, R16, c[0x0][0x23c], -R5 ;  /* 0x00008f0010077a23 */ /* 0x000fe20000010805 */
[----:B------:R-:W-:Y:S02]  /*4e40*/  @!P0 FSEL R6, R216, -INF , !P1 ;  /* 0xff800000d8068808 */ /* 0x000fe40004800000 */
[----:B------:R-:W-:Y:S03]  /*4e50*/  @!P0 ISETP.GE.AND P1, PT, R14, R8, PT ;  /* 0x000000080e00820c */ /* 0x000fe60003f26270 */
[----:B------:R1:W-:Y:S10]  /*4e60*/  MUFU.EX2 R224, R7 ;  /* 0x0000000700e07308 */ /* 0x0003f40000000800 */
[----:B------:R-:W-:Y:S10]  /*4e70*/  MUFU.TANH R165, R28 ;  /* 0x0000001c00a57308 */ /* 0x000ff40000002400 */
[----:B------:R-:W2:Y:S01]  /*4e80*/  MUFU.TANH R163, R29 ;  /* 0x0000001d00a37308 */ /* 0x000ea20000002400 */
[--C-:B-1----:R-:W-:Y:S01]  /*4e90*/  FFMA.FTZ R7, R6, c[0x0][0x23c], -R4.reuse ;  /* 0x00008f0006077a23 */ /* 0x102fe20000010804 */
[----:B------:R-:W-:Y:S02]  /*4ea0*/  MOV R6, R214 ;  /* 0x000000d600067202 */ /* 0x000fe40000000f00 */
[----:B------:R-:W-:Y:S02]  /*4eb0*/  @!P0 FSEL R6, R214, -INF , !P1 ;  /* 0xff800000d6068808 */ /* 0x000fe40004800000 */
[CC--:B------:R-:W-:Y:S04]  /*4ec0*/  @!P0 ISETP.GE.AND P1, PT, R15.reuse, R13.reuse, PT ;  /* 0x0000000d0f00820c */ /* 0x0c0fe80003f26270 */
[----:B------:R-:W-:Y:S01]  /*4ed0*/  MUFU.EX2 R234, R7 ;  /* 0x0000000700ea7308 */ /* 0x000fe20000000800 */
[----:B------:R-:W-:Y:S09]  /*4ee0*/  FFMA.FTZ R6, R6, c[0x0][0x23c], -R4 ;  /* 0x00008f0006067a23 */ /* 0x000ff20000010804 */
[----:B------:R1:W-:Y:S10]  /*4ef0*/  MUFU.EX2 R233, R6 ;  /* 0x0000000600e97308 */ /* 0x0003f40000000800 */
[----:B------:R-:W2:Y:S10]  /*4f00*/  MUFU.TANH R200, R30 ;  /* 0x0000001e00c87308 */ /* 0x000eb40000002400 */
[----:B------:R-:W2:Y:S01]  /*4f10*/  MUFU.TANH R150, R32 ;  /* 0x0000002000967308 */ /* 0x000ea20000002400 */
[----:B-1----:R-:W-:Y:S02]  /*4f20*/  MOV R6, R162 ;  /* 0x000000a200067202 */ /* 0x002fe40000000f00 */
[----:B------:R-:W-:Y:S02]  /*4f30*/  @!P0 FSEL R6, R162, -INF , !P1 ;  /* 0xff800000a2068808 */ /* 0x000fe40004800000 */
[----:B------:R-:W-:Y:S05]  /*4f40*/  @!P0 ISETP.GE.AND P1, PT, R14, R13, PT ;  /* 0x0000000d0e00820c */ /* 0x000fea0003f26270 */
[----:B------:R-:W1:Y:S01]  /*4f50*/  MUFU.TANH R149, R33 ;  /* 0x0000002100957308 */ /* 0x000e620000002400 */
[--C-:B------:R-:W-:Y:S01]  /*4f60*/  FFMA.FTZ R7, R6, c[0x0][0x23c], -R11.reuse ;  /* 0x00008f0006077a23 */ /* 0x100fe2000001080b */
[----:B------:R-:W-:Y:S02]  /*4f70*/  MOV R6, R154 ;  /* 0x0000009a00067202 */ /* 0x000fe40000000f00 */
[----:B------:R-:W-:Y:S02]  /*4f80*/  @!P0 FSEL R6, R154, -INF , !P1 ;  /* 0xff8000009a068808 */ /* 0x000fe40004800000 */
[-C--:B------:R-:W-:Y:S04]  /*4f90*/  @!P0 ISETP.GE.AND P1, PT, R15, R12.reuse, PT ;  /* 0x0000000c0f00820c */ /* 0x080fe80003f26270 */
[----:B------:R1:W-:Y:S10]  /*4fa0*/  MUFU.EX2 R159, R7 ;  /* 0x00000007009f7308 */ /* 0x0003f40000000800 */
[----:B------:R-:W2:Y:S10]  /*4fb0*/  MUFU.TANH R152, R34 ;  /* 0x0000002200987308 */ /* 0x000eb40000002400 */
[----:B------:R-:W2:Y:S01]  /*4fc0*/  MUFU.TANH R151, R35 ;  /* 0x0000002300977308 */ /* 0x000ea20000002400 */
[--C-:B-1----:R-:W-:Y:S01]  /*4fd0*/  FFMA.FTZ R7, R6, c[0x0][0x23c], -R11.reuse ;  /* 0x00008f0006077a23 */ /* 0x102fe2000001080b */
[----:B------:R-:W-:Y:S02]  /*4fe0*/  MOV R6, R167 ;  /* 0x000000a700067202 */ /* 0x000fe40000000f00 */
[----:B------:R-:W-:Y:S02]  /*4ff0*/  @!P0 FSEL R6, R167, -INF , !P1 ;  /* 0xff800000a7068808 */ /* 0x000fe40004800000 */
[----:B------:R-:W-:Y:S04]  /*5000*/  @!P0 ISETP.GE.AND P1, PT, R14, R12, PT ;  /* 0x0000000c0e00820c */ /* 0x000fe80003f26270 */
[----:B------:R1:W-:Y:S01]  /*5010*/  MUFU.EX2 R158, R7 ;  /* 0x00000007009e7308 */ /* 0x0003e20000000800 */
[--C-:B------:R-:W-:Y:S01]  /*5020*/  FFMA.FTZ R14, R6, c[0x0][0x23c], -R10.reuse ;  /* 0x00008f00060e7a23 */ /* 0x100fe2000001080a */
[----:B------:R-:W-:Y:S02]  /*5030*/  MOV R6, R166 ;  /* 0x000000a600067202 */ /* 0x000fe40000000f00 */
[----:B------:R-:W-:Y:S06]  /*5040*/  @!P0 FSEL R6, R166, -INF , !P1 ;  /* 0xff800000a6068808 */ /* 0x000fec0004800000 */
[----:B------:R2:W-:Y:S01]  /*5050*/  MUFU.EX2 R205, R14 ;  /* 0x0000000e00cd7308 */ /* 0x0005e20000000800 */
[--C-:B------:R-:W-:Y:S01]  /*5060*/  FFMA.FTZ R15, R6, c[0x0][0x23c], -R10.reuse ;  /* 0x00008f00060f7a23 */ /* 0x100fe2000001080a */
[C---:B------:R-:W-:Y:S08]  /*5070*/  @!P0 IADD3 R6, R0.reuse, 0x11, RZ ;  /* 0x0000001100068810 */ /* 0x040ff00007ffe0ff */
[----:B------:R3:W-:Y:S01]  /*5080*/  MUFU.EX2 R204, R15 ;  /* 0x0000000f00cc7308 */ /* 0x0007e20000000800 */
[----:B-1----:R-:W-:Y:S04]  /*5090*/  @!P0 IADD3 R7, R0, 0x10, RZ ;  /* 0x0000001000078810 */ /* 0x002fe80007ffe0ff */
[----:B------:R-:W-:Y:S05]  /*50a0*/  @!P0 ISETP.GE.AND P1, PT, R7, R13, PT ;  /* 0x0000000d0700820c */ /* 0x000fea0003f26270 */
[----:B------:R-:W1:Y:S01]  /*50b0*/  MUFU.TANH R199, R31 ;  /* 0x0000001f00c77308 */ /* 0x000e620000002400 */
[----:B--2---:R-:W-:Y:S02]  /*50c0*/  MOV R14, R161 ;  /* 0x000000a1000e7202 */ /* 0x004fe40000000f00 */
[----:B------:R-:W-:Y:S02]  /*50d0*/  @!P0 FSEL R14, R161, -INF , !P1 ;  /* 0xff800000a10e8808 */ /* 0x000fe40004800000 */
[----:B------:R-:W-:Y:S05]  /*50e0*/  @!P0 ISETP.GE.AND P1, PT, R6, R13, PT ;  /* 0x0000000d0600820c */ /* 0x000fea0003f26270 */
[----:B------:R-:W2:Y:S01]  /*50f0*/  MUFU.EX2 R227, R17 ;  /* 0x0000001100e37308 */ /* 0x000ea20000000800 */
[--C-:B---3--:R-:W-:Y:S01]  /*5100*/  FFMA.FTZ R15, R14, c[0x0][0x23c], -R11.reuse ;  /* 0x00008f000e0f7a23 */ /* 0x108fe2000001080b */
[----:B----4-:R-:W-:Y:S02]  /*5110*/  MOV R14, R160 ;  /* 0x000000a0000e7202 */ /* 0x010fe40000000f00 */
[----:B------:R-:W-:Y:S02]  /*5120*/  @!P0 FSEL R14, R160, -INF , !P1 ;  /* 0xff800000a00e8808 */ /* 0x000fe40004800000 */
[-C--:B------:R-:W-:Y:S04]  /*5130*/  @!P0 ISETP.GE.AND P1, PT, R7, R12.reuse, PT ;  /* 0x0000000c0700820c */ /* 0x080fe80003f26270 */
[----:B------:R3:W-:Y:S02]  /*5140*/  MUFU.EX2 R157, R15 ;  /* 0x0000000f009d7308 */ /* 0x0007e40000000800 */
[----:B---3--:R-:W-:Y:S01]  /*5150*/  FFMA.FTZ R15, R14, c[0x0][0x23c], -R11 ;  /* 0x00008f000e0f7a23 */ /* 0x008fe2000001080b */
[----:B------:R-:W-:Y:S02]  /*5160*/  MOV R14, R169 ;  /* 0x000000a9000e7202 */ /* 0x000fe40000000f00 */
[----:B------:R-:W-:Y:S05]  /*5170*/  @!P0 FSEL R14, R169, -INF , !P1 ;  /* 0xff800000a90e8808 */ /* 0x000fea0004800000 */
[----:B------:R3:W-:Y:S01]  /*5180*/  MUFU.EX2 R156, R15 ;  /* 0x0000000f009c7308 */ /* 0x0007e20000000800 */
[----:B------:R-:W-:Y:S01]  /*5190*/  @!P0 ISETP.GE.AND P1, PT, R6, R12, PT ;  /* 0x0000000c0600820c */ /* 0x000fe20003f26270 */
[--C-:B---3--:R-:W-:Y:S01]  /*51a0*/  FFMA.FTZ R15, R14, c[0x0][0x23c], -R10.reuse ;  /* 0x00008f000e0f7a23 */ /* 0x108fe2000001080a */
[----:B------:R-:W-:Y:S02]  /*51b0*/  MOV R14, R168 ;  /* 0x000000a8000e7202 */ /* 0x000fe40000000f00 */
[----:B------:R-:W-:Y:S05]  /*51c0*/  @!P0 FSEL R14, R168, -INF , !P1 ;  /* 0xff800000a80e8808 */ /* 0x000fea0004800000 */
[----:B------:R3:W-:Y:S01]  /*51d0*/  MUFU.EX2 R203, R15 ;  /* 0x0000000f00cb7308 */ /* 0x0007e20000000800 */
[-C--:B------:R-:W-:Y:S01]  /*51e0*/  @!P0 ISETP.GE.AND P1, PT, R7, R9.reuse, PT ;  /* 0x000000090700820c */ /* 0x080fe20003f26270 */
        /* <DEDUP_REMOVED lines=8> */
[----:B------:R-:W-:Y:S01]  /*5270*/  MUFU.EX2 R220, R15 ;  /* 0x0000000f00dc7308 */ /* 0x000fe20000000800 */
[-C--:B------:R-:W-:Y:S02]  /*5280*/  @!P0 ISETP.GE.AND P1, PT, R7, R8.reuse, PT ;  /* 0x000000080700820c */ /* 0x080fe40003f26270 */
        /* <DEDUP_REMOVED lines=8> */
[--C-:B---3--:R-:W-:Y:S01]  /*5310*/  FFMA.FTZ R14, R7, c[0x0][0x23c], -R4.reuse ;  /* 0x00008f00070e7a23 */ /* 0x108fe20000010804 */
        /* <DEDUP_REMOVED lines=9> */
[----:B---3--:R-:W-:Y:S02]  /*53b0*/  MOV R14, R165 ;  /* 0x000000a5000e7202 */ /* 0x008fe40000000f00 */
        /* <DEDUP_REMOVED lines=10> */
[----:B---3--:R-:W-:Y:S02]  /*5460*/  MOV R5, R150 ;  /* 0x0000009600057202 */ /* 0x008fe40000000f00 */
[----:B------:R-:W-:Y:S02]  /*5470*/  @!P0 FSEL R5, R150, -INF , !P1 ;  /* 0xff80000096058808 */ /* 0x000fe40004800000 */
[----:B------:R-:W-:Y:S03]  /*5480*/  @!P0 ISETP.GE.AND P1, PT, R0, R13, PT ;  /* 0x0000000d0000820c */ /* 0x000fe60003f26270 */
[--C-:B----4-:R-:W-:Y:S01]  /*5490*/  FFMA.FTZ R7, R5, c[0x0][0x23c], -R11.reuse ;  /* 0x00008f0005077a23 */ /* 0x110fe2000001080b */
        /* <DEDUP_REMOVED lines=8> */
[----:B------:R-:W3:Y:S02]  /*5520*/  MUFU.EX2 R153, R11 ;  /* 0x0000000b00997308 */ /* 0x000ee40000000800 */
[--C-:B------:R-:W-:Y:S01]  /*5530*/  FFMA.FTZ R6, R5, c[0x0][0x23c], -R10.reuse ;  /* 0x00008f0005067a23 */ /* 0x100fe2000001080a */
[----:B------:R-:W-:Y:S02]  /*5540*/  MOV R5, R151 ;  /* 0x0000009700057202 */ /* 0x000fe40000000f00 */
[----:B------:R-:W-:Y:S02]  /*5550*/  @!P0 FSEL R5, R151, -INF , !P1 ;  /* 0xff80000097058808 */ /* 0x000fe40004800000 */
[----:B------:R-:W-:Y:S02]  /*5560*/  @!P0 ISETP.GE.AND P1, PT, R0, R8, PT ;  /* 0x000000080000820c */ /* 0x000fe40003f26270 */
[----:B------:R-:W-:Y:S01]  /*5570*/  F2FP.BF16.PACK_AB R0, R145, R201 ;  /* 0x000000c99100723e */ /* 0x000fe200000010ff */
[----:B------:R-:W-:Y:S01]  /*5580*/  FFMA.FTZ R10, R5, c[0x0][0x23c], -R10 ;  /* 0x00008f00050a7a23 */ /* 0x000fe2000001080a */
[----:B-1----:R-:W-:Y:S01]  /*5590*/  MOV R5, R199 ;  /* 0x000000c700057202 */ /* 0x002fe20000000f00 */
[----:B------:R1:W-:Y:S01]  /*55a0*/  MUFU.EX2 R171, R6 ;  /* 0x0000000600ab7308 */ /* 0x0003e20000000800 */
[----:B------:R-:W-:Y:S01]  /*55b0*/  @!P0 FSEL R5, R199, -INF , !P1 ;  /* 0xff800000c7058808 */ /* 0x000fe20004800000 */
[----:B------:R2:W-:Y:S01]  /*55c0*/  STS [R188+0x19000], R0 ;  /* 0x01900000bc007388 */ /* 0x0005e20000000800 */
[----:B---3--:R-:W-:Y:S02]  /*55d0*/  F2FP.BF16.PACK_AB R7, R226, R228 ;  /* 0x000000e4e207723e */ /* 0x008fe400000010ff */
[----:B------:R-:W-:Y:S01]  /*55e0*/  IADD3 R146, P0, R252, UR10, RZ ;  /* 0x0000000afc927c10 */ /* 0x000fe2000ff1e0ff */
[----:B------:R-:W-:Y:S01]  /*55f0*/  FFMA.FTZ R4, R5, c[0x0][0x23c], -R4 ;  /* 0x00008f0005047a23 */ /* 0x000fe20000010804 */
[----:B------:R-:W-:Y:S01]  /*5600*/  F2FP.BF16.PACK_AB R5, R235, R236 ;  /* 0x000000eceb05723e */ /* 0x000fe200000010ff */
[----:B------:R3:W-:Y:S01]  /*5610*/  STS [R188+0x19400], R7 ;  /* 0x01940007bc007388 */ /* 0x0007e20000000800 */
[----:B------:R-:W-:Y:S01]  /*5620*/  IADD3.X R147, R144, UR9, RZ, P0, !PT ;  /* 0x0000000990937c10 */ /* 0x000fe200087fe4ff */
[----:B------:R3:W-:Y:S01]  /*5630*/  MUFU.EX2 R221, R4 ;  /* 0x0000000400dd7308 */ /* 0x0007e20000000800 */
[----:B------:R-:W-:Y:S03]  /*5640*/  PLOP3.LUT P0, PT, PT, PT, UP3, 0x80, 0x0 ;  /* 0x000000000000781c */ /* 0x000fe60003f0f038 */
[----:B------:R-:W4:Y:S06]  /*5650*/  LDG.E R144, [R146.64] ;  /* 0x0000000c92907981 */ /* 0x000f2c000c1e1900 */
[----:B------:R-:W3:Y:S01]  /*5660*/  MUFU.EX2 R170, R10 ;  /* 0x0000000a00aa7308 */ /* 0x000ee20000000800 */
[----:B-1----:R-:W-:Y:S02]  /*5670*/  F2FP.BF16.PACK_AB R6, R231, R232 ;  /* 0x000000e8e706723e */ /* 0x002fe400000010ff */
[----:B--2---:R-:W-:Y:S05]  /*5680*/  F2FP.BF16.PACK_AB R0, R204, R205 ;  /* 0x000000cdcc00723e */ /* 0x004fea00000010ff */
[----:B------:R1:W-:Y:S01]  /*5690*/  STS [R187+0x19400], R0 ;  /* 0x01940000bb007388 */ /* 0x0003e20000000800 */
[----:B---3--:R-:W-:Y:S02]  /*56a0*/  F2FP.BF16.PACK_AB R7, R224, R227 ;  /* 0x000000e3e007723e */ /* 0x008fe400000010ff */
[----:B------:R-:W-:Y:S05]  /*56b0*/  F2FP.BF16.PACK_AB R4, R158, R159 ;  /* 0x0000009f9e04723e */ /* 0x000fea00000010ff */
[----:B------:R2:W-:Y:S04]  /*56c0*/  STS [R187+0x19000], R4 ;  /* 0x01900004bb007388 */ /* 0x0005e80000000800 */
[----:B------:R3:W-:Y:S04]  /*56d0*/  STS [R188+0x1a000], R6 ;  /* 0x01a00006bc007388 */ /* 0x0007e80000000800 */
[----:B------:R3:W-:Y:S04]  /*56e0*/  STS [R188+0x1a400], R5 ;  /* 0x01a40005bc007388 */ /* 0x0007e80000000800 */
[----:B------:R3:W-:Y:S01]  /*56f0*/  STS [R187+0x1a000], R7 ;  /* 0x01a00007bb007388 */ /* 0x0007e20000000800 */
[----:B-1----:R-:W-:Y:S02]  /*5700*/  F2FP.BF16.PACK_AB R0, R153, R155 ;  /* 0x0000009b9900723e */ /* 0x002fe400000010ff */
[----:B--2---:R-:W-:Y:S02]  /*5710*/  F2FP.BF16.PACK_AB R4, R202, R203 ;  /* 0x000000cbca04723e */ /* 0x004fe400000010ff */
[----:B---3--:R-:W-:Y:S02]  /*5720*/  F2FP.BF16.PACK_AB R6, R233, R234 ;  /* 0x000000eae906723e */ /* 0x008fe400000010ff */
[----:B------:R-:W-:Y:S03]  /*5730*/  F2FP.BF16.PACK_AB R5, R156, R157 ;  /* 0x0000009d9c05723e */ /* 0x000fe600000010ff */
[----:B------:R1:W-:Y:S01]  /*5740*/  STS [R187+0x1a400], R6 ;  /* 0x01a40006bb007388 */ /* 0x0003e20000000800 */
[----:B------:R-:W-:Y:S03]  /*5750*/  F2FP.BF16.PACK_AB R7, R217, R220 ;  /* 0x000000dcd907723e */ /* 0x000fe600000010ff */
[----:B------:R2:W-:Y:S04]  /*5760*/  STS [R186+0x19000], R5 ;  /* 0x01900005ba007388 */ /* 0x0005e80000000800 */
[----:B------:R3:W-:Y:S04]  /*5770*/  STS [R186+0x19400], R4 ;  /* 0x01940004ba007388 */ /* 0x0007e80000000800 */
[----:B------:R3:W-:Y:S01]  /*5780*/  STS [R185+0x19000], R0 ;  /* 0x01900000b9007388 */ /* 0x0007e20000000800 */
[----:B-1----:R-:W-:Y:S02]  /*5790*/  F2FP.BF16.PACK_AB R6, R229, R230 ;  /* 0x000000e6e506723e */ /* 0x002fe400000010ff */
[----:B--2---:R-:W-:Y:S02]  /*57a0*/  F2FP.BF16.PACK_AB R5, R170, R171 ;  /* 0x000000abaa05723e */ /* 0x004fe400000010ff */
[----:B---3--:R-:W-:Y:S03]  /*57b0*/  F2FP.BF16.PACK_AB R4, R213, R215 ;  /* 0x000000d7d504723e */ /* 0x008fe600000010ff */
[----:B------:R-:W-:Y:S01]  /*57c0*/  STS [R185+0x19400], R5 ;  /* 0x01940005b9007388 */ /* 0x000fe20000000800 */
[----:B------:R-:W-:Y:S03]  /*57d0*/  F2FP.BF16.PACK_AB R0, R221, R225 ;  /* 0x000000e1dd00723e */ /* 0x000fe600000010ff */
[----:B------:R-:W-:Y:S04]  /*57e0*/  STS [R186+0x1a000], R7 ;  /* 0x01a00007ba007388 */ /* 0x000fe80000000800 */
[----:B------:R-:W-:Y:S04]  /*57f0*/  STS [R186+0x1a400], R6 ;  /* 0x01a40006ba007388 */ /* 0x000fe80000000800 */
[----:B------:R-:W-:Y:S04]  /*5800*/  STS [R185+0x1a000], R4 ;  /* 0x01a00004b9007388 */ /* 0x000fe80000000800 */
[----:B------:R1:W-:Y:S04]  /*5810*/  STS [R185+0x1a400], R0 ;  /* 0x01a40000b9007388 */ /* 0x0003e80000000800 */
[----:B------:R-:W-:Y:S08]  /*5820*/  LDSM.16.M88.4 R32, [R175+0x6000] ;  /* 0x00600000af20783b */ /* 0x000ff00000000200 */
[----:B------:R-:W2:Y:S08]  /*5830*/  LDSM.16.M88.4 R16, [R173+0xf000] ;  /* 0x00f00000ad10783b */ /* 0x000eb00000000200 */
[----:B------:R-:W3:Y:S01]  /*5840*/  LDSM.16.M88.4 R28, [R175+0x6800] ;  /* 0x00680000af1c783b */ /* 0x000ee20000000200 */
[----:B-1----:R-:W-:Y:S07]  /*5850*/  FFMA.FTZ R0, -R148, R148, 1 ;  /* 0x3f80000094007423 */ /* 0x002fee0000010194 */
[----:B------:R-:W1:Y:S01]  /*5860*/  LDSM.16.M88.4 R132, [R173+0xf400] ;  /* 0x00f40000ad84783b */ /* 0x000e620000000200 */
[----:B------:R-:W-:Y:S07]  /*5870*/  FMUL.FTZ R0, R0, c[0x0][0x2ec] ;  /* 0x0000bb0000007a20 */ /* 0x000fee0000410000 */
[----:B------:R-:W-:Y:S08]  /*5880*/  LDSM.16.M88.4 R136, [R176+0x6000] ;  /* 0x00600000b088783b */ /* 0x000ff00000000200 */
[----:B------:R-:W1:Y:S01]  /*5890*/  LDSM.16.M88.4 R140, [R172+0xf000] ;  /* 0x00f00000ac8c783b */ /* 0x000e620000000200 */
[-C--:B--2---:R-:W-:Y:S08]  /*58a0*/  HMMA.16816.F32.BF16 R4, R32, R16.reuse, RZ ;  /* 0x000000102004723c */ /* 0x084ff000000418ff */
[C---:B---3--:R-:W-:Y:S08]  /*58b0*/  HMMA.16816.F32.BF16 R8, R28.reuse, R16, RZ ;  /* 0x000000101c08723c */ /* 0x048ff000000418ff */
[-C--:B------:R-:W-:Y:S08]  /*58c0*/  HMMA.16816.F32.BF16 R12, R28, R18.reuse, RZ ;  /* 0x000000121c0c723c */ /* 0x080ff000000418ff */
[C---:B------:R-:W-:Y:S08]  /*58d0*/  HMMA.16816.F32.BF16 R16, R32.reuse, R18, RZ ;  /* 0x000000122010723c */ /* 0x040ff000000418ff */
[-C--:B-1----:R-:W-:Y:S08]  /*58e0*/  HMMA.16816.F32.BF16 R20, R32, R132.reuse, RZ ;  /* 0x000000842014723c */ /* 0x082ff000000418ff */
        /* <DEDUP_REMOVED lines=55> */
[C---:B----4-:R-:W-:Y:S01]  /*5c60*/  FADD.FTZ R5, -R144.reuse, R5 ;  /* 0x0000000590057221 */ /* 0x050fe20000010100 */
[C---:B------:R-:W-:Y:S01]  /*5c70*/  HMMA.16816.F32.BF16 R16, R140.reuse, R134, R16 ;  /* 0x000000868c10723c */ /* 0x040fe20000041810 */
[----:B------:R-:W1:Y:S03]  /*5c80*/  LDSM.16.M88.4 R132, [R172+0x13400] ;  /* 0x01340000ac84783b */ /* 0x000e660000000200 */
[----:B------:R-:W-:Y:S02]  /*5c90*/  FMUL.FTZ R145, R145, R5 ;  /* 0x0000000591917220 */ /* 0x000fe40000410000 */
[----:B------:R-:W-:Y:S03]  /*5ca0*/  FADD.FTZ R4, -R144, R4 ;  /* 0x0000000490047221 */ /* 0x000fe60000010100 */
[----:B------:R2:W3:Y:S03]  /*5cb0*/  LDG.E R5, [R146.64+0x20] ;  /* 0x0000200c92057981 */ /* 0x0004e6000c1e1900 */
[----:B------:R-:W-:Y:S04]  /*5cc0*/  FMUL.FTZ R4, R201, R4 ;  /* 0x00000004c9047220 */ /* 0x000fe80000410000 */
[----:B------:R-:W-:Y:S02]  /*5cd0*/  FMUL.FTZ R148, R4, R0 ;  /* 0x0000000004947220 */ /* 0x000fe40000410000 */
[----:B------:R2:W4:Y:S04]  /*5ce0*/  LDG.E R4, [R146.64+0x80] ;  /* 0x0000800c92047981 */ /* 0x000528000c1e1900 */
[----:B------:R2:W4:Y:S02]  /*5cf0*/  LDG.E R0, [R146.64+0xa0] ;  /* 0x0000a00c92007981 */ /* 0x000524000c1e1900 */
[C---:B------:R-:W-:Y:S02]  /*5d00*/  FADD.FTZ R16, -R144.reuse, R16 ;  /* 0x0000001090107221 */ /* 0x040fe40000010100 */
[----:B------:R-:W-:Y:S01]  /*5d10*/  FADD.FTZ R17, -R144, R17 ;  /* 0x0000001190117221 */ /* 0x000fe20000010100 */
[-C--:B-1----:R-:W-:Y:S08]  /*5d20*/  HMMA.16816.F32.BF16 R20, R140, R132.reuse, R20 ;  /* 0x000000848c14723c */ /* 0x082ff00000041814 */
[C---:B------:R-:W-:Y:S07]  /*5d30*/  HMMA.16816.F32.BF16 R24, R136.reuse, R132, R24 ;  /* 0x000000848818723c */ /* 0x040fee0000041818 */
[----:B------:R-:W-:Y:S01]  /*5d40*/  FFMA.FTZ R132, -R164, R164, 1 ;  /* 0x3f800000a4847423 */ /* 0x000fe200000101a4 */
[-C--:B------:R-:W-:Y:S04]  /*5d50*/  HMMA.16816.F32.BF16 R28, R136, R134.reuse, R28 ;  /* 0x00000086881c723c */ /* 0x080fe8000004181c */
[----:B------:R-:W-:Y:S02]  /*5d60*/  FMUL.FTZ R132, R132, c[0x0][0x2ec] ;  /* 0x0000bb0084847a20 */ /* 0x000fe40000410000 */
[----:B------:R-:W-:Y:S02]  /*5d70*/  FMUL.FTZ R133, R159, R16 ;  /* 0x000000109f857220 */ /* 0x000fe40000410000 */
[----:B--2---:R-:W-:Y:S01]  /*5d80*/  FMUL.FTZ R146, R145, R132 ;  /* 0x0000008491927220 */ /* 0x004fe20000410000 */
[----:B------:R-:W-:Y:S04]  /*5d90*/  HMMA.16816.F32.BF16 R32, R140, R134, R32 ;  /* 0x000000868c20723c */ /* 0x000fe80000041820 */
[----:B------:R-:W-:Y:S02]  /*5da0*/  FMUL.FTZ R132, R158, R17 ;  /* 0x000000119e847220 */ /* 0x000fe40000410000 */
[----:B------:R-:W-:Y:S01]  /*5db0*/  FFMA.FTZ R17, -R162, R162, 1 ;  /* 0x3f800000a2117423 */ /* 0x000fe200000101a2 */
[----:B------:R-:W-:Y:S01]  /*5dc0*/  MOV R162, R190 ;  /* 0x000000be00a27202 */ /* 0x000fe20000000f00 */
[----:B------:R-:W-:Y:S04]  /*5dd0*/  FFMA.FTZ R16, -R154, R154, 1 ;  /* 0x3f8000009a107423 */ /* 0x000fe8000001019a */
[----:B------:R-:W-:Y:S02]  /*5de0*/  FADD.FTZ R20, -R144, R20 ;  /* 0x0000001490147221 */ /* 0x000fe40000010100 */
[----:B------:R-:W-:Y:S02]  /*5df0*/  FMUL.FTZ R17, R17, c[0x0][0x2ec] ;  /* 0x0000bb0011117a20 */ /* 0x000fe40000410000 */
[----:B------:R-:W-:Y:S02]  /*5e00*/  FMUL.FTZ R16, R16, c[0x0][0x2ec] ;  /* 0x0000bb0010107a20 */ /* 0x000fe40000410000 */
[C---:B------:R-:W-:Y:S02]  /*5e10*/  FADD.FTZ R21, -R144.reuse, R21 ;  /* 0x0000001590157221 */ /* 0x040fe40000010100 */
[----:B------:R-:W-:Y:S02]  /*5e20*/  FMUL.FTZ R135, R157, R20 ;  /* 0x000000149d877220 */ /* 0x000fe40000410000 */
[----:B------:R-:W-:Y:S02]  /*5e30*/  FMUL.FTZ R145, R133, R17 ;  /* 0x0000001185917220 */ /* 0x000fe40000410000 */
[C---:B------:R-:W-:Y:S02]  /*5e40*/  FADD.FTZ R20, -R144.reuse, R32 ;  /* 0x0000002090147221 */ /* 0x040fe40000010100 */
[----:B------:R-:W-:Y:S02]  /*5e50*/  FADD.FTZ R32, -R144, R33 ;  /* 0x0000002190207221 */ /* 0x000fe40000010100 */
[----:B------:R-:W-:Y:S02]  /*5e60*/  FMUL.FTZ R144, R132, R16 ;  /* 0x0000001084907220 */ /* 0x000fe40000410000 */
[----:B------:R-:W-:Y:S02]  /*5e70*/  FFMA.FTZ R17, -R150, R150, 1 ;  /* 0x3f80000096117423 */ /* 0x000fe40000010196 */
[----:B------:R-:W-:Y:S02]  /*5e80*/  FFMA.FTZ R16, -R149, R149, 1 ;  /* 0x3f80000095107423 */ /* 0x000fe40000010195 */
[----:B------:R-:W-:Y:S02]  /*5e90*/  FMUL.FTZ R33, R155, R20 ;  /* 0x000000149b217220 */ /* 0x000fe40000410000 */
[----:B------:R-:W-:Y:S02]  /*5ea0*/  FMUL.FTZ R32, R153, R32 ;  /* 0x0000002099207220 */ /* 0x000fe40000410000 */
[----:B------:R-:W-:Y:S02]  /*5eb0*/  FMUL.FTZ R17, R17, c[0x0][0x2ec] ;  /* 0x0000bb0011117a20 */ /* 0x000fe40000410000 */
[----:B------:R-:W-:Y:S02]  /*5ec0*/  FMUL.FTZ R16, R16, c[0x0][0x2ec] ;  /* 0x0000bb0010107a20 */ /* 0x000fe40000410000 */
[----:B------:R-:W-:Y:S02]  /*5ed0*/  FMUL.FTZ R141, R33, R17 ;  /* 0x00000011218d7220 */ /* 0x000fe40000410000 */
[----:B------:R-:W-:Y:S02]  /*5ee0*/  FMUL.FTZ R140, R32, R16 ;  /* 0x00000010208c7220 */ /* 0x000fe40000410000 */
[----:B------:R-:W-:Y:S02]  /*5ef0*/  FFMA.FTZ R20, -R160, R160, 1 ;  /* 0x3f800000a0147423 */ /* 0x000fe400000101a0 */
[----:B------:R-:W-:Y:S02]  /*5f00*/  FMUL.FTZ R134, R156, R21 ;  /* 0x000000159c867220 */ /* 0x000fe40000410000 */
[----:B------:R-:W-:Y:S02]  /*5f10*/  FMUL.FTZ R20, R20, c[0x0][0x2ec] ;  /* 0x0000bb0014147a20 */ /* 0x000fe40000410000 */
[----:B------:R-:W-:Y:S02]  /*5f20*/  FFMA.FTZ R21, -R161, R161, 1 ;  /* 0x3f800000a1157423 */ /* 0x000fe400000101a1 */
[----:B------:R-:W-:Y:S02]  /*5f30*/  FMUL.FTZ R142, R134, R20 ;  /* 0x00000014868e7220 */ /* 0x000fe40000410000 */
[----:B------:R-:W-:Y:S04]  /*5f40*/  FMUL.FTZ R21, R21, c[0x0][0x2ec] ;  /* 0x0000bb0015157a20 */ /* 0x000fe80000410000 */
[----:B------:R-:W-:Y:S02]  /*5f50*/  FMUL.FTZ R143, R135, R21 ;  /* 0x00000015878f7220 */ /* 0x000fe40000410000 */
[----:B------:R-:W-:Y:S04]  /*5f60*/  FFMA.FTZ R21, -R199, R199, 1 ;  /* 0x3f800000c7157423 */ /* 0x000fe800000101c7 */
[----:B------:R-:W-:Y:S02]  /*5f70*/  FMUL.FTZ R21, R21, c[0x0][0x2ec] ;  /* 0x0000bb0015157a20 */ /* 0x000fe40000410000 */
[C---:B---3--:R-:W-:Y:S02]  /*5f80*/  FADD.FTZ R17, -R5.reuse, R6 ;  /* 0x0000000605117221 */ /* 0x048fe40000010100 */
[----:B------:R-:W-:Y:S02]  /*5f90*/  FADD.FTZ R16, -R5, R7 ;  /* 0x0000000705107221 */ /* 0x000fe40000010100 */
[----:B------:R-:W-:Y:S02]  /*5fa0*/  FFMA.FTZ R7, -R198, R198, 1 ;  /* 0x3f800000c6077423 */ /* 0x000fe400000101c6 */
[----:B------:R-:W-:Y:S02]  /*5fb0*/  FFMA.FTZ R6, -R197, R197, 1 ;  /* 0x3f800000c5067423 */ /* 0x000fe400000101c5 */
[----:B------:R-:W-:Y:S02]  /*5fc0*/  FMUL.FTZ R17, R228, R17 ;  /* 0x00000011e4117220 */ /* 0x000fe40000410000 */
[----:B------:R-:W-:Y:S02]  /*5fd0*/  FMUL.FTZ R16, R226, R16 ;  /* 0x00000010e2107220 */ /* 0x000fe40000410000 */
[----:B------:R-:W-:Y:S02]  /*5fe0*/  FMUL.FTZ R7, R7, c[0x0][0x2ec] ;  /* 0x0000bb0007077a20 */ /* 0x000fe40000410000 */
[----:B------:R-:W-:Y:S02]  /*5ff0*/  FMUL.FTZ R6, R6, c[0x0][0x2ec] ;  /* 0x0000bb0006067a20 */ /* 0x000fe40000410000 */
[C---:B------:R-:W-:Y:S02]  /*6000*/  FADD.FTZ R18, -R5.reuse, R18 ;  /* 0x0000001205127221 */ /* 0x040fe40000010100 */
[----:B------:R-:W-:Y:S02]  /*6010*/  FADD.FTZ R19, -R5, R19 ;  /* 0x0000001305137221 */ /* 0x000fe40000010100 */
[----:B------:R-:W-:Y:S02]  /*6020*/  FMUL.FTZ R139, R17, R7 ;  /* 0x00000007118b7220 */ /* 0x000fe40000410000 */
[----:B------:R-:W-:Y:S02]  /*6030*/  FMUL.FTZ R138, R16, R6 ;  /* 0x00000006108a7220 */ /* 0x000fe40000410000 */
[----:B------:R-:W-:Y:S02]  /*6040*/  FFMA.FTZ R7, -R167, R167, 1 ;  /* 0x3f800000a7077423 */ /* 0x000fe400000101a7 */
[----:B------:R-:W-:Y:S02]  /*6050*/  FFMA.FTZ R6, -R166, R166, 1 ;  /* 0x3f800000a6067423 */ /* 0x000fe400000101a6 */
[----:B------:R-:W-:Y:S02]  /*6060*/  FMUL.FTZ R17, R205, R18 ;  /* 0x00000012cd117220 */ /* 0x000fe40000410000 */
[----:B------:R-:W-:Y:S02]  /*6070*/  FMUL.FTZ R16, R204, R19 ;  /* 0x00000013cc107220 */ /* 0x000fe40000410000 */
[C---:B------:R-:W-:Y:S02]  /*6080*/  FADD.FTZ R20, -R5.reuse, R22 ;  /* 0x0000001605147221 */ /* 0x040fe40000010100 */
[----:B------:R-:W-:Y:S02]  /*6090*/  FADD.FTZ R19, -R5, R23 ;  /* 0x0000001705137221 */ /* 0x000fe40000010100 */
[----:B------:R-:W-:Y:S02]  /*60a0*/  FMUL.FTZ R7, R7, c[0x0][0x2ec] ;  /* 0x0000bb0007077a20 */ /* 0x000fe40000410000 */
[----:B------:R-:W-:Y:S02]  /*60b0*/  FMUL.FTZ R6, R6, c[0x0][0x2ec] ;  /* 0x0000bb0006067a20 */ /* 0x000fe40000410000 */
[C---:B------:R-:W-:Y:S02]  /*60c0*/  FADD.FTZ R18, -R5.reuse, R34 ;  /* 0x0000002205127221 */ /* 0x040fe40000010100 */
[----:B------:R-:W-:Y:S02]  /*60d0*/  FADD.FTZ R35, -R5, R35 ;  /* 0x0000002305237221 */ /* 0x000fe40000010100 */
[----:B------:R-:W-:Y:S02]  /*60e0*/  FFMA.FTZ R5, -R151, R151, 1 ;  /* 0x3f80000097057423 */ /* 0x000fe40000010197 */
[----:B------:R-:W-:Y:S02]  /*60f0*/  FMUL.FTZ R137, R17, R7 ;  /* 0x0000000711897220 */ /* 0x000fe40000410000 */
[----:B------:R-:W-:Y:S02]  /*6100*/  FMUL.FTZ R136, R16, R6 ;  /* 0x0000000610887220 */ /* 0x000fe40000410000 */
[----:B------:R-:W-:Y:S02]  /*6110*/  FMUL.FTZ R17, R170, R35 ;  /* 0x00000023aa117220 */ /* 0x000fe40000410000 */
[----:B------:R-:W-:Y:S02]  /*6120*/  FFMA.FTZ R6, -R152, R152, 1 ;  /* 0x3f80000098067423 */ /* 0x000fe40000010198 */
[----:B------:R-:W-:Y:S02]  /*6130*/  FMUL.FTZ R5, R5, c[0x0][0x2ec] ;  /* 0x0000bb0005057a20 */ /* 0x000fe40000410000 */
[----:B------:R-:W-:Y:S02]  /*6140*/  FMUL.FTZ R18, R171, R18 ;  /* 0x00000012ab127220 */ /* 0x000fe40000410000 */
[----:B------:R-:W-:Y:S02]  /*6150*/  FMUL.FTZ R6, R6, c[0x0][0x2ec] ;  /* 0x0000bb0006067a20 */ /* 0x000fe40000410000 */
[----:B------:R-:W-:Y:S02]  /*6160*/  FMUL.FTZ R132, R17, R5 ;  /* 0x0000000511847220 */ /* 0x000fe40000410000 */
[----:B----4-:R-:W-:Y:S02]  /*6170*/  FADD.FTZ R13, -R4, R13 ;  /* 0x0000000d040d7221 */ /* 0x010fe40000010100 */
[----:B------:R-:W-:Y:S02]  /*6180*/  FFMA.FTZ R5, -R206, R206, 1 ;  /* 0x3f800000ce057423 */ /* 0x000fe400000101ce */
[----:B------:R-:W-:Y:S02]  /*6190*/  FFMA.FTZ R7, -R168, R168, 1 ;  /* 0x3f800000a8077423 */ /* 0x000fe400000101a8 */
[----:B------:R-:W-:Y:S02]  /*61a0*/  FMUL.FTZ R133, R18, R6 ;  /* 0x0000000612857220 */ /* 0x000fe40000410000 */
[----:B------:R-:W-:Y:S02]  /*61b0*/  FADD.FTZ R12, -R4, R12 ;  /* 0x0000000c040c7221 */ /* 0x000fe40000010100 */
[----:B------:R-:W-:Y:S02]  /*61c0*/  FMUL.FTZ R32, R224, R13 ;  /* 0x0000000de0207220 */ /* 0x000fe40000410000 */
[----:B------:R-:W-:Y:S02]  /*61d0*/  FFMA.FTZ R6, -R207, R207, 1 ;  /* 0x3f800000cf067423 */ /* 0x000fe400000101cf */
[----:B------:R-:W-:Y:S02]  /*61e0*/  FMUL.FTZ R5, R5, c[0x0][0x2ec] ;  /* 0x0000bb0005057a20 */ /* 0x000fe40000410000 */
[----:B------:R-:W-:Y:S02]  /*61f0*/  FMUL.FTZ R19, R202, R19 ;  /* 0x00000013ca137220 */ /* 0x000fe40000410000 */
[----:B------:R-:W-:Y:S02]  /*6200*/  FMUL.FTZ R7, R7, c[0x0][0x2ec] ;  /* 0x0000bb0007077a20 */ /* 0x000fe40000410000 */
[----:B------:R-:W-:Y:S02]  /*6210*/  FMUL.FTZ R34, R227, R12 ;  /* 0x0000000ce3227220 */ /* 0x000fe40000410000 */
[----:B------:R-:W-:Y:S02]  /*6220*/  FMUL.FTZ R6, R6, c[0x0][0x2ec] ;  /* 0x0000bb0006067a20 */ /* 0x000fe40000410000 */
[----:B------:R-:W-:Y:S02]  /*6230*/  FMUL.FTZ R32, R32, R5 ;  /* 0x0000000520207220 */ /* 0x000fe40000410000 */
[C---:B------:R-:W-:Y:S02]  /*6240*/  FADD.FTZ R5, -R4.reuse, R24 ;  /* 0x0000001804057221 */ /* 0x040fe40000010100 */
[----:B------:R-:W-:Y:S02]  /*6250*/  FMUL.FTZ R134, R19, R7 ;  /* 0x0000000713867220 */ /* 0x000fe40000410000 */
[C---:B------:R-:W-:Y:S02]  /*6260*/  FADD.FTZ R8, -R4.reuse, R8 ;  /* 0x0000000804087221 */ /* 0x040fe40000010100 */
[----:B------:R-:W-:Y:S02]  /*6270*/  FADD.FTZ R9, -R4, R9 ;  /* 0x0000000904097221 */ /* 0x000fe40000010100 */
[----:B------:R-:W-:Y:S02]  /*6280*/  FFMA.FTZ R7, -R210, R210, 1 ;  /* 0x3f800000d2077423 */ /* 0x000fe400000101d2 */
[----:B------:R-:W-:Y:S02]  /*6290*/  FMUL.FTZ R34, R34, R6 ;  /* 0x0000000622227220 */ /* 0x000fe40000410000 */
[C---:B------:R-:W-:Y:S02]  /*62a0*/  FADD.FTZ R24, -R4.reuse, R25 ;  /* 0x0000001904187221 */ /* 0x040fe40000010100 */
[C---:B------:R-:W-:Y:S02]  /*62b0*/  FADD.FTZ R25, -R4.reuse, R28 ;  /* 0x0000001c04197221 */ /* 0x040fe40000010100 */
[----:B------:R-:W-:Y:S02]  /*62c0*/  FADD.FTZ R23, -R4, R29 ;  /* 0x0000001d04177221 */ /* 0x000fe40000010100 */
[----:B------:R-:W-:Y:S02]  /*62d0*/  FMUL.FTZ R28, R220, R5 ;  /* 0x00000005dc1c7220 */ /* 0x000fe40000410000 */
[----:B------:R-:W-:Y:S02]  /*62e0*/  FFMA.FTZ R6, -R195, R195, 1 ;  /* 0x3f800000c3067423 */ /* 0x000fe400000101c3 */
[----:B------:R-:W-:Y:S02]  /*62f0*/  FFMA.FTZ R5, -R165, R165, 1 ;  /* 0x3f800000a5057423 */ /* 0x000fe400000101a5 */
[----:B------:R-:W-:Y:S01]  /*6300*/  FFMA.FTZ R4, -R163, R163, 1 ;  /* 0x3f800000a3047423 */ /* 0x000fe200000101a3 */
[----:B------:R-:W-:Y:S01]  /*6310*/  MOV R163, R189 ;  /* 0x000000bd00a37202 */ /* 0x000fe20000000f00 */
[----:B------:R-:W-:Y:S02]  /*6320*/  FMUL.FTZ R33, R231, R9 ;  /* 0x00000009e7217220 */ /* 0x000fe40000410000 */
[----:B------:R-:W-:Y:S02]  /*6330*/  FMUL.FTZ R7, R7, c[0x0][0x2ec] ;  /* 0x0000bb0007077a20 */ /* 0x000fe40000410000 */
[----:B------:R-:W-:Y:S02]  /*6340*/  FMUL.FTZ R24, R217, R24 ;  /* 0x00000018d9187220 */ /* 0x000fe40000410000 */
[----:B------:R-:W-:Y:S02]  /*6350*/  FMUL.FTZ R25, R215, R25 ;  /* 0x00000019d7197220 */ /* 0x000fe40000410000 */
[----:B------:R-:W-:Y:S02]  /*6360*/  FMUL.FTZ R23, R213, R23 ;  /* 0x00000017d5177220 */ /* 0x000fe40000410000 */
[----:B------:R-:W-:Y:S02]  /*6370*/  FMUL.FTZ R6, R6, c[0x0][0x2ec] ;  /* 0x0000bb0006067a20 */ /* 0x000fe40000410000 */
[----:B------:R-:W-:Y:S02]  /*6380*/  FMUL.FTZ R5, R5, c[0x0][0x2ec] ;  /* 0x0000bb0005057a20 */ /* 0x000fe40000410000 */
[----:B------:R-:W-:Y:S02]  /*6390*/  FMUL.FTZ R4, R4, c[0x0][0x2ec] ;  /* 0x0000bb0004047a20 */ /* 0x000fe40000410000 */
[----:B------:R-:W-:Y:S02]  /*63a0*/  FFMA.FTZ R16, -R169, R169, 1 ;  /* 0x3f800000a9107423 */ /* 0x000fe400000101a9 */
[----:B------:R-:W-:Y:S02]  /*63b0*/  FMUL.FTZ R33, R33, R7 ;  /* 0x0000000721217220 */ /* 0x000fe40000410000 */
[----:B------:R-:W-:Y:S02]  /*63c0*/  FFMA.FTZ R7, -R196, R196, 1 ;  /* 0x3f800000c4077423 */ /* 0x000fe400000101c4 */
[----:B------:R-:W-:Y:S02]  /*63d0*/  FMUL.FTZ R24, R24, R6 ;  /* 0x0000000618187220 */ /* 0x000fe40000410000 */
[----:B------:R-:W-:Y:S02]  /*63e0*/  FMUL.FTZ R25, R25, R5 ;  /* 0x0000000519197220 */ /* 0x000fe40000410000 */
[----:B------:R-:W-:Y:S02]  /*63f0*/  FMUL.FTZ R23, R23, R4 ;  /* 0x0000000417177220 */ /* 0x000fe40000410000 */
[C---:B------:R-:W-:Y:S02]  /*6400*/  FADD.FTZ R4, -R0.reuse, R10 ;  /* 0x0000000a00047221 */ /* 0x040fe40000010100 */
[C---:B------:R-:W-:Y:S02]  /*6410*/  FADD.FTZ R5, -R0.reuse, R11 ;  /* 0x0000000b00057221 */ /* 0x040fe40000010100 */
[----:B------:R-:W-:Y:S02]  /*6420*/  FADD.FTZ R6, -R0, R14 ;  /* 0x0000000e00067221 */ /* 0x000fe40000010100 */
[----:B------:R-:W-:Y:S02]  /*6430*/  FFMA.FTZ R10, -R219, R219, 1 ;  /* 0x3f800000db0a7423 */ /* 0x000fe400000101db */
[----:B------:R-:W-:Y:S02]  /*6440*/  FFMA.FTZ R13, -R218, R218, 1 ;  /* 0x3f800000da0d7423 */ /* 0x000fe400000101da */
[----:B------:R-:W-:Y:S02]  /*6450*/  FFMA.FTZ R18, -R216, R216, 1 ;  /* 0x3f800000d8127423 */ /* 0x000fe400000101d8 */
[----:B------:R-:W-:Y:S02]  /*6460*/  FMUL.FTZ R20, R203, R20 ;  /* 0x00000014cb147220 */ /* 0x000fe40000410000 */
[----:B------:R-:W-:Y:S02]  /*6470*/  FMUL.FTZ R16, R16, c[0x0][0x2ec] ;  /* 0x0000bb0010107a20 */ /* 0x000fe40000410000 */
[----:B------:R-:W-:Y:S02]  /*6480*/  FMUL.FTZ R7, R7, c[0x0][0x2ec] ;  /* 0x0000bb0007077a20 */ /* 0x000fe40000410000 */
[----:B------:R-:W-:Y:S02]  /*6490*/  FMUL.FTZ R4, R236, R4 ;  /* 0x00000004ec047220 */ /* 0x000fe40000410000 */
[----:B------:R-:W-:Y:S02]  /*64a0*/  FMUL.FTZ R5, R235, R5 ;  /* 0x00000005eb057220 */ /* 0x000fe40000410000 */
[----:B------:R-:W-:Y:S02]  /*64b0*/  FMUL.FTZ R6, R234, R6 ;  /* 0x00000006ea067220 */ /* 0x000fe40000410000 */
[----:B------:R-:W-:Y:S02]  /*64c0*/  FMUL.FTZ R10, R10, c[0x0][0x2ec] ;  /* 0x0000bb000a0a7a20 */ /* 0x000fe40000410000 */
[----:B------:R-:W-:Y:S02]  /*64d0*/  FMUL.FTZ R13, R13, c[0x0][0x2ec] ;  /* 0x0000bb000d0d7a20 */ /* 0x000fe40000410000 */
[----:B------:R-:W-:Y:S02]  /*64e0*/  FMUL.FTZ R18, R18, c[0x0][0x2ec] ;  /* 0x0000bb0012127a20 */ /* 0x000fe40000410000 */
[----:B------:R-:W-:Y:S02]  /*64f0*/  FMUL.FTZ R135, R20, R16 ;  /* 0x0000001014877220 */ /* 0x000fe40000410000 */
[----:B------:R-:W-:Y:S02]  /*6500*/  FMUL.FTZ R35, R232, R8 ;  /* 0x00000008e8237220 */ /* 0x000fe40000410000 */
[----:B------:R-:W-:Y:S02]  /*6510*/  FFMA.FTZ R8, -R212, R212, 1 ;  /* 0x3f800000d4087423 */ /* 0x000fe400000101d4 */
[----:B------:R-:W-:Y:S02]  /*6520*/  FMUL.FTZ R28, R28, R7 ;  /* 0x000000071c1c7220 */ /* 0x000fe40000410000 */
[----:B------:R-:W-:Y:S02]  /*6530*/  FADD.FTZ R7, -R0, R15 ;  /* 0x0000000f00077221 */ /* 0x000fe40000010100 */
[----:B------:R-:W-:Y:S02]  /*6540*/  FFMA.FTZ R17, -R214, R214, 1 ;  /* 0x3f800000d6117423 */ /* 0x000fe400000101d6 */
[----:B------:R-:W-:Y:S02]  /*6550*/  FMUL.FTZ R10, R4, R10 ;  /* 0x0000000a040a7220 */ /* 0x000fe40000410000 */
[----:B------:R-:W-:Y:S02]  /*6560*/  FMUL.FTZ R13, R5, R13 ;  /* 0x0000000d050d7220 */ /* 0x000fe40000410000 */
[----:B------:R-:W-:Y:S02]  /*6570*/  FMUL.FTZ R18, R6, R18 ;  /* 0x0000001206127220 */ /* 0x000fe40000410000 */
[C---:B------:R-:W-:Y:S02]  /*6580*/  FADD.FTZ R26, -R0.reuse, R26 ;  /* 0x0000001a001a7221 */ /* 0x040fe40000010100 */
[C---:B------:R-:W-:Y:S02]  /*6590*/  FADD.FTZ R4, -R0.reuse, R27 ;  /* 0x0000001b00047221 */ /* 0x040fe40000010100 */
[C---:B------:R-:W-:Y:S02]  /*65a0*/  FADD.FTZ R5, -R0.reuse, R30 ;  /* 0x0000001e00057221 */ /* 0x040fe40000010100 */
[----:B------:R-:W-:Y:S02]  /*65b0*/  FADD.FTZ R6, -R0, R31 ;  /* 0x0000001f00067221 */ /* 0x000fe40000010100 */
[----:B------:R-:W-:Y:S02]  /*65c0*/  FFMA.FTZ R20, -R209, R209, 1 ;  /* 0x3f800000d1147423 */ /* 0x000fe400000101d1 */
[----:B------:R-:W-:Y:S02]  /*65d0*/  FFMA.FTZ R19, -R208, R208, 1 ;  /* 0x3f800000d0137423 */ /* 0x000fe400000101d0 */
[----:B------:R-:W-:Y:S02]  /*65e0*/  FFMA.FTZ R22, -R200, R200, 1 ;  /* 0x3f800000c8167423 */ /* 0x000fe400000101c8 */
[----:B------:R-:W-:Y:S02]  /*65f0*/  FMUL.FTZ R8, R8, c[0x0][0x2ec] ;  /* 0x0000bb0008087a20 */ /* 0x000fe40000410000 */
[----:B------:R-:W-:Y:S02]  /*6600*/  FMUL.FTZ R7, R233, R7 ;  /* 0x00000007e9077220 */ /* 0x000fe40000410000 */
[----:B------:R-:W-:Y:S02]  /*6610*/  FMUL.FTZ R17, R17, c[0x0][0x2ec] ;  /* 0x0000bb0011117a20 */ /* 0x000fe40000410000 */
[----:B------:R-:W-:Y:S02]  /*6620*/  FMUL.FTZ R0, R230, R26 ;  /* 0x0000001ae6007220 */ /* 0x000fe40000410000 */
        /* <DEDUP_REMOVED lines=13> */
[----:B------:R-:W-:Y:S01]  /*6700*/  ULOP3.LUT UR4, UR5, 0x1, URZ, 0xc0, !UPT ;  /* 0x0000000105047892 */ /* 0x000fe2000f8ec03f */
[----:B------:R-:W-:Y:S01]  /*6710*/  IMAD.MOV.U32 R0, RZ, RZ, c[0x0][0x190] ;  /* 0x00006400ff007624 */ /* 0x000fe200078e00ff */
[----:B------:R-:W-:Y:S02]  /*6720*/  ISETP.GE.AND P3, PT, R222, c[0x0][0x220], PT ;  /* 0x00008800de007a0c */ /* 0x000fe40003f66270 */
        /* <DEDUP_REMOVED lines=10> */
[C---:B------:R-:W-:Y:S01]  /*67d0*/  IADD3 R0, R211.reuse, UR4, RZ ;  /* 0x00000004d3007c10 */ /* 0x040fe2000fffe0ff */
[----:B------:R1:W-:Y:S01]  /*67e0*/  @P3 STS [R184], RZ ;  /* 0x000000ffb8003388 */ /* 0x0003e20000000800 */
[C---:B------:R-:W-:Y:S01]  /*67f0*/  @!P2 IADD3 R9, R211.reuse, UR4, RZ ;  /* 0x00000004d309ac10 */ /* 0x040fe2000fffe0ff */
[--C-:B------:R-:W-:Y:S01]  /*6800*/  @!P3 IMAD.MOV.U32 R5, RZ, RZ, R191.reuse ;  /* 0x000000ffff05b224 */ /* 0x100fe200078e00bf */
[----:B------:R-:W-:Y:S01]  /*6810*/  @!P1 IADD3 R8, R211, UR4, RZ ;  /* 0x00000004d3089c10 */ /* 0x000fe2000fffe0ff */
[----:B------:R1:W-:Y:S01]  /*6820*/  @P3 STS [R184+0x4], RZ ;  /* 0x000004ffb8003388 */ /* 0x0003e20000000800 */
[----:B------:R-:W-:Y:S01]  /*6830*/  @!P2 IMAD.MOV.U32 R6, RZ, RZ, R192 ;  /* 0x000000ffff06a224 */ /* 0x000fe200078e00c0 */
[----:B------:R-:W-:Y:S01]  /*6840*/  IADD3 R174, R174, UR4, RZ ;  /* 0x00000004aeae7c10 */ /* 0x000fe2000fffe0ff */
[--C-:B------:R-:W-:Y:S01]  /*6850*/  @!P2 IMAD.MOV.U32 R7, RZ, RZ, R191.reuse ;  /* 0x000000ffff07a224 */ /* 0x100fe200078e00bf */
        /* <DEDUP_REMOVED lines=26> */
.L_x_470:
[----:B------:R-:W-:Y:S01]  /*6a00*/  F2FP.BF16.PACK_AB R16, R146, R148 ;  /* 0x000000949210723e */ /* 0x000fe200000010ff */
[----:B------:R-:W2:Y:S01]  /*6a10*/  LDL R147, [R1+0x8] ;  /* 0x0000080001937983 */ /* 0x000ea20000100800 */
        /* <DEDUP_REMOVED lines=35> */
[----:B------:R-:W3:Y:S04]  /*6c50*/  LDSM.16.MT88.4 R12, [R2+0x1b000] ;  /* 0x01b00000020c783b */ /* 0x000ee80000004200 */
[----:B------:R-:W4:Y:S04]  /*6c60*/  LDSM.16.MT88.4 R16, [R0+0x7000] ;  /* 0x007000000010783b */ /* 0x000f280000004200 */
[----:B------:R-:W5:Y:S04]  /*6c70*/  LDSM.16.MT88.4 R20, [R0+0x8000] ;  /* 0x008000000014783b */ /* 0x000f680000004200 */
[----:B------:R-:W-:Y:S04]  /*6c80*/  LDSM.16.MT88.4 R24, [R2+0x19800] ;  /* 0x019800000218783b */ /* 0x000fe80000004200 */
[----:B------:R-:W4:Y:S04]  /*6c90*/  LDSM.16.MT88.4 R28, [R0+0x6400] ;  /* 0x00640000001c783b */ /* 0x000f280000004200 */
[----:B------:R-:W4:Y:S04]  /*6ca0*/  LDSM.16.MT88.4 R32, [R2+0x1b800] ;  /* 0x01b800000220783b */ /* 0x000f280000004200 */
[----:B------:R-:W4:Y:S04]  /*6cb0*/  LDSM.16.MT88.4 R132, [R0+0x7400] ;  /* 0x007400000084783b */ /* 0x000f280000004200 */
[----:B------:R-:W-:Y:S01]  /*6cc0*/  LDSM.16.MT88.4 R136, [R2+0x1c800] ;  /* 0x01c800000288783b */ /* 0x000fe20000004200 */
[-C--:B-1----:R-:W-:Y:S08]  /*6cd0*/  HMMA.16816.F32.BF16 R36, R4, R8.reuse, R36 ;  /* 0x000000080424723c */ /* 0x082ff00000041824 */
[C---:B---3--:R-:W-:Y:S08]  /*6ce0*/  HMMA.16816.F32.BF16 R40, R12.reuse, R8, R40 ;  /* 0x000000080c28723c */ /* 0x048ff00000041828 */
[-C--:B------:R-:W-:Y:S08]  /*6cf0*/  HMMA.16816.F32.BF16 R44, R12, R10.reuse, R44 ;  /* 0x0000000a0c2c723c */ /* 0x080ff0000004182c */
[C---:B------:R-:W-:Y:S01]  /*6d00*/  HMMA.16816.F32.BF16 R48, R4.reuse, R10, R48 ;  /* 0x0000000a0430723c */ /* 0x040fe20000041830 */
[----:B------:R-:W1:Y:S07]  /*6d10*/  LDSM.16.MT88.4 R8, [R0+0x8400] ;  /* 0x008400000008783b */ /* 0x000e6e0000004200 */
        /* <DEDUP_REMOVED lines=12> */
[-C--:B------:R-:W-:Y:S08]  /*6de0*/  HMMA.16816.F32.BF16 R36, R24, R28.reuse, R36 ;  /* 0x0000001c1824723c */ /* 0x080ff00000041824 */
[C---:B------:R-:W-:Y:S08]  /*6df0*/  HMMA.16816.F32.BF16 R40, R32.reuse, R28, R40 ;  /* 0x0000001c2028723c */ /* 0x040ff00000041828 */
[-C--:B------:R-:W-:Y:S08]  /*6e00*/  HMMA.16816.F32.BF16 R44, R32, R30.reuse, R44 ;  /* 0x0000001e202c723c */ /* 0x080ff0000004182c */
[C---:B------:R-:W-:Y:S01]  /*6e10*/  HMMA.16816.F32.BF16 R48, R24.reuse, R30, R48 ;  /* 0x0000001e1830723c */ /* 0x040fe20000041830 */
[----:B------:R-:W5:Y:S07]  /*6e20*/  LDSM.16.MT88.4 R28, [R0+0x8800] ;  /* 0x00880000001c783b */ /* 0x000f6e0000004200 */
[-C--:B------:R-:W-:Y:S08]  /*6e30*/  HMMA.16816.F32.BF16 R52, R24, R132.reuse, R52 ;  /* 0x000000841834723c */ /* 0x080ff00000041834 */
[C---:B------:R-:W-:Y:S08]  /*6e40*/  HMMA.16816.F32.BF16 R56, R32.reuse, R132, R56 ;  /* 0x000000842038723c */ /* 0x040ff00000041838 */
[-C--:B------:R-:W-:Y:S08]  /*6e50*/  HMMA.16816.F32.BF16 R60, R32, R134.reuse, R60 ;  /* 0x00000086203c723c */ /* 0x080ff0000004183c */
[C---:B------:R-:W-:Y:S01]  /*6e60*/  HMMA.16816.F32.BF16 R64, R24.reuse, R134, R64 ;  /* 0x000000861840723c */ /* 0x040fe20000041840 */
[----:B------:R-:W-:Y:S07]  /*6e70*/  LDSM.16.MT88.4 R132, [R0+0x6c00] ;  /* 0x006c00000084783b */ /* 0x000fee0000004200 */
[-C--:B-1----:R-:W-:Y:S04]  /*6e80*/  HMMA.16816.F32.BF16 R68, R24, R8.reuse, R68 ;  /* 0x000000081844723c */ /* 0x082fe80000041844 */
[----:B--2---:R-:W-:Y:S04]  /*6e90*/  IMAD.SHL.U32 R160, R147, 0x2, RZ ;  /* 0x0000000293a07824 */ /* 0x004fe800078e00ff */
[C---:B------:R-:W-:Y:S08]  /*6ea0*/  HMMA.16816.F32.BF16 R72, R32.reuse, R8, R72 ;  /* 0x000000082048723c */ /* 0x040ff00000041848 */
[-C--:B------:R-:W-:Y:S01]  /*6eb0*/  HMMA.16816.F32.BF16 R76, R32, R10.reuse, R76 ;  /* 0x0000000a204c723c */ /* 0x080fe2000004184c */
[----:B------:R-:W1:Y:S07]  /*6ec0*/  LDSM.16.MT88.4 R32, [R2+0x1a800] ;  /* 0x01a800000220783b */ /* 0x000e6e0000004200 */
[----:B------:R-:W-:Y:S01]  /*6ed0*/  HMMA.16816.F32.BF16 R80, R24, R10, R80 ;  /* 0x0000000a1850723c */ /* 0x000fe20000041850 */
[----:B------:R-:W2:Y:S04]  /*6ee0*/  LDSM.16.MT88.4 R8, [R0+0x7c00] ;  /* 0x007c00000008783b */ /* 0x000ea80000004200 */
        /* <DEDUP_REMOVED lines=10> */
[-C--:B-----5:R-:W-:Y:S08]  /*6f90*/  HMMA.16816.F32.BF16 R68, R4, R28.reuse, R68 ;  /* 0x0000001c0444723c */ /* 0x0a0ff00000041844 */
[C---:B------:R-:W-:Y:S08]  /*6fa0*/  HMMA.16816.F32.BF16 R72, R16.reuse, R28, R72 ;  /* 0x0000001c1048723c */ /* 0x040ff00000041848 */
[-C--:B------:R-:W-:Y:S08]  /*6fb0*/  HMMA.16816.F32.BF16 R76, R16, R30.reuse, R76 ;  /* 0x0000001e104c723c */ /* 0x080ff0000004184c */
[----:B------:R-:W-:Y:S08]  /*6fc0*/  HMMA.16816.F32.BF16 R80, R4, R30, R80 ;  /* 0x0000001e0450723c */ /* 0x000ff00000041850 */
[-C--:B-1----:R-:W-:Y:S08]  /*6fd0*/  HMMA.16816.F32.BF16 R36, R32, R132.reuse, R36 ;  /* 0x000000842024723c */ /* 0x082ff00000041824 */
        /* <DEDUP_REMOVED lines=44> */
.L_x_471:
[----:B------:R-:W-:Y:S01]  /*72a0*/  LDSM.16.M88.4 R24, [R177] ;  /* 0x00000000b118783b */ /* 0x000fe20000000200 */
[----:B------:R-:W-:Y:S01]  /*72b0*/  IMAD.MOV.U32 R167, RZ, RZ, c[0x0][0x22c] ;  /* 0x00008b00ffa77624 */ /* 0x000fe200078e00ff */
[----:B------:R-:W-:Y:S01]  /*72c0*/  ULOP3.LUT UR4, UR5, 0x1, URZ, 0xc0, !UPT ;  /* 0x0000000105047892 */ /* 0x000fe2000f8ec03f */
[----:B------:R-:W-:Y:S01]  /*72d0*/  IMAD.MOV.U32 R166, RZ, RZ, c[0x0][0x22c] ;  /* 0x00008b00ffa67624 */ /* 0x000fe200078e00ff */
[----:B------:R-:W-:Y:S01]  /*72e0*/  UISETP.GT.AND UP2, UPT, UR5, UR11, UPT ;  /* 0x0000000b0500728c */ /* 0x000fe2000bf44270 */
[----:B-1----:R-:W1:Y:S01]  /*72f0*/  LDSM.16.MT88.4 R8, [R0+0x9000] ;  /* 0x009000000008783b */ /* 0x002e620000004200 */
[----:B------:R-:W-:Y:S01]  /*7300*/  IMAD R167, R167, c[0x0][0x1c0], RZ ;  /* 0x00007000a7a77a24 */ /* 0x000fe200078e02ff */
[----:B------:R-:W-:Y:S01]  /*7310*/  UISETP.NE.U32.AND UP0, UPT, UR4, 0x1, UPT ;  /* 0x000000010400788c */ /* 0x000fe2000bf05070 */
[----:B------:R-:W-:Y:S01]  /*7320*/  IMAD R166, R166, c[0x0][0x1c0], RZ ;  /* 0x00007000a6a67a24 */ /* 0x000fe200078e02ff */
[----:B------:R-:W-:Y:S01]  /*7330*/  UIADD3 UR4, UR5, -0x1, URZ ;  /* 0xffffffff05047890 */ /* 0x000fe2000fffe03f */
[----:B------:R-:W2:Y:S01]  /*7340*/  LDSM.16.MT88.4 R16, [R0+0xb000] ;  /* 0x00b000000010783b */ /* 0x000ea20000004200 */
[----:B------:R-:W-:Y:S02]  /*7350*/  IMAD.SHL.U32 R167, R167, 0x20, RZ ;  /* 0x00000020a7a77824 */ /* 0x000fe400078e00ff */
[----:B------:R-:W-:Y:S02]  /*7360*/  IMAD R166, R166, 0x28, RZ ;  /* 0x00000028a6a67824 */ /* 0x000fe400078e02ff */
[----:B------:R-:W3:Y:S01]  /*7370*/  LDSM.16.MT88.4 R28, [R0+0xd000] ;  /* 0x00d00000001c783b */ /* 0x000ee20000004200 */
[----:B------:R-:W-:Y:S01]  /*7380*/  IMAD.MOV.U32 R161, RZ, RZ, c[0x0][0x22c] ;  /* 0x00008b00ffa17624 */ /* 0x000fe200078e00ff */
[----:B------:R-:W-:Y:S03]  /*7390*/  UMOV UR5, UR4 ;  /* 0x0000000400057c82 */ /* 0x000fe60008000000 */
[----:B------:R-:W4:Y:S01]  /*73a0*/  LDL R165, [R1+0xc] ;  /* 0x00000c0001a57983 */ /* 0x000f220000100800 */
[----:B------:R-:W-:Y:S04]  /*73b0*/  IMAD R161, R161, c[0x0][0x1c0], RZ ;  /* 0x00007000a1a17a24 */ /* 0x000fe800078e02ff */
[----:B------:R-:W-:Y:S01]  /*73c0*/  LDSM.16.M88.4 R32, [R178] ;  /* 0x00000000b220783b */ /* 0x000fe20000000200 */
[----:B------:R-:W-:Y:S04]  /*73d0*/  IMAD.U32 R161, R161, -0x40, RZ ;  /* 0xffffffc0a1a17824 */ /* 0x000fe800078e00ff */
[----:B------:R-:W4:Y:S01]  /*73e0*/  LDL R164, [R1+0x10] ;  /* 0x0000100001a47983 */ /* 0x000f220000100800 */
[C---:B------:R-:W-:Y:S04]  /*73f0*/  LEA R190, P1, R161.reuse, R162, 0x2 ;  /* 0x000000a2a1be7211 */ /* 0x040fe800078210ff */
[----:B------:R-:W3:Y:S01]  /*7400*/  LDSM.16.MT88.4 R132, [R0+0x9400] ;  /* 0x009400000084783b */ /* 0x000ee20000004200 */
[----:B------:R-:W-:Y:S01]  /*7410*/  LEA.HI.X.SX32 R189, R161, R163, 0x2, P1 ;  /* 0x000000a3a1bd7211 */ /* 0x000fe200008f16ff */
[----:B------:R-:W-:Y:S03]  /*7420*/  IMAD.MOV.U32 R161, RZ, RZ, c[0x0][0x22c] ;  /* 0x00008b00ffa17624 */ /* 0x000fe600078e00ff */
[----:B------:R-:W3:Y:S01]  /*7430*/  LDSM.16.MT88.4 R136, [R0+0xb400] ;  /* 0x00b400000088783b */ /* 0x000ee20000004200 */
[----:B------:R-:W-:Y:S01]  /*7440*/  IMAD R161, R161, c[0x0][0x1c0], RZ ;  /* 0x00007000a1a17a24 */ /* 0x000fe200078e02ff */
[C---:B-1----:R-:W-:Y:S03]  /*7450*/  HMMA.16816.F32.BF16 R4, R24.reuse, R8, RZ ;  /* 0x000000081804723c */ /* 0x042fe600000418ff */
[----:B------:R-:W1:Y:S01]  /*7460*/  LDSM.16.MT88.4 R140, [R0+0xd400] ;  /* 0x00d40000008c783b */ /* 0x000e620000004200 */
[----:B------:R-:W-:Y:S04]  /*7470*/  IMAD.SHL.U32 R161, R161, 0x10, RZ ;  /* 0x00000010a1a17824 */ /* 0x000fe800078e00ff */
[----:B------:R-:W-:Y:S01]  /*7480*/  LDSM.16.M88.4 R144, [R180] ;  /* 0x00000000b490783b */ /* 0x000fe20000000200 */
[C---:B------:R-:W-:Y:S04]  /*7490*/  HMMA.16816.F32.BF16 R8, R24.reuse, R10, RZ ;  /* 0x0000000a1808723c */ /* 0x040fe800000418ff */
[----:B------:R-:W1:Y:S04]  /*74a0*/  LDSM.16.MT88.4 R148, [R0+0x9800] ;  /* 0x009800000094783b */ /* 0x000e680000004200 */
[C---:B--2---:R-:W-:Y:S01]  /*74b0*/  HMMA.16816.F32.BF16 R12, R24.reuse, R16, RZ ;  /* 0x00000010180c723c */ /* 0x044fe200000418ff */
[----:B------:R-:W2:Y:S05]  /*74c0*/  LDSM.16.MT88.4 R152, [R0+0xb800] ;  /* 0x00b800000098783b */ /* 0x000eaa0000004200 */
[----:B------:R-:W-:Y:S02]  /*74d0*/  LDSM.16.MT88.4 R156, [R0+0xbc00] ;  /* 0x00bc0000009c783b */ /* 0x000fe40000004200 */
[C---:B------:R-:W-:Y:S08]  /*74e0*/  HMMA.16816.F32.BF16 R16, R24.reuse, R18, RZ ;  /* 0x000000121810723c */ /* 0x040ff000000418ff */
[C---:B---3--:R-:W-:Y:S08]  /*74f0*/  HMMA.16816.F32.BF16 R20, R24.reuse, R28, RZ ;  /* 0x0000001c1814723c */ /* 0x048ff000000418ff */
[----:B------:R-:W-:Y:S01]  /*7500*/  HMMA.16816.F32.BF16 R24, R24, R30, RZ ;  /* 0x0000001e1818723c */ /* 0x000fe200000418ff */
[----:B------:R-:W3:Y:S07]  /*7510*/  LDSM.16.MT88.4 R28, [R0+0xd800] ;  /* 0x00d80000001c783b */ /* 0x000eee0000004200 */
[C---:B------:R-:W-:Y:S08]  /*7520*/  HMMA.16816.F32.BF16 R4, R32.reuse, R132, R4 ;  /* 0x000000842004723c */ /* 0x040ff00000041804 */
[C---:B------:R-:W-:Y:S01]  /*7530*/  HMMA.16816.F32.BF16 R8, R32.reuse, R134, R8 ;  /* 0x000000862008723c */ /* 0x040fe20000041808 */
[----:B------:R-:W-:Y:S07]  /*7540*/  LDSM.16.M88.4 R132, [R179] ;  /* 0x00000000b384783b */ /* 0x000fee0000000200 */
[C---:B------:R-:W-:Y:S08]  /*7550*/  HMMA.16816.F32.BF16 R12, R32.reuse, R136, R12 ;  /* 0x00000088200c723c */ /* 0x040ff0000004180c */
[C---:B------:R-:W-:Y:S01]  /*7560*/  HMMA.16816.F32.BF16 R16, R32.reuse, R138, R16 ;  /* 0x0000008a2010723c */ /* 0x040fe20000041810 */
[----:B------:R-:W3:Y:S07]  /*7570*/  LDSM.16.MT88.4 R136, [R0+0x9c00] ;  /* 0x009c00000088783b */ /* 0x000eee0000004200 */
[C---:B-1----:R-:W-:Y:S08]  /*7580*/  HMMA.16816.F32.BF16 R20, R32.reuse, R140, R20 ;  /* 0x0000008c2014723c */ /* 0x042ff00000041814 */
[----:B------:R-:W-:Y:S01]  /*7590*/  HMMA.16816.F32.BF16 R24, R32, R142, R24 ;  /* 0x0000008e2018723c */ /* 0x000fe20000041818 */
[----:B------:R-:W1:Y:S05]  /*75a0*/  LDSM.16.MT88.4 R32, [R0+0xdc00] ;  /* 0x00dc00000020783b */ /* 0x000e6a0000004200 */
[----:B------:R-:W-:Y:S02]  /*75b0*/  LDSM.16.M88.4 R140, [R177+0x2000] ;  /* 0x00200000b18c783b */ /* 0x000fe40000000200 */
[C---:B------:R-:W-:Y:S08]  /*75c0*/  HMMA.16816.F32.BF16 R4, R144.reuse, R148, R4 ;  /* 0x000000949004723c */ /* 0x040ff00000041804 */
[C---:B------:R-:W-:Y:S01]  /*75d0*/  HMMA.16816.F32.BF16 R8, R144.reuse, R150, R8 ;  /* 0x000000969008723c */ /* 0x040fe20000041808 */
[----:B------:R-:W1:Y:S07]  /*75e0*/  LDSM.16.MT88.4 R148, [R0+0xa000] ;  /* 0x00a000000094783b */ /* 0x000e6e0000004200 */
[C---:B--2---:R-:W-:Y:S08]  /*75f0*/  HMMA.16816.F32.BF16 R12, R144.reuse, R152, R12 ;  /* 0x00000098900c723c */ /* 0x044ff0000004180c */
[C---:B------:R-:W-:Y:S01]  /*7600*/  HMMA.16816.F32.BF16 R16, R144.reuse, R154, R16 ;  /* 0x0000009a9010723c */ /* 0x040fe20000041810 */
[----:B------:R-:W2:Y:S07]  /*7610*/  LDSM.16.MT88.4 R152, [R0+0xc000] ;  /* 0x00c000000098783b */ /* 0x000eae0000004200 */
[C---:B---3--:R-:W-:Y:S08]  /*7620*/  HMMA.16816.F32.BF16 R20, R144.reuse, R28, R20 ;  /* 0x0000001c9014723c */ /* 0x048ff00000041814 */
[----:B------:R-:W-:Y:S01]  /*7630*/  HMMA.16816.F32.BF16 R24, R144, R30, R24 ;  /* 0x0000001e9018723c */ /* 0x000fe20000041818 */
[----:B------:R-:W3:Y:S05]  /*7640*/  LDSM.16.MT88.4 R28, [R0+0xe000] ;  /* 0x00e00000001c783b */ /* 0x000eea0000004200 */
[----:B------:R-:W-:Y:S02]  /*7650*/  LDSM.16.MT88.4 R144, [R0+0xa400] ;  /* 0x00a400000090783b */ /* 0x000fe40000004200 */
[C---:B------:R-:W-:Y:S08]  /*7660*/  HMMA.16816.F32.BF16 R4, R132.reuse, R136, R4 ;  /* 0x000000888404723c */ /* 0x040ff00000041804 */
[C---:B------:R-:W-:Y:S01]  /*7670*/  HMMA.16816.F32.BF16 R8, R132.reuse, R138, R8 ;  /* 0x0000008a8408723c */ /* 0x040fe20000041808 */
[----:B------:R-:W2:Y:S07]  /*7680*/  LDSM.16.M88.4 R136, [R178+0x2000] ;  /* 0x00200000b288783b */ /* 0x000eae0000000200 */
        /* <DEDUP_REMOVED lines=16> */
[----:B------:R-:W-:Y:S02]  /*7790*/  LDSM.16.M88.4 R140, [R179+0x2000] ;  /* 0x00200000b38c783b */ /* 0x000fe40000000200 */
[C---:B------:R-:W-:Y:S08]  /*77a0*/  HMMA.16816.F32.BF16 R4, R136.reuse, R144, R4 ;  /* 0x000000908804723c */ /* 0x040ff00000041804 */
[C---:B------:R-:W-:Y:S01]  /*77b0*/  HMMA.16816.F32.BF16 R8, R136.reuse, R146, R8 ;  /* 0x000000928808723c */ /* 0x040fe20000041808 */
[----:B------:R-:W2:Y:S07]  /*77c0*/  LDSM.16.MT88.4 R144, [R0+0xac00] ;  /* 0x00ac00000090783b */ /* 0x000eae0000004200 */
[C---:B------:R-:W-:Y:S08]  /*77d0*/  HMMA.16816.F32.BF16 R12, R136.reuse, R156, R12 ;  /* 0x0000009c880c723c */ /* 0x040ff0000004180c */
[C---:B------:R-:W-:Y:S01]  /*77e0*/  HMMA.16816.F32.BF16 R16, R136.reuse, R158, R16 ;  /* 0x0000009e8810723c */ /* 0x040fe20000041810 */
[----:B------:R-:W3:Y:S07]  /*77f0*/  LDSM.16.MT88.4 R156, [R0+0xcc00] ;  /* 0x00cc0000009c783b */ /* 0x000eee0000004200 */
[C---:B-1----:R-:W-:Y:S08]  /*7800*/  HMMA.16816.F32.BF16 R20, R136.reuse, R32, R20 ;  /* 0x000000208814723c */ /* 0x042ff00000041814 */
[----:B------:R-:W-:Y:S01]  /*7810*/  HMMA.16816.F32.BF16 R24, R136, R34, R24 ;  /* 0x000000228818723c */ /* 0x000fe20000041818 */
[----:B------:R-:W1:Y:S07]  /*7820*/  LDSM.16.MT88.4 R32, [R0+0xec00] ;  /* 0x00ec00000020783b */ /* 0x000e6e0000004200 */
[C---:B------:R-:W-:Y:S08]  /*7830*/  HMMA.16816.F32.BF16 R4, R132.reuse, R148, R4 ;  /* 0x000000948404723c */ /* 0x040ff00000041804 */
[C---:B------:R-:W-:Y:S08]  /*7840*/  HMMA.16816.F32.BF16 R8, R132.reuse, R150, R8 ;  /* 0x000000968408723c */ /* 0x040ff00000041808 */
[C---:B--2---:R-:W-:Y:S08]  /*7850*/  HMMA.16816.F32.BF16 R12, R132.reuse, R152, R12 ;  /* 0x00000098840c723c */ /* 0x044ff0000004180c */
[C---:B------:R-:W-:Y:S08]  /*7860*/  HMMA.16816.F32.BF16 R16, R132.reuse, R154, R16 ;  /* 0x0000009a8410723c */ /* 0x040ff00000041810 */
[C---:B---3--:R-:W-:Y:S07]  /*7870*/  HMMA.16816.F32.BF16 R20, R132.reuse, R28, R20 ;  /* 0x0000001c8414723c */ /* 0x048fee0000041814 */
[----:B------:R-:W-:Y:S01]  /*7880*/  IMAD.MOV.U32 R28, RZ, RZ, R190 ;  /* 0x000000ffff1c7224 */ /* 0x000fe200078e00be */
[----:B------:R-:W-:Y:S04]  /*7890*/  HMMA.16816.F32.BF16 R24, R132, R30, R24 ;  /* 0x0000001e8418723c */ /* 0x000fe80000041818 */
[----:B------:R-:W-:Y:S03]  /*78a0*/  IMAD.MOV.U32 R29, RZ, RZ, R189 ;  /* 0x000000ffff1d7224 */ /* 0x000fe600078e00bd */
[----:B----4-:R-:W-:Y:S01]  /*78b0*/  @P0 IADD3 R30, P2, R165, UR8, RZ ;  /* 0x00000008a51e0c10 */ /* 0x010fe2000ff5e0ff */
[C---:B------:R-:W-:Y:S01]  /*78c0*/  HMMA.16816.F32.BF16 R4, R140.reuse, R144, R4 ;  /* 0x000000908c04723c */ /* 0x040fe20000041804 */
[----:B------:R-:W-:Y:S01]  /*78d0*/  IMAD.MOV.U32 R165, RZ, RZ, c[0x0][0x22c] ;  /* 0x00008b00ffa57624 */ /* 0x000fe200078e00ff */
[----:B------:R-:W-:Y:S03]  /*78e0*/  @UP3 UIADD3 UR8, UP1, UR8, -0x100, URZ ;  /* 0xffffff0008083890 */ /* 0x000fe6000ff3e03f */
[----:B------:R-:W-:Y:S01]  /*78f0*/  @P0 IADD3.X R31, R164, UR7, RZ, P2, !PT ;  /* 0x00000007a41f0c10 */ /* 0x000fe200097fe4ff */
[----:B------:R-:W-:Y:S01]  /*7900*/  IMAD R165, R165, c[0x0][0x1c0], RZ ;  /* 0x00007000a5a57a24 */ /* 0x000fe200078e02ff */
[----:B------:R-:W-:Y:S01]  /*7910*/  @UP3 UIADD3.X UR7, UR7, -0x1, URZ, UP1, !UPT ;  /* 0xffffffff07073890 */ /* 0x000fe20008ffe43f */
[C---:B------:R-:W-:Y:S01]  /*7920*/  HMMA.16816.F32.BF16 R8, R140.reuse, R146, R8 ;  /* 0x000000928c08723c */ /* 0x040fe20000041808 */
[----:B------:R-:W-:Y:S01]  /*7930*/  IMAD.MOV.U32 R164, RZ, RZ, c[0x0][0x22c] ;  /* 0x00008b00ffa47624 */ /* 0x000fe200078e00ff */
[----:B------:R2:W5:Y:S02]  /*7940*/  @P0 LDG.E R239, [R30.64] ;  /* 0x0000000c1eef0981 */ /* 0x000564000c1e1900 */
[----:B------:R-:W-:Y:S02]  /*7950*/  IMAD R165, R165, 0x38, RZ ;  /* 0x00000038a5a57824 */ /* 0x000fe400078e02ff */
[----:B------:R-:W-:Y:S01]  /*7960*/  IMAD R164, R164, c[0x0][0x1c0], RZ ;  /* 0x00007000a4a47a24 */ /* 0x000fe200078e02ff */
[----:B------:R2:W5:Y:S01]  /*7970*/  @P0 LDG.E R240, [R30.64+0x20] ;  /* 0x0000200c1ef00981 */ /* 0x000562000c1e1900 */
[C---:B------:R-:W-:Y:S04]  /*7980*/  HMMA.16816.F32.BF16 R12, R140.reuse, R156, R12 ;  /* 0x0000009c8c0c723c */ /* 0x040fe8000004180c */
[----:B------:R2:W5:Y:S01]  /*7990*/  @P0 LDG.E R237, [R30.64+0x80] ;  /* 0x0000800c1eed0981 */ /* 0x000562000c1e1900 */
[----:B------:R-:W-:Y:S03]  /*79a0*/  IMAD R164, R164, 0x18, RZ ;  /* 0x00000018a4a47824 */ /* 0x000fe600078e02ff */
[C---:B------:R-:W-:Y:S01]  /*79b0*/  HMMA.16816.F32.BF16 R16, R140.reuse, R158, R16 ;  /* 0x0000009e8c10723c */ /* 0x040fe20000041810 */
[----:B------:R2:W5:Y:S03]  /*79c0*/  @P0 LDG.E R238, [R30.64+0xa0] ;  /* 0x0000a00c1eee0981 */ /* 0x000566000c1e1900 */
[CC--:B------:R-:W-:Y:S02]  /*79d0*/  LEA R134, P0, R161.reuse, R28.reuse, 0x2 ;  /* 0x0000001ca1867211 */ /* 0x0c0fe400078010ff */
[----:B------:R3:W-:Y:S02]  /*79e0*/  RED.E.ADD.F32.FTZ.RN.STRONG.GPU [R28.64], R4 ;  /* 0x000000041c00798e */ /* 0x0007e4000c10e78c */
[C---:B-1----:R-:W-:Y:S04]  /*79f0*/  HMMA.16816.F32.BF16 R20, R140.reuse, R32, R20 ;  /* 0x000000208c14723c */ /* 0x042fe80000041814 */
[-C--:B------:R-:W-:Y:S03]  /*7a00*/  LEA.HI.X.SX32 R135, R161, R29.reuse, 0x2, P0 ;  /* 0x0000001da1877211 */ /* 0x080fe600000f16ff */
[CC--:B------:R-:W-:Y:S01]  /*7a10*/  LEA R32, P1, R241.reuse, R28.reuse, 0x2 ;  /* 0x0000001cf1207211 */ /* 0x0c0fe200078210ff */
[----:B------:R-:W-:Y:S01]  /*7a20*/  HMMA.16816.F32.BF16 R24, R140, R34, R24 ;  /* 0x000000228c18723c */ /* 0x000fe20000041818 */
[----:B------:R-:W-:Y:S03]  /*7a30*/  LDSM.16.MT88.4 R140, [R3+0x1c00] ;  /* 0x001c0000038c783b */ /* 0x000fe60000004200 */
[-C--:B------:R-:W-:Y:S02]  /*7a40*/  LEA.HI.X.SX32 R33, R241, R29.reuse, 0x2, P1 ;  /* 0x0000001df1217211 */ /* 0x080fe400008f16ff */
[CC--:B------:R-:W-:Y:S02]  /*7a50*/  LEA R132, P1, R164.reuse, R28.reuse, 0x2 ;  /* 0x0000001ca4847211 */ /* 0x0c0fe400078210ff */
[CC--:B------:R-:W-:Y:S01]  /*7a60*/  LEA R34, P0, R167.reuse, R28.reuse, 0x2 ;  /* 0x0000001ca7227211 */ /* 0x0c0fe200078010ff */
[----:B------:R1:W-:Y:S03]  /*7a70*/  RED.E.ADD.F32.FTZ.RN.STRONG.GPU [R32.64], R5 ;  /* 0x000000052000798e */ /* 0x0003e6000c10e78c */
[-C--:B------:R-:W-:Y:S01]  /*7a80*/  LEA.HI.X.SX32 R133, R164, R29.reuse, 0x2, P1 ;  /* 0x0000001da4857211 */ /* 0x080fe200008f16ff */
[----:B------:R-:W-:Y:S01]  /*7a90*/  IMAD.MOV.U32 R164, RZ, RZ, c[0x0][0x22c] ;  /* 0x00008b00ffa47624 */ /* 0x000fe200078e00ff */
[----:B------:R4:W-:Y:S01]  /*7aa0*/  RED.E.ADD.F32.FTZ.RN.STRONG.GPU [R134.64], R6 ;  /* 0x000000068600798e */ /* 0x0009e2000c10e78c */
[-C--:B------:R-:W-:Y:S02]  /*7ab0*/  LEA.HI.X.SX32 R35, R167, R29.reuse, 0x2, P0 ;  /* 0x0000001da7237211 */ /* 0x080fe400000f16ff */
[----:B------:R-:W-:Y:S01]  /*7ac0*/  IMAD R164, R164, c[0x0][0x1c0], RZ ;  /* 0x00007000a4a47a24 */ /* 0x000fe200078e02ff */
[-C--:B--2---:R-:W-:Y:S01]  /*7ad0*/  LEA R30, P2, R166, R28.reuse, 0x2 ;  /* 0x0000001ca61e7211 */ /* 0x084fe200078410ff */
[----:B------:R2:W-:Y:S02]  /*7ae0*/  RED.E.ADD.F32.FTZ.RN.STRONG.GPU [R132.64], R7 ;  /* 0x000000078400798e */ /* 0x0005e4000c10e78c */
[----:B------:R-:W-:Y:S01]  /*7af0*/  IMAD R164, R164, 0x30, RZ ;  /* 0x00000030a4a47824 */ /* 0x000fe200078e02ff */
[-C--:B------:R-:W-:Y:S02]  /*7b00*/  LEA.HI.X.SX32 R31, R166, R29.reuse, 0x2, P2 ;  /* 0x0000001da61f7211 */ /* 0x080fe400010f16ff */
[----:B------:R2:W-:Y:S02]  /*7b10*/  RED.E.ADD.F32.FTZ.RN.STRONG.GPU [R34.64], R8 ;  /* 0x000000082200798e */ /* 0x0005e4000c10e78c */
[CC--:B---3--:R-:W-:Y:S03]  /*7b20*/  LEA R4, P1, R164.reuse, R28.reuse, 0x2 ;  /* 0x0000001ca4047211 */ /* 0x0c8fe600078210ff */
[----:B------:R3:W-:Y:S01]  /*7b30*/  RED.E.ADD.F32.FTZ.RN.STRONG.GPU [R30.64], R9 ;  /* 0x000000091e00798e */ /* 0x0007e2000c10e78c */
[-C--:B-1----:R-:W-:Y:S01]  /*7b40*/  LEA.HI.X.SX32 R5, R164, R29.reuse, 0x2, P1 ;  /* 0x0000001da4057211 */ /* 0x082fe200008f16ff */
[----:B------:R-:W-:Y:S04]  /*7b50*/  IMAD.MOV.U32 R164, RZ, RZ, c[0x0][0x22c] ;  /* 0x00008b00ffa47624 */ /* 0x000fe800078e00ff */
[----:B------:R1:W-:Y:S01]  /*7b60*/  RED.E.ADD.F32.FTZ.RN.STRONG.GPU [R4.64], R10 ;  /* 0x0000000a0400798e */ /* 0x0003e2000c10e78c */
[CC--:B----4-:R-:W-:Y:S01]  /*7b70*/  LEA R6, P0, R165.reuse, R28.reuse, 0x2 ;  /* 0x0000001ca5067211 */ /* 0x0d0fe200078010ff */
[----:B------:R-:W-:Y:S03]  /*7b80*/  IMAD R164, R164, c[0x0][0x1c0], RZ ;  /* 0x00007000a4a47a24 */ /* 0x000fe600078e02ff */
[-C--:B--2---:R-:W-:Y:S01]  /*7b90*/  LEA.HI.X.SX32 R7, R165, R29.reuse, 0x2, P0 ;  /* 0x0000001da5077211 */ /* 0x084fe200000f16ff */
[----:B------:R-:W-:Y:S01]  /*7ba0*/  IMAD.SHL.U32 R164, R164, 0x10, RZ ;  /* 0x00000010a4a47824 */ /* 0x000fe200078e00ff */
[C---:B------:R-:W-:Y:S02]  /*7bb0*/  IADD3 R132, R161.reuse, 0x40, RZ ;  /* 0x00000040a1847810 */ /* 0x040fe40007ffe0ff */
[----:B------:R-:W-:Y:S01]  /*7bc0*/  IADD3 R133, R161, 0x40, RZ ;  /* 0x00000040a1857810 */ /* 0x000fe20007ffe0ff */
[----:B------:R2:W-:Y:S01]  /*7bd0*/  RED.E.ADD.F32.FTZ.RN.STRONG.GPU [R6.64], R11 ;  /* 0x0000000b0600798e */ /* 0x0005e2000c10e78c */
[C---:B------:R-:W-:Y:S01]  /*7be0*/  IADD3 R137, R164.reuse, 0x20, RZ ;  /* 0x00000020a4897810 */ /* 0x040fe20007ffe0ff */
[C---:B------:R-:W-:Y:S01]  /*7bf0*/  IMAD.IADD R132, R241.reuse, 0x1, R132 ;  /* 0x00000001f1847824 */ /* 0x040fe200078e0284 */
[C---:B------:R-:W-:Y:S02]  /*7c00*/  IADD3 R136, R164.reuse, 0x20, RZ ;  /* 0x00000020a4887810 */ /* 0x040fe40007ffe0ff */
[----:B------:R4:W-:Y:S01]  /*7c10*/  RED.E.ADD.F32.FTZ.RN.STRONG.GPU [R28.64+0x80], R12 ;  /* 0x0000800c1c00798e */ /* 0x0009e2000c10e78c */
[----:B------:R-:W-:Y:S02]  /*7c20*/  IADD3 R0, R164, 0x20, RZ ;  /* 0x00000020a4007810 */ /* 0x000fe40007ffe0ff */
[----:B------:R-:W-:Y:S01]  /*7c30*/  IMAD.IADD R136, R241, 0x1, R136 ;  /* 0x00000001f1887824 */ /* 0x000fe200078e0288 */
[-C--:B------:R-:W-:Y:S01]  /*7c40*/  LEA R8, P2, R247, R28.reuse, 0x2 ;  /* 0x0000001cf7087211 */ /* 0x080fe200078410ff */
[----:B------:R4:W-:Y:S01]  /*7c50*/  RED.E.ADD.F32.FTZ.RN.STRONG.GPU [R32.64+0x80], R13 ;  /* 0x0000800d2000798e */ /* 0x0009e2000c10e78c */
[C---:B------:R-:W-:Y:S02]  /*7c60*/  IMAD.IADD R0, R241.reuse, 0x1, R0 ;  /* 0x00000001f1007824 */ /* 0x040fe400078e0200 */
[CC--:B---3--:R-:W-:Y:S02]  /*7c70*/  LEA R30, P1, R136.reuse, R28.reuse, 0x2 ;  /* 0x0000001c881e7211 */ /* 0x0c8fe400078210ff */
[----:B------:R-:W-:Y:S01]  /*7c80*/  IMAD.IADD R0, R241, 0x1, R0 ;  /* 0x00000001f1007824 */ /* 0x000fe200078e0200 */
[-C--:B------:R-:W-:Y:S02]  /*7c90*/  LEA.HI.X.SX32 R9, R247, R29.reuse, 0x2, P2 ;  /* 0x0000001df7097211 */ /* 0x080fe400010f16ff */
[CC--:B-1----:R-:W-:Y:S02]  /*7ca0*/  LEA R4, P0, R137.reuse, R28.reuse, 0x2 ;  /* 0x0000001c89047211 */ /* 0x0c2fe400078010ff */
[-C--:B------:R-:W-:Y:S02]  /*7cb0*/  LEA.HI.X.SX32 R31, R136, R29.reuse, 0x2, P1 ;  /* 0x0000001d881f7211 */ /* 0x080fe400008f16ff */
[-C--:B------:R-:W-:Y:S02]  /*7cc0*/  LEA.HI.X.SX32 R5, R137, R29.reuse, 0x2, P0 ;  /* 0x0000001d89057211 */ /* 0x080fe400000f16ff */
[-C--:B------:R-:W-:Y:S01]  /*7cd0*/  LEA R10, P0, R0, R28.reuse, 0x2 ;  /* 0x0000001c000a7211 */ /* 0x080fe200078010ff */
[----:B------:R-:W-:Y:S01]  /*7ce0*/  LDSM.16.MT88.4 R136, [R2+0x18800] ;  /* 0x018800000288783b */ /* 0x000fe20000004200 */
[-C--:B--2---:R-:W-:Y:S02]  /*7cf0*/  LEA R6, P1, R246, R28.reuse, 0x2 ;  /* 0x0000001cf6067211 */ /* 0x084fe400078210ff */
[-C--:B------:R-:W-:Y:S02]  /*7d00*/  LEA.HI.X.SX32 R11, R0, R29.reuse, 0x2, P0 ;  /* 0x0000001d000b7211 */ /* 0x080fe400000f16ff */
[----:B------:R1:W-:Y:S01]  /*7d10*/  RED.E.ADD.F32.FTZ.RN.STRONG.GPU [R4.64], R14 ;  /* 0x0000000e0400798e */ /* 0x0003e2000c10e78c */
[-C--:B------:R-:W-:Y:S02]  /*7d20*/  LEA.HI.X.SX32 R7, R246, R29.reuse, 0x2, P1 ;  /* 0x0000001df6077211 */ /* 0x080fe400008f16ff */
[----:B------:R-:W-:Y:S02]  /*7d30*/  IADD3 R0, R161, 0x40, RZ ;  /* 0x00000040a1007810 */ /* 0x000fe40007ffe0ff */
[----:B------:R2:W-:Y:S01]  /*7d40*/  RED.E.ADD.F32.FTZ.RN.STRONG.GPU [R30.64], R15 ;  /* 0x0000000f1e00798e */ /* 0x0005e2000c10e78c */
[CC--:B----4-:R-:W-:Y:S02]  /*7d50*/  LEA R12, P4, R132.reuse, R28.reuse, 0x2 ;  /* 0x0000001c840c7211 */ /* 0x0d0fe400078810ff */
[C---:B------:R-:W-:Y:S02]  /*7d60*/  IMAD.IADD R0, R241.reuse, 0x1, R0 ;  /* 0x00000001f1007824 */ /* 0x040fe400078e0200 */
[----:B------:R3:W-:Y:S01]  /*7d70*/  RED.E.ADD.F32.FTZ.RN.STRONG.GPU [R10.64], R16 ;  /* 0x000000100a00798e */ /* 0x0007e2000c10e78c */
[-C--:B------:R-:W-:Y:S01]  /*7d80*/  LEA.HI.X.SX32 R13, R132, R29.reuse, 0x2, P4 ;  /* 0x0000001d840d7211 */ /* 0x080fe200020f16ff */
[----:B------:R-:W-:Y:S03]  /*7d90*/  IMAD.IADD R0, R241, 0x1, R0 ;  /* 0x00000001f1007824 */ /* 0x000fe600078e0200 */
[----:B------:R4:W-:Y:S05]  /*7da0*/  RED.E.ADD.F32.FTZ.RN.STRONG.GPU [R8.64], R17 ;  /* 0x000000110800798e */ /* 0x0009ea000c10e78c */
[----:B------:R4:W-:Y:S01]  /*7db0*/  RED.E.ADD.F32.FTZ.RN.STRONG.GPU [R6.64], R18 ;  /* 0x000000120600798e */ /* 0x0009e2000c10e78c */
[-C--:B-1----:R-:W-:Y:S02]  /*7dc0*/  LEA R4, P0, R249, R28.reuse, 0x2 ;  /* 0x0000001cf9047211 */ /* 0x082fe400078010ff */
[-C--:B------:R-:W-:Y:S02]  /*7dd0*/  LEA R14, P5, R133, R28.reuse, 0x2 ;  /* 0x0000001c850e7211 */ /* 0x080fe400078a10ff */
[-C--:B------:R-:W-:Y:S02]  /*7de0*/  LEA.HI.X.SX32 R5, R249, R29.reuse, 0x2, P0 ;  /* 0x0000001df9057211 */ /* 0x080fe400000f16ff */
[-C--:B--2---:R-:W-:Y:S02]  /*7df0*/  LEA.HI.X.SX32 R15, R133, R29.reuse, 0x2, P5 ;  /* 0x0000001d850f7211 */ /* 0x084fe400028f16ff */
[----:B------:R-:W-:Y:S01]  /*7e00*/  LDSM.16.MT88.4 R132, [R2+0x17800] ;  /* 0x017800000284783b */ /* 0x000fe20000004200 */
[CC--:B---3--:R-:W-:Y:S04]  /*7e10*/  LEA R10, P3, R0.reuse, R28.reuse, 0x2 ;  /* 0x0000001c000a7211 */ /* 0x0c8fe800078610ff */
[----:B------:R1:W-:Y:S01]  /*7e20*/  RED.E.ADD.F32.FTZ.RN.STRONG.GPU [R4.64], R19 ;  /* 0x000000130400798e */ /* 0x0003e2000c10e78c */
[-C--:B------:R-:W-:Y:S02]  /*7e30*/  LEA.HI.X.SX32 R11, R0, R29.reuse, 0x2, P3 ;  /* 0x0000001d000b7211 */ /* 0x080fe400018f16ff */
[-C--:B----4-:R-:W-:Y:S02]  /*7e40*/  LEA R8, P2, R245, R28.reuse, 0x2 ;  /* 0x0000001cf5087211 */ /* 0x090fe400078410ff */
[----:B------:R-:W-:Y:S01]  /*7e50*/  RED.E.ADD.F32.FTZ.RN.STRONG.GPU [R28.64+0x100], R20 ;  /* 0x000100141c00798e */ /* 0x000fe2000c10e78c */
[----:B------:R-:W-:Y:S02]  /*7e60*/  IADD3 R0, R3, -0x3000, RZ ;  /* 0xffffd00003007810 */ /* 0x000fe40007ffe0ff */
[-C--:B------:R-:W-:Y:S02]  /*7e70*/  LEA.HI.X.SX32 R9, R245, R29.reuse, 0x2, P2 ;  /* 0x0000001df5097211 */ /* 0x080fe400010f16ff */
[----:B------:R-:W-:Y:S01]  /*7e80*/  RED.E.ADD.F32.FTZ.RN.STRONG.GPU [R32.64+0x100], R21 ;  /* 0x000100152000798e */ /* 0x000fe2000c10e78c */
[CC--:B------:R-:W-:Y:S04]  /*7e90*/  LEA R6, P1, R244.reuse, R28.reuse, 0x2 ;  /* 0x0000001cf4067211 */ /* 0x0c0fe800078210ff */
[----:B------:R-:W-:Y:S01]  /*7ea0*/  RED.E.ADD.F32.FTZ.RN.STRONG.GPU [R14.64], R22 ;  /* 0x000000160e00798e */ /* 0x000fe2000c10e78c */
[-C--:B------:R-:W-:Y:S02]  /*7eb0*/  LEA.HI.X.SX32 R7, R244, R29.reuse, 0x2, P1 ;  /* 0x0000001df4077211 */ /* 0x080fe400008f16ff */
[----:B------:R-:W-:Y:S01]  /*7ec0*/  PLOP3.LUT P1, PT, PT, PT, UP0, 0x80, 0x0 ;  /* 0x000000000000781c */ /* 0x000fe20003f2f008 */
[----:B------:R-:W-:Y:S01]  /*7ed0*/  @UP3 UIADD3 UR10, UP0, UR10, -0x100, URZ ;  /* 0xffffff000a0a3890 */ /* 0x000fe2000ff1e03f */
[----:B------:R-:W-:Y:S03]  /*7ee0*/  RED.E.ADD.F32.FTZ.RN.STRONG.GPU [R12.64], R23 ;  /* 0x000000170c00798e */ /* 0x000fe6000c10e78c */
[----:B------:R-:W-:Y:S02]  /*7ef0*/  @UP3 UIADD3.X UR9, UR9, -0x1, URZ, UP0, !UPT ;  /* 0xffffffff09093890 */ /* 0x000fe400087fe43f */
[----:B------:R-:W-:Y:S01]  /*7f00*/  RED.E.ADD.F32.FTZ.RN.STRONG.GPU [R10.64], R24 ;  /* 0x000000180a00798e */ /* 0x000fe2000c10e78c */
[C---:B-1----:R-:W-:Y:S04]  /*7f10*/  LEA R4, P0, R248.reuse, R28, 0x2 ;  /* 0x0000001cf8047211 */ /* 0x042fe800078010ff */
[----:B------:R-:W-:Y:S01]  /*7f20*/  RED.E.ADD.F32.FTZ.RN.STRONG.GPU [R8.64], R25 ;  /* 0x000000190800798e */ /* 0x000fe2000c10e78c */
[----:B------:R-:W-:Y:S02]  /*7f30*/  LEA.HI.X.SX32 R5, R248, R29, 0x2, P0 ;  /* 0x0000001df8057211 */ /* 0x000fe400000f16ff */
[----:B------:R-:W-:Y:S02]  /*7f40*/  PLOP3.LUT P0, PT, PT, PT, UP2, 0x80, 0x0 ;  /* 0x000000000000781c */ /* 0x000fe40003f0f028 */
[----:B------:R-:W-:Y:S01]  /*7f50*/  RED.E.ADD.F32.FTZ.RN.STRONG.GPU [R6.64], R26 ;  /* 0x0000001a0600798e */ /* 0x000fe2000c10e78c */
[----:B------:R-:W-:Y:S04]  /*7f60*/  @P1 IADD3 R0, R3, 0x3000, RZ ;  /* 0x0000300003001810 */ /* 0x000fe80007ffe0ff */
[----:B------:R-:W-:Y:S05]  /*7f70*/  LDSM.16.MT88.4 R8, [R3] ;  /* 0x000000000308783b */ /* 0x000fea0000004200 */
[----:B------:R-:W-:Y:S05]  /*7f80*/  RED.E.ADD.F32.FTZ.RN.STRONG.GPU [R4.64], R27 ;  /* 0x0000001b0400798e */ /* 0x000fea000c10e78c */
[----:B------:R-:W1:Y:S05]  /*7f90*/  LDSM.16.MT88.4 R4, [R2+0x15000] ;  /* 0x015000000204783b */ /* 0x000e6a0000004200 */
[----:B------:R-:W2:Y:S05]  /*7fa0*/  LDSM.16.MT88.4 R12, [R2+0x17000] ;  /* 0x01700000020c783b */ /* 0x000eaa0000004200 */
[----:B------:R-:W3:Y:S05]  /*7fb0*/  LDSM.16.MT88.4 R16, [R3+0x1000] ;  /* 0x001000000310783b */ /* 0x000eea0000004200 */
[----:B------:R-:W4:Y:S05]  /*7fc0*/  LDSM.16.MT88.4 R28, [R3+0x2000] ;  /* 0x00200000031c783b */ /* 0x000f2a0000004200 */
[----:B------:R-:W-:Y:S05]  /*7fd0*/  LDSM.16.MT88.4 R32, [R2+0x15800] ;  /* 0x015800000220783b */ /* 0x000fea0000004200 */
[----:B------:R-:W3:Y:S05]  /*7fe0*/  LDSM.16.MT88.4 R20, [R3+0x400] ;  /* 0x000400000314783b */ /* 0x000eea0000004200 */
        /* <DEDUP_REMOVED lines=16> */
[----:B------:R-:W2:Y:S05]  /*80f0*/  LDSM.16.MT88.4 R4, [R2+0x16000] ;  /* 0x016000000204783b */ /* 0x000eaa0000004200 */
[----:B------:R-:W3:Y:S02]  /*8100*/  LDSM.16.MT88.4 R28, [R3+0x1800] ;  /* 0x00180000031c783b */ /* 0x000ee40000004200 */
        /* <DEDUP_REMOVED lines=68> */
[----:B------:R1:W-:Y:S01]  /*8550*/  STS [R250], R25 ;  /* 0x00000019fa007388 */ /* 0x0003e20000000800 */
[----:B------:R-:W-:Y:S01]  /*8560*/  FMUL.FTZ R19, R93, c[0x0][0x2e0] ;  /* 0x0000b8005d137a20 */ /* 0x000fe20000410000 */
[----:B------:R-:W-:Y:S01]  /*8570*/  F2FP.BF16.PACK_AB R22, R22, R90 ;  /* 0x0000005a1616723e */ /* 0x000fe200000010ff */
[----:B------:R-:W-:Y:S01]  /*8580*/  FMUL.FTZ R94, R94, c[0x0][0x2e0] ;  /* 0x0000b8005e5e7a20 */ /* 0x000fe20000410000 */
[----:B------:R1:W-:Y:S01]  /*8590*/  STS [R250+0x200], R24 ;  /* 0x00020018fa007388 */ /* 0x0003e20000000800 */
        /* <DEDUP_REMOVED lines=66> */
[----:B------:R-:W-:Y:S01]  /*89c0*/  UISETP.NE.AND UP0, UPT, UR26, -0x1, UPT ;  /* 0xffffffff1a00788c */ /* 0x000fe2000bf05270 */
[----:B------:R1:W-:Y:S01]  /*89d0*/  STS [R251+0x4000], R5 ;  /* 0x00400005fb007388 */ /* 0x0003e20000000800 */
[----:B------:R-:W-:Y:S01]  /*89e0*/  F2FP.BF16.PACK_AB R46, R47, R46 ;  /* 0x0000002e2f2e723e */ /* 0x000fe200000010ff */
[----:B------:R-:W-:Y:S01]  /*89f0*/  ULDC.64 UR8, c[0x0][0x3a0] ;  /* 0x0000e80000087ab9 */ /* 0x000fe20000000a00 */
[----:B------:R-:W-:Y:S01]  /*8a00*/  F2FP.BF16.PACK_AB R0, R0, R126 ;  /* 0x0000007e0000723e */ /* 0x000fe200000010ff */
[----:B------:R1:W-:Y:S01]  /*8a10*/  STS [R251+0x4200], R4 ;  /* 0x00420004fb007388 */ /* 0x0003e20000000800 */
[----:B------:R-:W-:-:S02]  /*8a20*/  F2FP.BF16.PACK_AB R52, R53, R52 ;  /* 0x000000343534723e */ /* 0x000fc400000010ff */
[----:B------:R-:W-:Y:S01]  /*8a30*/  F2FP.BF16.PACK_AB R54, R55, R54 ;  /* 0x000000363736723e */ /* 0x000fe200000010ff */
[----:B------:R1:W-:Y:S01]  /*8a40*/  STS [R250+0x5000], R7 ;  /* 0x00500007fa007388 */ /* 0x0003e20000000800 */
[----:B------:R-:W-:Y:S01]  /*8a50*/  F2FP.BF16.PACK_AB R64, R65, R64 ;  /* 0x000000404140723e */ /* 0x000fe200000010ff */
[----:B------:R-:W-:Y:S01]  /*8a60*/  @UP0 UIADD3 UR6, UR19, UR26, URZ ;  /* 0x0000001a13060290 */ /* 0x000fe2000fffe03f */
[----:B------:R-:W-:Y:S01]  /*8a70*/  F2FP.BF16.PACK_AB R66, R67, R66 ;  /* 0x000000424342723e */ /* 0x000fe200000010ff */
[----:B------:R1:W-:Y:S01]  /*8a80*/  STS [R250+0x5200], R6 ;  /* 0x00520006fa007388 */ /* 0x0003e20000000800 */
[----:B------:R-:W-:Y:S01]  /*8a90*/  F2FP.BF16.PACK_AB R56, R57, R56 ;  /* 0x000000383938723e */ /* 0x000fe200000010ff */
[----:B------:R-:W-:Y:S01]  /*8aa0*/  @UP0 UIMAD.WIDE.U32 UR4, UR6, UR8, URZ ;  /* 0x00000008060402a5 */ /* 0x000fe2000f8e003f */
[----:B------:R-:W-:Y:S01]  /*8ab0*/  F2FP.BF16.PACK_AB R58, R59, R58 ;  /* 0x0000003a3b3a723e */ /* 0x000fe200000010ff */
[----:B------:R1:W-:Y:S01]  /*8ac0*/  STS [R251+0x5000], R3 ;  /* 0x00500003fb007388 */ /* 0x0003e20000000800 */
[----:B------:R-:W-:Y:S01]  /*8ad0*/  F2FP.BF16.PACK_AB R60, R61, R60 ;  /* 0x0000003c3d3c723e */ /* 0x000fe200000010ff */
[----:B------:R-:W-:Y:S01]  /*8ae0*/  @UP0 UIMAD UR15, UR6, UR9, UR5 ;  /* 0x00000009060f02a4 */ /* 0x000fe2000f8e0205 */
[----:B------:R-:W-:Y:S01]  /*8af0*/  F2FP.BF16.PACK_AB R62, R63, R62 ;  /* 0x0000003e3f3e723e */ /* 0x000fe200000010ff */
[----:B------:R1:W-:Y:S01]  /*8b00*/  STS [R251+0x5200], R0 ;  /* 0x00520000fb007388 */ /* 0x0003e20000000800 */
[----:B------:R-:W-:Y:S01]  /*8b10*/  F2FP.BF16.PACK_AB R68, R69, R68 ;  /* 0x000000444544723e */ /* 0x000fe200000010ff */
[----:B------:R-:W-:Y:S01]  /*8b20*/  @UP0 UMOV UR11, UR4 ;  /* 0x00000004000b0c82 */ /* 0x000fe20008000000 */
[----:B------:R-:W-:Y:S01]  /*8b30*/  F2FP.BF16.PACK_AB R70, R71, R70 ;  /* 0x000000464746723e */ /* 0x000fe200000010ff */
[----:B------:R1:W-:Y:S01]  /*8b40*/  STS [R250+0x6000], R36 ;  /* 0x00600024fa007388 */ /* 0x0003e20000000800 */
[----:B------:R-:W-:-:S02]  /*8b50*/  F2FP.BF16.PACK_AB R80, R81, R80 ;  /* 0x000000505150723e */ /* 0x000fc400000010ff */
[----:B------:R-:W-:Y:S01]  /*8b60*/  F2FP.BF16.PACK_AB R82, R83, R82 ;  /* 0x000000525352723e */ /* 0x000fe200000010ff */
[----:B------:R1:W-:Y:S01]  /*8b70*/  STS [R250+0x6200], R38 ;  /* 0x00620026fa007388 */ /* 0x0003e20000000800 */
[----:B------:R-:W-:Y:S02]  /*8b80*/  F2FP.BF16.PACK_AB R72, R73, R72 ;  /* 0x000000484948723e */ /* 0x000fe400000010ff */
[----:B------:R-:W-:Y:S01]  /*8b90*/  F2FP.BF16.PACK_AB R74, R75, R74 ;  /* 0x0000004a4b4a723e */ /* 0x000fe200000010ff */
[----:B------:R1:W-:Y:S01]  /*8ba0*/  STS [R251+0x6000], R48 ;  /* 0x00600030fb007388 */ /* 0x0003e20000000800 */
[----:B------:R-:W-:Y:S02]  /*8bb0*/  F2FP.BF16.PACK_AB R76, R77, R76 ;  /* 0x0000004c4d4c723e */ /* 0x000fe400000010ff */
[----:B------:R-:W-:Y:S01]  /*8bc0*/  F2FP.BF16.PACK_AB R78, R79, R78 ;  /* 0x0000004e4f4e723e */ /* 0x000fe200000010ff */
[----:B------:R1:W-:Y:S01]  /*8bd0*/  STS [R251+0x6200], R50 ;  /* 0x00620032fb007388 */ /* 0x0003e20000000800 */
[----:B------:R-:W-:-:S03]  /*8be0*/  PLOP3.LUT P0, PT, PT, PT, UP0, 0x80, 0x0 ;  /* 0x000000000000781c */ /* 0x000fc60003f0f008 */
        /* <DEDUP_REMOVED lines=33> */
.L_x_473:
        /* <DEDUP_REMOVED lines=18> */
.L_x_474:
[----:B------:R-:W-:Y:S01]  /*8f20*/  BAR.SYNC.DEFER_BLOCKING 0x0 ;  /* 0x0000000000007b1d */ /* 0x000fe20000010000 */
[----:B------:R-:W-:Y:S01]  /*8f30*/  USHF.L.U32 UR4, UR18, 0x7, URZ ;  /* 0x0000000712047899 */ /* 0x000fe2000800063f */
[--C-:B-1----:R-:W-:Y:S01]  /*8f40*/  SHF.R.S32.HI R7, RZ, 0x1f, R222.reuse ;  /* 0x0000001fff077819 */ /* 0x102fe200000114de */
[----:B------:R-:W-:Y:S02]  /*8f50*/  IMAD.MOV.U32 R6, RZ, RZ, R222 ;  /* 0x000000ffff067224 */ /* 0x000fe400078e00de */
[----:B------:R-:W-:Y:S01]  /*8f60*/  USHF.R.S32.HI UR8, URZ, 0x1f, UR4 ;  /* 0x0000001f3f087899 */ /* 0x000fe20008011404 */
[----:B------:R-:W1:Y:S01]  /*8f70*/  S2R R8, SR_TID.X ;  /* 0x0000000000087919 */ /* 0x000e620000002100 */
[----:B------:R-:W-:Y:S01]  /*8f80*/  ULDC.64 UR6, c[0x0][0x3a0] ;  /* 0x0000e80000067ab9 */ /* 0x000fe20000000a00 */
[----:B------:R-:W-:Y:S01]  /*8f90*/  IMAD.U32 R21, RZ, RZ, UR4 ;  /* 0x00000004ff157e24 */ /* 0x000fe2000f8e00ff */
[----:B------:R-:W-:Y:S01]  /*8fa0*/  UIMAD UR5, UR8, UR6, URZ ;  /* 0x00000006080572a4 */ /* 0x000fe2000f8e023f */
[----:B------:R-:W-:Y:S02]  /*8fb0*/  BSSY B0, `(.L_x_475) ;  /* 0x000002d000007945 */ /* 0x000fe40003800000 */
[----:B------:R-:W-:Y:S01]  /*8fc0*/  IMAD.WIDE.U32 R4, R21, c[0x0][0x3a0], R6 ;  /* 0x0000e80015047a25 */ /* 0x000fe200078e0006 */
[----:B------:R-:W-:-:S03]  /*8fd0*/  UIMAD UR5, UR4, UR7, UR5 ;  /* 0x00000007040572a4 */ /* 0x000fc6000f8e0205 */
[----:B------:R-:W-:Y:S01]  /*8fe0*/  ULDC.64 UR6, c[0x0][0x3b8] ;  /* 0x0000ee0000067ab9 */ /* 0x000fe20000000a00 */
[----:B------:R-:W-:Y:S01]  /*8ff0*/  IADD3 R4, P0, R4, UR11, RZ ;  /* 0x0000000b04047c10 */ /* 0x000fe2000ff1e0ff */
[----:B------:R-:W-:Y:S01]  /*9000*/  UIMAD UR6, UR58, UR6, URZ ;  /* 0x000000063a0672a4 */ /* 0x000fe2000f8e023f */
[----:B------:R-:W-:Y:S01]  /*9010*/  IMAD.U32 R3, RZ, RZ, UR5 ;  /* 0x00000005ff037e24 */ /* 0x000fe2000f8e00ff */
[----:B------:R-:W-:Y:S02]  /*9020*/  UIMAD UR5, UR18, -0x80, UR14 ;  /* 0xffffff80120578a4 */ /* 0x000fe4000f8e020e */
[----:B------:R-:W-:Y:S01]  /*9030*/  UIMAD UR6, UR35, UR7, UR6 ;  /* 0x00000007230672a4 */ /* 0x000fe2000f8e0206 */
[----:B------:R2:W3:Y:S01]  /*9040*/  LDS.128 R32, [R160+0xa000] ;  /* 0x00a00000a0207984 */ /* 0x0004e20000000c00 */
[----:B------:R-:W-:-:S03]  /*9050*/  IADD3.X R5, R5, UR15, R3, P0, !PT ;  /* 0x0000000f05057c10 */ /* 0x000fc600087fe403 */
[----:B------:R2:W4:Y:S01]  /*9060*/  LDS.128 R28, [R160+0xc000] ;  /* 0x00c00000a01c7984 */ /* 0x0005220000000c00 */
[----:B-1----:R-:W-:-:S03]  /*9070*/  SHF.R.S32.HI R0, RZ, 0x1f, R8 ;  /* 0x0000001fff007819 */ /* 0x002fc60000011408 */
[----:B------:R2:W1:Y:S01]  /*9080*/  LDS.128 R24, [R160+0xe000] ;  /* 0x00e00000a0187984 */ /* 0x0004620000000c00 */
[----:B------:R-:W-:Y:S01]  /*9090*/  LEA.HI R0, R0, R8, RZ, 0x2 ;  /* 0x0000000800007211 */ /* 0x000fe200078f10ff */
[----:B------:R-:W-:Y:S02]  /*90a0*/  IMAD.U32 R8, RZ, RZ, UR35 ;  /* 0x00000023ff087e24 */ /* 0x000fe4000f8e00ff */
[----:B------:R2:W1:Y:S01]  /*90b0*/  LDS.128 R44, [R160+0xf000] ;  /* 0x00f00000a02c7984 */ /* 0x0004620000000c00 */
[----:B------:R-:W-:Y:S01]  /*90c0*/  SHF.R.S32.HI R0, RZ, 0x2, R0 ;  /* 0x00000002ff007819 */ /* 0x000fe20000011400 */
[----:B------:R-:W-:Y:S02]  /*90d0*/  IMAD.WIDE.U32 R8, R8, c[0x0][0x3b8], R4 ;  /* 0x0000ee0008087a25 */ /* 0x000fe400078e0004 */
[----:B------:R2:W1:Y:S01]  /*90e0*/  LDS.128 R56, [R160+0x10000] ;  /* 0x01000000a0387984 */ /* 0x0004620000000c00 */
[----:B------:R-:W-:-:S03]  /*90f0*/  ISETP.GE.AND P4, PT, R0, UR5, PT ;  /* 0x0000000500007c0c */ /* 0x000fc6000bf86270 */
[----:B------:R2:W1:Y:S01]  /*9100*/  LDS.128 R40, [R160+0x11000] ;  /* 0x01100000a0287984 */ /* 0x0004620000000c00 */
[----:B------:R-:W-:Y:S02]  /*9110*/  IADD3 R20, R9, UR6, RZ ;  /* 0x0000000609147c10 */ /* 0x000fe4000fffe0ff */
[----:B------:R-:W-:Y:S01]  /*9120*/  SHF.R.S32.HI R22, RZ, 0x1f, R0 ;  /* 0x0000001fff167819 */ /* 0x000fe20000011400 */
        /* <DEDUP_REMOVED lines=21> */
.L_x_476:
[----:B------:R-:W-:Y:S05]  /*9280*/  BSYNC B0 ;  /* 0x0000000000007941 */ /* 0x000fea0003800000 */
.L_x_475:
[----:B------:R-:W-:Y:S01]  /*9290*/  IADD3 R3, R0, 0x40, RZ ;  /* 0x0000004000037810 */ /* 0x000fe20007ffe0ff */
[----:B------:R-:W-:Y:S03]  /*92a0*/  BSSY B0, `(.L_x_477) ;  /* 0x0000013000007945 */ /* 0x000fe60003800000 */
[----:B------:R-:W-:-:S13]  /*92b0*/  ISETP.GE.AND P3, PT, R3, UR5, PT ;  /* 0x0000000503007c0c */ /* 0x000fda000bf66270 */
        /* <DEDUP_REMOVED lines=17> */
.L_x_478:
[----:B------:R-:W-:Y:S05]  /*93d0*/  BSYNC B0 ;  /* 0x0000000000007941 */ /* 0x000fea0003800000 */
.L_x_477:
        /* <DEDUP_REMOVED lines=15> */
[----:B---3--:R-:W-:Y:S01]  /*94d0*/  MOV R5, R3 ;  /* 0x0000000300057202 */ /* 0x008fe20000000f00 */
        /* <DEDUP_REMOVED lines=13> */
.L_x_480:
[----:B------:R-:W-:Y:S05]  /*95b0*/  BSYNC B0 ;  /* 0x0000000000007941 */ /* 0x000fea0003800000 */
.L_x_479:
        /* <DEDUP_REMOVED lines=16> */
.L_x_456:
[----:B------:R-:W-:Y:S05]  /*96c0*/  BSYNC B1 ;  /* 0x0000000000017941 */ /* 0x000fea0003800000 */
.L_x_442:
        /* <DEDUP_REMOVED lines=11> */
.L_x_481:
[----:B------:R-:W-:Y:S05]  /*9780*/  EXIT ;  /* 0x000000000000794d */ /* 0x000fea0003800000 */
.L_x_483:
        /* <DEDUP_REMOVED lines=15> */
.L_x_681:


//--------------------- .text._ZN5flash44flash_bwd_dq_dk_dv_loop_seqk_parallel_kernelI23Flash_bwd_kernel_traitsILi96ELi64ELi128ELi8ELi2ELi4ELi4ELb0ELb0EN7cutlass10bfloat16_tE19Flash_kernel_traitsILi96ELi64ELi128ELi8ES3_EELb1ELb1ELb0ELb0ELb1ELb1ELb0EEEvNS_16Flash_bwd_paramsE --------------------------
	.section	.text._ZN5flash44flash_bwd_dq_dk_dv_loop_seqk_parallel_kernelI23Flash_bwd_kernel_traitsILi96ELi64ELi128ELi8ELi2ELi4ELi4ELb0ELb0EN7cutlass10bfloat16_tE19Flash_kernel_traitsILi96ELi64ELi128ELi8ES3_EELb1ELb1ELb0ELb0ELb1ELb1ELb0EEEvNS_16Flash_bwd_paramsE,"ax",@progbits
	.sectioninfo	@"SHI_REGISTERS=255"
	.align	128
        .global         _ZN5flash44flash_bwd_dq_dk_dv_loop_seqk_parallel_kernelI23Flash_bwd_kernel_traitsILi96ELi64ELi128ELi8ELi2ELi4ELi4ELb0ELb0EN7cutlass10bfloat16_tE19Flash_kernel_traitsILi96ELi64ELi128ELi8ES3_EELb1ELb1ELb0ELb0ELb1ELb1ELb0EEEvNS_16Flash_bwd_paramsE
        .type           _ZN5flash44flash_bwd_dq_dk_dv_loop_seqk_parallel_kernelI23Flash_bwd_kernel_traitsILi96ELi64ELi128ELi8ELi2ELi4ELi4ELb0ELb0EN7cutlass10bfloat16_tE19Flash_kernel_traitsILi96ELi64ELi128ELi8ES3_EELb1ELb1ELb0ELb0ELb1ELb1ELb0EEEvNS_16Flash_bwd_paramsE,@function
        .size           _ZN5flash44flash_bwd_dq_dk_dv_loop_seqk_parallel_kernelI23Flash_bwd_kernel_traitsILi96ELi64ELi128ELi8ELi2ELi4ELi4ELb0ELb0EN7cutlass10bfloat16_tE19Flash_kernel_traitsILi96ELi64ELi128ELi8ES3_EELb1ELb1ELb0ELb0ELb1ELb1ELb0EEEvNS_16Flash_bwd_paramsE,(.L_x_682 - _ZN5flash44flash_bwd_dq_dk_dv_loop_seqk_parallel_kernelI23Flash_bwd_kernel_traitsILi96ELi64ELi128ELi8ELi2ELi4ELi4ELb0ELb0EN7cutlass10bfloat16_tE19Flash_kernel_traitsILi96ELi64ELi128ELi8ES3_EELb1ELb1ELb0ELb0ELb1ELb1ELb0EEEvNS_16Flash_bwd_paramsE)
        .other          _ZN5flash44flash_bwd_dq_dk_dv_loop_seqk_parallel_kernelI23Flash_bwd_kernel_traitsILi96ELi64ELi128ELi8ELi2ELi4ELi4ELb0ELb0EN7cutlass10bfloat16_tE19Flash_kernel_traitsILi96ELi64ELi128ELi8ES3_EELb1ELb1ELb0ELb0ELb1ELb1ELb0EEEvNS_16Flash_bwd_paramsE,@"STO_CUDA_ENTRY STV_DEFAULT"
_ZN5flash44flash_bwd_dq_dk_dv_loop_seqk_parallel_kernelI23Flash_bwd_kernel_traitsILi96ELi64ELi128ELi8ELi2ELi4ELi4ELb0ELb0EN7cutlass10bfloat16_tE19Flash_kernel_traitsILi96ELi64ELi128ELi8ES3_EELb1ELb1ELb0ELb0ELb1ELb1ELb0EEEvNS_16Flash_bwd_paramsE:
.text._ZN5flash44flash_bwd_dq_dk_dv_loop_seqk_parallel_kernelI23Flash_bwd_kernel_traitsILi96ELi64ELi128ELi8ELi2ELi4ELi4ELb0ELb0EN7cutlass10bfloat16_tE19Flash_kernel_traitsILi96ELi64ELi128ELi8ES3_EELb1ELb1ELb0ELb0ELb1ELb1ELb0EEEvNS_16Flash_bwd_paramsE:
        /* <DEDUP_REMOVED lines=17> */
[----:B------:R-:W-:Y:S02]  /*0110*/  USHF.R.S32.HI UR5, URZ, 0x1f, UR4 ;  /* 0x0000001f3f057899 */ /* 0x000fe40008011404 */
[----:B------:R-:W-:-:S02]  /*0120*/  USHF.L.U32 UR9, UR10, 0x6, URZ ;  /* 0x000000060a097899 */ /* 0x000fc4000800063f */
[----:B------:R-:W-:Y:S02]  /*0130*/  UIMAD.WIDE.U32 UR14, UR4, UR6, URZ ;  /* 0x00000006040e72a5 */ /* 0x000fe4000f8e003f */
[----:B------:R-:W-:Y:S02]  /*0140*/  UIMAD UR6, UR5, UR6, URZ ;  /* 0x00000006050672a4 */ /* 0x000fe4000f8e023f */
[----:B------:R-:W-:Y:S02]  /*0150*/  USHF.R.S32.HI UR7, URZ, 0x1f, UR9 ;  /* 0x0000001f3f077899 */ /* 0x000fe40008011409 */
[----:B------:R-:W-:Y:S01]  /*0160*/  ULDC.64 UR16, c[0x0][0x118] ;  /* 0x0000460000107ab9 */ /* 0x000fe20000000a00 */
        /* <DEDUP_REMOVED lines=12> */
[----:B------:R-:W-:Y:S02]  /*0230*/  LOP3.LUT R7, R18, 0xfffffff8, RZ, 0xc0, !PT ;  /* 0xfffffff812077812 */ /* 0x000fe400078ec0ff */
[----:B------:R-:W-:-:S02]  /*0240*/  LOP3.LUT R4, R4, 0xfffffffe, RZ, 0xc0, !PT ;  /* 0xfffffffe04047812 */ /* 0x000fc400078ec0ff */
        /* <DEDUP_REMOVED lines=8> */
[----:B------:R-:W-:Y:S02]  /*02d0*/  SHF.R.S32.HI R4, RZ, 0x1f, R2 ;  /* 0x0000001fff047819 */ /* 0x000fe40000011402 */
[----:B------:R-:W-:Y:S01]  /*02e0*/  LEA.HI R8, R5, R248, RZ, 0x1 ;  /* 0x000000f805087211 */ /* 0x000fe200078f08ff */
[----:B------:R-:W-:Y:S01]  /*02f0*/  IMAD.SHL.U32 R250, R19, 0x8, RZ ;  /* 0x0000000813fa7824 */ /* 0x000fe200078e00ff */
[----:B------:R-:W-:-:S02]  /*0300*/  LEA.HI R208, R6, R3, RZ, 0x2 ;  /* 0x0000000306d07211 */ /* 0x000fc400078f10ff */
[-C--:B------:R-:W-:Y:S02]  /*0310*/  LEA.HI R3, R2, R0.reuse, RZ, 0x1 ;  /* 0x0000000002037211 */ /* 0x080fe400078f08ff */
[----:B------:R-:W-:Y:S02]  /*0320*/  LEA.HI R2, R4, R0, RZ, 0x2 ;  /* 0x0000000004027211 */ /* 0x000fe400078f10ff */
[----:B------:R-:W-:Y:S02]  /*0330*/  LOP3.LUT R4, R8, 0x7fffffe, RZ, 0xc0, !PT ;  /* 0x07fffffe08047812 */ /* 0x000fe400078ec0ff */
[----:B------:R-:W-:Y:S02]  /*0340*/  SHF.R.S32.HI R8, RZ, 0x3, R18 ;  /* 0x00000003ff087819 */ /* 0x000fe40000011412 */
[----:B------:R-:W-:Y:S01]  /*0350*/  LOP3.LUT R6, R3, 0xfffffffe, RZ, 0xc0, !PT ;  /* 0xfffffffe03067812 */ /* 0x000fe200078ec0ff */
[----:B------:R-:W-:Y:S01]  /*0360*/  IMAD.IADD R3, R248, 0x1, -R4 ;  /* 0x00000001f8037824 */ /* 0x000fe200078e0a04 */
[----:B------:R-:W-:Y:S01]  /*0370*/  LOP3.LUT R2, R2, 0xfffffffc, RZ, 0xc0, !PT ;  /* 0xfffffffc02027812 */ /* 0x000fe200078ec0ff */
[----:B------:R-:W-:Y:S01]  /*0380*/  IMAD.SHL.U32 R4, R8, 0x40, RZ ;  /* 0x0000004008047824 */ /* 0x000fe200078e00ff */
[----:B------:R-:W-:Y:S01]  /*0390*/  LEA.HI R10, R12, R12, RZ, 0x1 ;  /* 0x0000000c0c0a7211 */ /* 0x000fe200078f08ff */
[C---:B------:R-:W-:Y:S01]  /*03a0*/  IMAD.IADD R244, R0.reuse, 0x1, -R6 ;  /* 0x0000000100f47824 */ /* 0x040fe200078e0a06 */
[----:B------:R-:W-:Y:S01]  /*03b0*/  SHF.R.S32.HI R21, RZ, 0x6, R13 ;  /* 0x00000006ff157819 */ /* 0x000fe2000001140d */
[----:B------:R-:W-:Y:S01]  /*03c0*/  IMAD.IADD R11, R0, 0x1, -R2 ;  /* 0x00000001000b7824 */ /* 0x000fe200078e0a02 */
[----:B------:R-:W-:Y:S01]  /*03d0*/  LOP3.LUT R2, R10, 0x7fffffe, RZ, 0xc0, !PT ;  /* 0x07fffffe0a027812 */ /* 0x000fe200078ec0ff */
[----:B------:R-:W-:Y:S01]  /*03e0*/  IMAD R8, R0, 0x8, R3 ;  /* 0x0000000800087824 */ /* 0x000fe200078e0203 */
[----:B------:R-:W-:-:S02]  /*03f0*/  LOP3.LUT R0, R4, 0xc0, RZ, 0xc0, !PT ;  /* 0x000000c004007812 */ /* 0x000fc400078ec0ff */
[----:B------:R-:W-:Y:S01]  /*0400*/  SHF.R.S32.HI R3, RZ, 0x1f, R5 ;  /* 0x0000001fff037819 */ /* 0x000fe20000011405 */
[----:B------:R-:W-:Y:S01]  /*0410*/  IMAD.IADD R4, R12, 0x1, -R2 ;  /* 0x000000010c047824 */ /* 0x000fe200078e0a02 */
[----:B------:R-:W-:Y:S02]  /*0420*/  SHF.R.U32.HI R6, RZ, 0x3, R0 ;  /* 0x00000003ff067819 */ /* 0x000fe40000011600 */
[----:B------:R-:W-:Y:S01]  /*0430*/  LOP3.LUT R5, R0, 0x18, R250, 0xf8, !PT ;  /* 0x0000001800057812 */ /* 0x000fe200078ef8fa */
[----:B------:R-:W-:Y:S01]  /*0440*/  IMAD R0, R21, 0x4, R16 ;  /* 0x0000000415007824 */ /* 0x000fe200078e0210 */
[----:B------:R-:W-:Y:S01]  /*0450*/  LEA.HI R3, R3, R248, RZ, 0x3 ;  /* 0x000000f803037211 */ /* 0x000fe200078f18ff */
[----:B------:R-:W-:Y:S01]  /*0460*/  IMAD.SHL.U32 R21, R21, 0x20, RZ ;  /* 0x0000002015157824 */ /* 0x000fe200078e00ff */
[----:B------:R-:W-:Y:S01]  /*0470*/  LOP3.LUT R5, R5, R6, RZ, 0x3c, !PT ;  /* 0x0000000605057212 */ /* 0x000fe200078e3cff */
[----:B------:R-:W-:Y:S01]  /*0480*/  IMAD R168, R0, 0x8, R4 ;  /* 0x0000000800a87824 */ /* 0x000fe200078e0204 */
[----:B------:R-:W-:-:S02]  /*0490*/  SHF.R.S32.HI R4, RZ, 0x1f, R7 ;  /* 0x0000001fff047819 */ /* 0x000fc40000011407 */
[-C--:B------:R-:W-:Y:S01]  /*04a0*/  LEA.HI R2, R7, R7.reuse, RZ, 0x1 ;  /* 0x0000000707027211 */ /* 0x080fe200078f08ff */
[----:B------:R-:W-:Y:S01]  /*04b0*/  IMAD.U32 R5, R8, 0x20, R5 ;  /* 0x0000002008057824 */ /* 0x000fe200078e0005 */
[----:B------:R-:W-:Y:S02]  /*04c0*/  LOP3.LUT R0, R3, 0xfffffff8, RZ, 0xc0, !PT ;  /* 0xfffffff803007812 */ /* 0x000fe400078ec0ff */
[----:B------:R-:W-:Y:S02]  /*04d0*/  LEA.HI R8, R4, R7, RZ, 0x3 ;  /* 0x0000000704087211 */ /* 0x000fe400078f18ff */
[----:B------:R-:W-:Y:S01]  /*04e0*/  SHF.R.S32.HI R6, RZ, 0x1, R2 ;  /* 0x00000001ff067819 */ /* 0x000fe20000011402 */
[----:B------:R-:W-:Y:S01]  /*04f0*/  IMAD.IADD R0, R248, 0x1, -R0 ;  /* 0x00000001f8007824 */ /* 0x000fe200078e0a00 */
[----:B------:R-:W-:Y:S01]  /*0500*/  SHF.R.S32.HI R3, RZ, 0x1f, R2 ;  /* 0x0000001fff037819 */ /* 0x000fe20000011402 */
[----:B------:R1:W-:Y:S01]  /*0510*/  STL [R1], R5 ;  /* 0x0000000501007387 */ /* 0x0003e20000100800 */
[----:B------:R-:W-:-:S02]  /*0520*/  LOP3.LUT R4, R2, 0x7fffffe, RZ, 0xc0, !PT ;  /* 0x07fffffe02047812 */ /* 0x000fc400078ec0ff */
[----:B------:R-:W-:Y:S01]  /*0530*/  LOP3.LUT R2, R8, 0xfffffff8, RZ, 0xc0, !PT ;  /* 0xfffffff808027812 */ /* 0x000fe200078ec0ff */
[----:B------:R2:W-:Y:S01]  /*0540*/  STL [R1+0x4], R21 ;  /* 0x0000041501007387 */ /* 0x0005e20000100800 */
[----:B------:R-:W-:Y:S01]  /*0550*/  LOP3.LUT P4, RZ, R0, 0x2, RZ, 0xc0, !PT ;  /* 0x0000000200ff7812 */ /* 0x000fe2000788c0ff */
[C---:B------:R-:W-:Y:S01]  /*0560*/  IMAD.IADD R14, R7.reuse, 0x1, -R4 ;  /* 0x00000001070e7824 */ /* 0x040fe200078e0a04 */
[----:B------:R-:W-:Y:S01]  /*0570*/  SHF.R.S32.HI R9, RZ, 0x7, R20 ;  /* 0x00000007ff097819 */ /* 0x000fe20000011414 */
[----:B------:R-:W-:Y:S01]  /*0580*/  IMAD.IADD R17, R7, 0x1, -R2 ;  /* 0x0000000107117824 */ /* 0x000fe200078e0a02 */
[----:B------:R-:W-:Y:S01]  /*0590*/  SHF.R.S32.HI R208, RZ, 0x2, R208 ;  /* 0x00000002ffd07819 */ /* 0x000fe200000114d0 */
[----:B------:R-:W-:Y:S02]  /*05a0*/  IMAD.SHL.U32 R2, R12, 0x40, RZ ;  /* 0x000000400c027824 */ /* 0x000fe400078e00ff */
[----:B------:R-:W-:Y:S02]  /*05b0*/  IMAD.SHL.U32 R4, R11, 0x10, RZ ;  /* 0x000000100b047824 */ /* 0x000fe400078e00ff */
[----:B------:R-:W-:Y:S01]  /*05c0*/  IMAD.SHL.U32 R7, R19, 0x2, RZ ;  /* 0x0000000213077824 */ /* 0x000fe200078e00ff */
[----:B------:R-:W-:Y:S01]  /*05d0*/  LOP3.LUT R2, R2, 0x1c0, RZ, 0xc0, !PT ;  /* 0x000001c002027812 */ /* 0x000fe200078ec0ff */
[----:B------:R-:W-:-:S03]  /*05e0*/  IMAD R208, R244, 0x10, R208 ;  /* 0x00000010f4d07824 */ /* 0x000fc600078e02d0 */
[----:B------:R-:W-:Y:S02]  /*05f0*/  SHF.R.U32.HI R12, RZ, 0x3, R2 ;  /* 0x00000003ff0c7819 */ /* 0x000fe40000011602 */
[----:B-1----:R-:W-:Y:S02]  /*0600*/  LEA.HI R5, R3, R6, RZ, 0x2 ;  /* 0x0000000603057211 */ /* 0x002fe400078f10ff */
[----:B------:R-:W-:Y:S02]  /*0610*/  LOP3.LUT R3, R0, 0x1, RZ, 0xc0, !PT ;  /* 0x0000000100037812 */ /* 0x000fe400078ec0ff */
[----:B------:R-:W-:Y:S02]  /*0620*/  LOP3.LUT R5, R5, 0xfffffffc, RZ, 0xc0, !PT ;  /* 0xfffffffc05057812 */ /* 0x000fe400078ec0ff */
[----:B------:R-:W-:Y:S02]  /*0630*/  ISETP.NE.U32.AND P5, PT, R3, 0x1, PT ;  /* 0x000000010300780c */ /* 0x000fe40003fa5070 */
[----:B------:R-:W-:Y:S01]  /*0640*/  SHF.R.S32.HI R3, RZ, 0x1, R10 ;  /* 0x00000001ff037819 */ /* 0x000fe2000001140a */
[----:B------:R-:W-:Y:S01]  /*0650*/  IMAD.IADD R15, R6, 0x1, -R5 ;  /* 0x00000001060f7824 */ /* 0x000fe200078e0a05 */
[----:B------:R-:W-:-:S02]  /*0660*/  LEA.HI R10, R0, R0, RZ, 0x1 ;  /* 0x00000000000a7211 */ /* 0x000fc400078f08ff */
[----:B------:R-:W-:Y:S01]  /*0670*/  LOP3.LUT R6, R2, 0x30, R4, 0xf8, !PT ;  /* 0x0000003002067812 */ /* 0x000fe200078ef804 */
[C---:B------:R-:W-:Y:S01]  /*0680*/  IMAD.SHL.U32 R5, R3.reuse, 0x40, RZ ;  /* 0x0000004003057824 */ /* 0x040fe200078e00ff */
[----:B------:R-:W-:Y:S02]  /*0690*/  LOP3.LUT R4, R10, 0x3fffffe, RZ, 0xc0, !PT ;  /* 0x03fffffe0a047812 */ /* 0x000fe400078ec0ff */
[----:B------:R-:W-:Y:S02]  /*06a0*/  LOP3.LUT P6, RZ, R3, 0x2, RZ, 0xc0, !PT ;  /* 0x0000000203ff7812 */ /* 0x000fe400078cc0ff */
[----:B------:R-:W-:Y:S01]  /*06b0*/  SHF.R.S32.HI R3, RZ, 0x3, R8 ;  /* 0x00000003ff037819 */ /* 0x000fe20000011408 */
[C---:B------:R-:W-:Y:S01]  /*06c0*/  IMAD.IADD R13, R0.reuse, 0x1, -R4 ;  /* 0x00000001000d7824 */ /* 0x040fe200078e0a04 */
[----:B------:R-:W-:Y:S01]  /*06d0*/  LOP3.LUT R2, R5, 0xc0, RZ, 0xc0, !PT ;  /* 0x000000c005027812 */ /* 0x000fe200078ec0ff */
[----:B------:R-:W-:Y:S01]  /*06e0*/  IMAD.SHL.U32 R0, R0, 0x40, RZ ;  /* 0x0000004000007824 */ /* 0x000fe200078e00ff */
[----:B------:R-:W-:Y:S01]  /*06f0*/  LOP3.LUT R6, R6, 0x8, R18, 0xf8, !PT ;  /* 0x0000000806067812 */ /* 0x000fe200078ef812 */
[----:B------:R-:W-:Y:S01]  /*0700*/  IMAD R14, R3, 0x8, R14 ;  /* 0x00000008030e7824 */ /* 0x000fe200078e020e */
[----:B------:R-:W-:Y:S01]  /*0710*/  LOP3.LUT R5, R2, 0x8, R18, 0xf8, !PT ;  /* 0x0000000802057812 */ /* 0x000fe200078ef812 */
[C---:B------:R-:W-:Y:S01]  /*0720*/  IMAD R19, R11.reuse, 0x2, R3 ;  /* 0x000000020b137824 */ /* 0x040fe200078e0203 */
[----:B------:R-:W-:Y:S01]  /*0730*/  LOP3.LUT R0, R0, 0x1c0, RZ, 0xc0, !PT ;  /* 0x000001c000007812 */ /* 0x000fe200078ec0ff */
[----:B------:R-:W-:Y:S01]  /*0740*/  IMAD R8, R11, 0x200, R7 ;  /* 0x000002000b087824 */ /* 0x000fe200078e0207 */
[----:B------:R-:W-:-:S02]  /*0750*/  SHF.R.U32.HI R4, RZ, 0x3, R2 ;  /* 0x00000003ff047819 */ /* 0x000fc40000011602 */
[----:B------:R-:W-:Y:S01]  /*0760*/  SHF.R.U32.HI R3, RZ, 0x3, R0 ;  /* 0x00000003ff037819 */ /* 0x000fe20000011600 */
[----:B------:R-:W-:Y:S01]  /*0770*/  IMAD R13, R13, 0x20, R8 ;  /* 0x000000200d0d7824 */ /* 0x000fe200078e0208 */
[----:B------:R-:W-:Y:S01]  /*0780*/  LOP3.LUT R2, R0, 0x20, R21, 0xf8, !PT ;  /* 0x0000002000027812 */ /* 0x000fe200078ef815 */
[----:B------:R-:W-:Y:S01]  /*0790*/  IMAD R0, R9, 0x1000, R7 ;  /* 0x0000100009007824 */ /* 0x000fe200078e0207 */
[----:B------:R-:W-:Y:S02]  /*07a0*/  LOP3.LUT R4, R5, R4, RZ, 0x3c, !PT ;  /* 0x0000000405047212 */ /* 0x000fe400078e3cff */
[----:B------:R-:W-:Y:S01]  /*07b0*/  LOP3.LUT R3, R2, R3, RZ, 0x3c, !PT ;  /* 0x0000000302037212 */ /* 0x000fe200078e3cff */
[----:B------:R-:W-:Y:S01]  /*07c0*/  IMAD R2, R244, 0x400, R0 ;  /* 0x00000400f4027824 */ /* 0x000fe200078e0200 */
[----:B------:R-:W-:Y:S01]  /*07d0*/  R2P PR, R17, 0x6 ;  /* 0x0000000611007804 */ /* 0x000fe20000000000 */
[----:B------:R-:W-:Y:S01]  /*07e0*/  IMAD.SHL.U32 R0, R9, 0x8, RZ ;  /* 0x0000000809007824 */ /* 0x000fe200078e00ff */
[----:B------:R-:W-:Y:S01]  /*07f0*/  LOP3.LUT R5, R6, R12, RZ, 0x3c, !PT ;  /* 0x0000000c06057212 */ /* 0x000fe200078e3cff */
[----:B------:R-:W-:Y:S01]  /*0800*/  IMAD.U32 R168, R168, 0x20, R4 ;  /* 0x00000020a8a87824 */ /* 0x000fe200078e0004 */
[----:B------:R-:W-:Y:S01]  /*0810*/  LOP3.LUT P0, RZ, R15, 0x2, RZ, 0xc0, !PT ;  /* 0x000000020fff7812 */ /* 0x000fe2000780c0ff */
[----:B------:R-:W-:Y:S01]  /*0820*/  IMAD.SHL.U32 R4, R17, 0x40, RZ ;  /* 0x0000004011047824 */ /* 0x000fe200078e00ff */
[----:B------:R-:W-:Y:S01]  /*0830*/  LOP3.LUT R7, R0, 0x8, RZ, 0xc0, !PT ;  /* 0x0000000800077812 */ /* 0x000fe200078ec0ff */
[----:B------:R-:W-:Y:S01]  /*0840*/  IMAD.SHL.U32 R6, R16, 0x8, RZ ;  /* 0x0000000810067824 */ /* 0x000fe200078e00ff */
[----:B------:R-:W-:Y:S01]  /*0850*/  SHF.R.S32.HI R0, RZ, 0x1, R10 ;  /* 0x00000001ff007819 */ /* 0x000fe2000001140a */
[----:B------:R-:W-:Y:S01]  /*0860*/  IMAD.IADD R197, R3, 0x1, R2 ;  /* 0x0000000103c57824 */ /* 0x000fe200078e0202 */
[----:B------:R-:W-:Y:S01]  /*0870*/  LOP3.LUT R4, R4, 0x1c0, RZ, 0xc0, !PT ;  /* 0x000001c004047812 */ /* 0x000fe200078ec0ff */
[----:B------:R-:W-:Y:S01]  /*0880*/  IMAD.SHL.U32 R2, R15, 0x40, RZ ;  /* 0x000000400f027824 */ /* 0x000fe200078e00ff */
[C---:B------:R-:W-:Y:S01]  /*0890*/  LOP3.LUT P3, RZ, R0.reuse, 0x2, RZ, 0xc0, !PT ;  /* 0x0000000200ff7812 */ /* 0x040fe2000786c0ff */
[----:B------:R-:W-:Y:S01]  /*08a0*/  IMAD.SHL.U32 R0, R0, 0x40, RZ ;  /* 0x0000004000007824 */ /* 0x000fe200078e00ff */
[----:B------:R-:W-:Y:S01]  /*08b0*/  LOP3.LUT R6, R6, 0x8, RZ, 0xc0, !PT ;  /* 0x0000000806067812 */ /* 0x000fe200078ec0ff */
[C---:B------:R-:W-:Y:S01]  /*08c0*/  IMAD R3, R16.reuse, 0x200, R5 ;  /* 0x0000020010037824 */ /* 0x040fe200078e0205 */
[----:B------:R-:W-:Y:S01]  /*08d0*/  SHF.R.U32.HI R173, RZ, 0x3, R4 ;  /* 0x00000003ffad7819 */ /* 0x000fe20000011604 */
[----:B------:R-:W-:Y:S01]  /*08e0*/  IMAD.SHL.U32 R5, R16, 0x10, RZ ;  /* 0x0000001010057824 */ /* 0x000fe200078e00ff */
[----:B------:R-:W-:Y:S01]  /*08f0*/  LOP3.LUT R0, R0, 0xc0, RZ, 0xc0, !PT ;  /* 0x000000c000007812 */ /* 0x000fe200078ec0ff */
[----:B------:R-:W-:Y:S01]  /*0900*/  IMAD.SHL.U32 R197, R197, 0x2, RZ ;  /* 0x00000002c5c57824 */ /* 0x000fe200078e00ff */
[----:B------:R-:W-:Y:S01]  /*0910*/  LOP3.LUT R2, R2, 0xc0, RZ, 0xc0, !PT ;  /* 0x000000c002027812 */ /* 0x000fe200078ec0ff */
[----:B------:R-:W-:Y:S01]  /*0920*/  IMAD.SHL.U32 R168, R168, 0x2, RZ ;  /* 0x00000002a8a87824 */ /* 0x000fe200078e00ff */
[----:B------:R-:W-:-:S02]  /*0930*/  SHF.R.U32.HI R8, RZ, 0x3, R0 ;  /* 0x00000003ff087819 */ /* 0x000fc40000011600 */
[----:B------:R-:W-:Y:S02]  /*0940*/  LOP3.LUT R173, R173, R4, R6, 0x1e, !PT ;  /* 0x00000004adad7212 */ /* 0x000fe400078e1e06 */
[----:B------:R-:W-:Y:S02]  /*0950*/  LOP3.LUT R9, R7, 0x10, R5, 0xf8, !PT ;  /* 0x0000001007097812 */ /* 0x000fe400078ef805 */
[----:B------:R-:W-:Y:S01]  /*0960*/  SHF.R.U32.HI R5, RZ, 0x3, R2 ;  /* 0x00000003ff057819 */ /* 0x000fe20000011602 */
[----:B------:R-:W-:Y:S01]  /*0970*/  IMAD.U32 R173, R19, 0x200, R173 ;  /* 0x0000020013ad7824 */ /* 0x000fe200078e00ad */
[----:B------:R-:W-:Y:S01]  /*0980*/  LOP3.LUT R8, R8, R0, R7, 0x1e, !PT ;  /* 0x0000000008087212 */ /* 0x000fe200078e1e07 */
[----:B------:R-:W-:Y:S01]  /*0990*/  IMAD.SHL.U32 R0, R14, 0x20, RZ ;  /* 0x000000200e007824 */ /* 0x000fe200078e00ff */
[----:B------:R-:W-:Y:S02]  /*09a0*/  LOP3.LUT R6, R5, R2, R6, 0x1e, !PT ;  /* 0x0000000205067212 */ /* 0x000fe400078e1e06 */
[----:B------:R-:W-:Y:S01]  /*09b0*/  SEL R174, R178, 0xffffffe0, !P1 ;  /* 0xffffffe0b2ae7807 */ /* 0x000fe20004800000 */
[----:B------:R-:W-:Y:S01]  /*09c0*/  IMAD R179, R244, 0x200, R0 ;  /* 0x00000200f4b37824 */ /* 0x000fe200078e0200 */
[----:B------:R-:W-:Y:S01]  /*09d0*/  LEA R173, R173, 0x15000, 0x1 ;  /* 0x00015000adad7811 */ /* 0x000fe200078e08ff */
[----:B------:R-:W-:Y:S01]  /*09e0*/  IMAD.IADD R8, R8, 0x1, R13 ;  /* 0x0000000108087824 */ /* 0x000fe200078e020d */
[----:B------:R-:W-:Y:S01]  /*09f0*/  LOP3.LUT R2, R5, R9, R2, 0x1e, !PT ;  /* 0x0000000905027212 */ /* 0x000fe200078e1e02 */
[----:B------:R-:W-:Y:S01]  /*0a00*/  IMAD.IADD R179, R179, 0x1, R6 ;  /* 0x00000001b3b37824 */ /* 0x000fe200078e0206 */
[----:B------:R-:W-:Y:S01]  /*0a10*/  SEL R169, R178, 0xffffffe0, !P6 ;  /* 0xffffffe0b2a97807 */ /* 0x000fe20007000000 */
[----:B------:R-:W-:Y:S01]  /*0a20*/  IMAD.IADD R174, R173, 0x1, R174 ;  /* 0x00000001adae7824 */ /* 0x000fe200078e02ae */
[----:B------:R-:W-:Y:S01]  /*0a30*/  SEL R195, R195, 0x10, !P5 ;  /* 0x00000010c3c37807 */ /* 0x000fe20006800000 */
[----:B------:R-:W-:Y:S01]  /*0a40*/  IMAD.SHL.U32 R171, R179, 0x2, RZ ;  /* 0x00000002b3ab7824 */ /* 0x000fe200078e00ff */
[----:B------:R-:W-:Y:S01]  /*0a50*/  SEL R175, R175, 0xffffffc0, !P2 ;  /* 0xffffffc0afaf7807 */ /* 0x000fe20005000000 */
[----:B------:R-:W-:Y:S01]  /*0a60*/  IMAD.IADD R177, R0, 0x1, R2 ;  /* 0x0000000100b17824 */ /* 0x000fe200078e0202 */
[C---:B------:R-:W-:Y:S01]  /*0a70*/  IADD3 R198, R197.reuse, 0x20, RZ ;  /* 0x00000020c5c67810 */ /* 0x040fe20007ffe0ff */
[----:B------:R-:W-:Y:S01]  /*0a80*/  IMAD.IADD R196, R197, 0x1, R195 ;  /* 0x00000001c5c47824 */ /* 0x000fe200078e02c3 */
[----:B------:R-:W-:Y:S01]  /*0a90*/  SEL R178, R178, 0xffffffe0, !P0 ;  /* 0xffffffe0b2b27807 */ /* 0x000fe20004000000 */
[----:B------:R-:W-:Y:S01]  /*0aa0*/  IMAD.IADD R176, R173, 0x1, R175 ;  /* 0x00000001adb07824 */ /* 0x000fe200078e02af */
[----:B------:R-:W-:Y:S01]  /*0ab0*/  @P4 IADD3 R198, R197, -0x20, RZ ;  /* 0xffffffe0c5c64810 */ /* 0x000fe20007ffe0ff */
[----:B------:R-:W-:Y:S01]  /*0ac0*/  IMAD.SHL.U32 R2, R3, 0x2, RZ ;  /* 0x0000000203027824 */ /* 0x000fe200078e00ff */
[----:B------:R-:W-:Y:S01]  /*0ad0*/  LEA R238, R8, 0x9000, 0x1 ;  /* 0x0000900008ee7811 */ /* 0x000fe200078e08ff */
[----:B------:R-:W-:-:S02]  /*0ae0*/  IMAD.IADD R169, R168, 0x1, R169 ;  /* 0x00000001a8a97824 */ /* 0x000fc400078e02a9 */
[----:B------:R-:W-:Y:S01]  /*0af0*/  IMAD.IADD R195, R195, 0x1, R198 ;  /* 0x00000001c3c37824 */ /* 0x000fe200078e02c6 */
[----:B------:R-:W-:Y:S01]  /*0b00*/  IADD3 R239, R238, 0x20, RZ ;  /* 0x00000020eeef7810 */ /* 0x000fe20007ffe0ff */
[----:B------:R-:W-:Y:S01]  /*0b10*/  IMAD.IADD R175, R174, 0x1, R175 ;  /* 0x00000001aeaf7824 */ /* 0x000fe200078e02af */
[----:B------:R-:W-:Y:S01]  /*0b20*/  @P3 IADD3 R239, R238, -0x20, RZ ;  /* 0xffffffe0eeef3810 */ /* 0x000fe20007ffe0ff */
[----:B--2---:R-:W-:Y:S02]  /*0b30*/  IMAD.IADD R172, R171, 0x1, R178 ;  /* 0x00000001abac7824 */ /* 0x004fe400078e02b2 */
.L_x_492:
[----:B------:R-:W-:Y:S01]  /*0b40*/  ISETP.NE.U32.AND P1, PT, RZ, c[0x0][0x258], PT ;  /* 0x00009600ff007a0c */ /* 0x000fe20003f25070 */
[----:B-1----:R-:W-:Y:S01]  /*0b50*/  IMAD.MOV.U32 R6, RZ, RZ, RZ ;  /* 0x000000ffff067224 */ /* 0x002fe200078e00ff */
[----:B------:R-:W-:Y:S02]  /*0b60*/  ISETP.NE.U32.AND P0, PT, RZ, c[0x0][0x250], PT ;  /* 0x00009400ff007a0c */ /* 0x000fe40003f05070 */
[----:B------:R-:W-:Y:S02]  /*0b70*/  ISETP.NE.AND.EX P1, PT, RZ, c[0x0][0x25c], PT, P1 ;  /* 0x00009700ff007a0c */ /* 0x000fe40003f25310 */
[----:B------:R-:W-:-:S11]  /*0b80*/  ISETP.NE.AND.EX P0, PT, RZ, c[0x0][0x254], PT, P0 ;  /* 0x00009500ff007a0c */ /* 0x000fd60003f05300 */
[----:B------:R-:W1:Y:S01]  /*0b90*/  @P1 S2R R5, SR_CTAID.Y ;  /* 0x0000000000051919 */ /* 0x000e620000002600 */
[----:B------:R-:W-:Y:S02]  /*0ba0*/  @P1 IMAD.MOV.U32 R4, RZ, RZ, 0x4 ;  /* 0x00000004ff041424 */ /* 0x000fe400078e00ff */
[----:B------:R-:W-:Y:S01]  /*0bb0*/  @P0 IMAD.MOV.U32 R8, RZ, RZ, 0x4 ;  /* 0x00000004ff080424 */ /* 0x000fe200078e00ff */
[----:B------:R-:W2:Y:S01]  /*0bc0*/  @P0 S2R R9, SR_CTAID.Y ;  /* 0x0000000000090919 */ /* 0x000ea20000002600 */
[----:B-1----:R-:W-:-:S04]  /*0bd0*/  @P1 IMAD.WIDE R4, R5, R4, c[0x0][0x258] ;  /* 0x0000960005041625 */ /* 0x002fc800078e0204 */
[----:B--2---:R-:W-:Y:S02]  /*0be0*/  @P0 IMAD.WIDE R8, R9, R8, c[0x0][0x250] ;  /* 0x0000940009080625 */ /* 0x004fe400078e0208 */
[----:B------:R-:W2:Y:S04]  /*0bf0*/  @P1 LDG.E R4, [R4.64] ;  /* 0x0000001004041981 */ /* 0x000ea8000c1e1900 */
[----:B------:R-:W2:Y:S01]  /*0c00*/  @P0 LDG.E R6, [R8.64] ;  /* 0x0000001008060981 */ /* 0x000ea2000c1e1900 */
[----:B------:R-:W-:-:S04]  /*0c10*/  @!P1 ISETP.NE.U32.AND P0, PT, RZ, c[0x0][0x268], PT ;  /* 0x00009a00ff009a0c */ /* 0x000fc80003f05070 */
[----:B------:R-:W-:Y:S01]  /*0c20*/  @!P1 ISETP.NE.AND.EX P0, PT, RZ, c[0x0][0x26c], PT, P0 ;  /* 0x00009b00ff009a0c */ /* 0x000fe20003f05300 */
[----:B------:R-:W-:-:S03]  /*0c30*/  IMAD.SHL.U32 R21, R240, 0x80, RZ ;  /* 0x00000080f0157824 */ /* 0x000fc600078e00ff */
[----:B------:R-:W-:Y:S01]  /*0c40*/  @!P1 SEL R0, RZ, c[0x0][0x21c], !P0 ;  /* 0x00008700ff009a07 */ /* 0x000fe20004000000 */
[----:B--2---:R-:W-:-:S03]  /*0c50*/  @P1 IMAD.IADD R204, R4, 0x1, -R6 ;  /* 0x0000000104cc1824 */ /* 0x004fc600078e0a06 */
[----:B------:R-:W-:-:S04]  /*0c60*/  @!P1 IADD3 R204, R0, c[0x0][0x218], -R6 ;  /* 0x0000860000cc9a10 */ /* 0x000fc80007ffe806 */
[----:B------:R-:W-:-:S13]  /*0c70*/  ISETP.GE.AND P0, PT, R21, R204, PT ;  /* 0x000000cc1500720c */ /* 0x000fda0003f06270 */
[----:B-----5:R-:W-:Y:S05]  /*0c80*/  @P0 BRA `(.L_x_484) ;  /* 0x0000676000000947 */ /* 0x020fea0003800000 */
[----:B------:R-:W-:Y:S01]  /*0c90*/  IABS R9, c[0x0][0x1c8] ;  /* 0x0000720000097a13 */ /* 0x000fe20000000000 */
[----:B------:R-:W1:Y:S01]  /*0ca0*/  S2R R30, SR_CTAID.Z ;  /* 0x00000000001e7919 */ /* 0x000e620000002700 */
[----:B------:R-:W-:Y:S01]  /*0cb0*/  ULDC UR8, c[0x0][0x214] ;  /* 0x0000850000087ab9 */ /* 0x000fe20000000800 */
[----:B------:R-:W-:Y:S01]  /*0cc0*/  ISETP.NE.U32.AND P1, PT, RZ, c[0x0][0x240], PT ;  /* 0x00009000ff007a0c */ /* 0x000fe20003f25070 */
[----:B------:R-:W2:Y:S01]  /*0cd0*/  I2F.RP R4, R9 ;  /* 0x0000000900047306 */ /* 0x000ea20000209400 */
[----:B------:R-:W3:Y:S01]  /*0ce0*/  S2R R29, SR_CTAID.Y ;  /* 0x00000000001d7919 */ /* 0x000ee20000002600 */
[----:B------:R-:W-:Y:S01]  /*0cf0*/  UIADD3 UR8, UR8, 0x3f, URZ ;  /* 0x0000003f08087890 */ /* 0x000fe2000fffe03f */
[----:B------:R-:W-:Y:S01]  /*0d00*/  ISETP.NE.AND.EX P1, PT, RZ, c[0x0][0x244], PT, P1 ;  /* 0x00009100ff007a0c */ /* 0x000fe20003f25310 */
[----:B------:R-:W-:Y:S01]  /*0d10*/  ULDC.U8 UR5, c[0x0][0x3d0] ;  /* 0x0000f40000057ab9 */ /* 0x000fe20000000000 */
[----:B------:R-:W4:Y:S01]  /*0d20*/  S2R R12, SR_CTAID.X ;  /* 0x00000000000c7919 */ /* 0x000f220000002500 */
[----:B------:R-:W-:Y:S01]  /*0d30*/  USHF.R.S32.HI UR12, URZ, 0x1f, UR8 ;  /* 0x0000001f3f0c7899 */ /* 0x000fe20008011408 */
[----:B------:R-:W-:Y:S01]  /*0d40*/  ISETP.NE.AND P4, PT, RZ, UR5, PT ;  /* 0x00000005ff007c0c */ /* 0x000fe2000bf85270 */
[----:B------:R-:W-:-:S02]  /*0d50*/  ULDC UR5, c[0x0][0x1c0] ;  /* 0x0000700000057ab9 */ /* 0x000fc40000000800 */
[----:B------:R-:W-:Y:S02]  /*0d60*/  ULEA.HI UR12, UR12, UR8, URZ, 0x6 ;  /* 0x000000080c0c7291 */ /* 0x000fe4000f8f303f */
[----:B------:R-:W-:Y:S02]  /*0d70*/  USHF.R.S32.HI UR5, URZ, 0x1f, UR5 ;  /* 0x0000001f3f057899 */ /* 0x000fe40008011405 */
[----:B------:R-:W-:Y:S01]  /*0d80*/  ULOP3.LUT UR11, UR12, 0xffffffc0, URZ, 0xc0, !UPT ;  /* 0xffffffc00c0b7892 */ /* 0x000fe2000f8ec03f */
[----:B--2---:R-:W2:Y:S01]  /*0d90*/  MUFU.RCP R4, R4 ;  /* 0x0000000400047308 */ /* 0x004ea20000001000 */
[----:B------:R-:W-:Y:S02]  /*0da0*/  USHF.R.S32.HI UR12, URZ, 0x6, UR12 ;  /* 0x000000063f0c7899 */ /* 0x000fe4000801140c */
[----:B------:R-:W-:Y:S01]  /*0db0*/  UIADD3 UR11, UR11, -0x40, URZ ;  /* 0xffffffc00b0b7890 */ /* 0x000fe2000fffe03f */
[----:B-1----:R-:W-:Y:S01]  /*0dc0*/  IABS R3, R30 ;  /* 0x0000001e00037213 */ /* 0x002fe20000000000 */
[C---:B------:R-:W-:Y:S01]  /*0dd0*/  IMAD R18, R30.reuse, c[0x0][0x22c], RZ ;  /* 0x00008b001e127a24 */ /* 0x040fe200078e02ff */
[----:B------:R-:W-:Y:S01]  /*0de0*/  LOP3.LUT R10, R30, c[0x0][0x1c8], RZ, 0x3c, !PT ;  /* 0x000072001e0a7a12 */ /* 0x000fe200078e3cff */
[----:B------:R-:W-:Y:S01]  /*0df0*/  USHF.R.S32.HI UR8, URZ, 0x1f, UR11 ;  /* 0x0000001f3f087899 */ /* 0x000fe2000801140b */
[----:B---3--:R-:W-:-:S02]  /*0e00*/  SHF.R.S32.HI R31, RZ, 0x1f, R29 ;  /* 0x0000001fff1f7819 */ /* 0x008fc4000001141d */
[----:B------:R-:W-:Y:S02]  /*0e10*/  SHF.R.S32.HI R32, RZ, 0x1f, R30 ;  /* 0x0000001fff207819 */ /* 0x000fe4000001141e */
[----:B------:R-:W-:Y:S02]  /*0e20*/  SHF.R.S32.HI R33, RZ, 0x1f, R18 ;  /* 0x0000001fff217819 */ /* 0x000fe40000011412 */
[----:B--2---:R-:W-:-:S04]  /*0e30*/  IADD3 R4, R4, 0xffffffe, RZ ;  /* 0x0ffffffe04047810 */ /* 0x004fc80007ffe0ff */
[----:B------:R-:W1:Y:S02]  /*0e40*/  F2I.FTZ.U32.TRUNC.NTZ R5, R4 ;  /* 0x0000000400057305 */ /* 0x000e64000021f000 */
[----:B-1----:R-:W-:Y:S02]  /*0e50*/  IMAD.MOV R0, RZ, RZ, -R5 ;  /* 0x000000ffff007224 */ /* 0x002fe400078e0a05 */
[----:B------:R-:W-:Y:S02]  /*0e60*/  IMAD.MOV.U32 R4, RZ, RZ, RZ ;  /* 0x000000ffff047224 */ /* 0x000fe400078e00ff */
[----:B------:R-:W-:-:S04]  /*0e70*/  IMAD R0, R0, R9, RZ ;  /* 0x0000000900007224 */ /* 0x000fc800078e02ff */
[----:B------:R-:W-:Y:S02]  /*0e80*/  IMAD.HI.U32 R0, R5, R0, R4 ;  /* 0x0000000005007227 */ /* 0x000fe400078e0004 */
[----:B------:R-:W1:Y:S02]  /*0e90*/  LDC.U8 R5, c[0x0][0x328] ;  /* 0x0000ca00ff057b82 */ /* 0x000e640000000000 */
[----:B------:R-:W-:-:S04]  /*0ea0*/  IMAD.MOV.U32 R4, RZ, RZ, R3 ;  /* 0x000000ffff047224 */ /* 0x000fc800078e0003 */
[----:B------:R-:W-:-:S04]  /*0eb0*/  IMAD.HI.U32 R0, R0, R4, RZ ;  /* 0x0000000400007227 */ /* 0x000fc800078e00ff */
[----:B------:R-:W-:-:S04]  /*0ec0*/  IMAD.MOV R3, RZ, RZ, -R0 ;  /* 0x000000ffff037224 */ /* 0x000fc800078e0a00 */
[----:B------:R-:W-:-:S05]  /*0ed0*/  IMAD R3, R9, R3, R4 ;  /* 0x0000000309037224 */ /* 0x000fca00078e0204 */
[----:B------:R-:W-:Y:S02]  /*0ee0*/  ISETP.GT.U32.AND P2, PT, R9, R3, PT ;  /* 0x000000030900720c */ /* 0x000fe40003f44070 */
[----:B-1----:R-:W-:Y:S01]  /*0ef0*/  ISETP.NE.AND P0, PT, R5, RZ, PT ;  /* 0x000000ff0500720c */ /* 0x002fe20003f05270 */
[----:B------:R-:W-:-:S05]  /*0f00*/  IMAD.WIDE R4, R29, 0x80, RZ ;  /* 0x000000801d047825 */ /* 0x000fca00078e02ff */
[----:B------:R-:W-:-:S05]  /*0f10*/  SEL R8, R4, RZ, P1 ;  /* 0x000000ff04087207 */ /* 0x000fca0000800000 */
[----:B------:R-:W-:Y:S01]  /*0f20*/  @!P2 IMAD.IADD R3, R3, 0x1, -R9 ;  /* 0x000000010303a824 */ /* 0x000fe200078e0a09 */
[----:B------:R-:W-:Y:S01]  /*0f30*/  SEL R7, R5, RZ, P1 ;  /* 0x000000ff05077207 */ /* 0x000fe20000800000 */
[----:B------:R-:W-:Y:S01]  /*0f40*/  IMAD.U32 R5, RZ, RZ, UR8 ;  /* 0x00000008ff057e24 */ /* 0x000fe2000f8e00ff */
[----:B------:R-:W-:Y:S01]  /*0f50*/  ISETP.GE.AND P1, PT, R10, RZ, PT ;  /* 0x000000ff0a00720c */ /* 0x000fe20003f26270 */
[----:B----4-:R-:W-:Y:S01]  /*0f60*/  IMAD.WIDE.U32 R10, R12, c[0x0][0x3d8], RZ ;  /* 0x0000f6000c0a7a25 */ /* 0x010fe200078e00ff */
[----:B------:R-:W-:Y:S02]  /*0f70*/  ISETP.GE.U32.AND P3, PT, R3, R9, PT ;  /* 0x000000090300720c */ /* 0x000fe40003f66070 */
[----:B------:R-:W-:Y:S01]  /*0f80*/  @!P2 IADD3 R0, R0, 0x1, RZ ;  /* 0x000000010000a810 */ /* 0x000fe20007ffe0ff */
[C---:B------:R-:W-:Y:S01]  /*0f90*/  @P0 IMAD R3, R29.reuse, c[0x0][0x214], RZ ;  /* 0x000085001d030a24 */ /* 0x040fe200078e02ff */
[----:B------:R-:W-:Y:S01]  /*0fa0*/  ISETP.NE.AND P2, PT, RZ, c[0x0][0x1c8], PT ;  /* 0x00007200ff007a0c */ /* 0x000fe20003f45270 */
[----:B------:R-:W-:Y:S01]  /*0fb0*/  @!P0 IMAD R4, R29, c[0x0][0x1c0], R30 ;  /* 0x000070001d048a24 */ /* 0x000fe200078e021e */
[----:B------:R-:W-:Y:S01]  /*0fc0*/  SEL R27, R10, RZ, P4 ;  /* 0x000000ff0a1b7207 */ /* 0x000fe20002000000 */
[----:B------:R-:W-:Y:S01]  /*0fd0*/  @P0 IMAD R23, R30, c[0x0][0x234], R3 ;  /* 0x00008d001e170a24 */ /* 0x000fe200078e0203 */
[----:B------:R-:W-:Y:S01]  /*0fe0*/  SHF.R.S32.HI R10, RZ, 0x1f, R6 ;  /* 0x0000001fff0a7819 */ /* 0x000fe20000011406 */
[----:B------:R-:W-:Y:S01]  /*0ff0*/  IMAD R3, R12, c[0x0][0x3dc], R11 ;  /* 0x0000f7000c037a24 */ /* 0x000fe200078e020b */
[----:B------:R-:W-:Y:S01]  /*1000*/  SHF.R.S32.HI R9, RZ, 0x1f, R21 ;  /* 0x0000001fff097819 */ /* 0x000fe20000011415 */
[----:B------:R-:W-:-:S02]  /*1010*/  @!P0 IMAD R23, R4, c[0x0][0x214], RZ ;  /* 0x0000850004178a24 */ /* 0x000fc400078e02ff */
[----:B------:R-:W-:Y:S01]  /*1020*/  @P3 IADD3 R0, R0, 0x1, RZ ;  /* 0x0000000100003810 */ /* 0x000fe20007ffe0ff */
[----:B------:R-:W-:Y:S01]  /*1030*/  IMAD.U32 R4, RZ, RZ, UR11 ;  /* 0x0000000bff047e24 */ /* 0x000fe2000f8e00ff */
[----:B------:R-:W-:-:S03]  /*1040*/  SEL R25, R3, RZ, P4 ;  /* 0x000000ff03197207 */ /* 0x000fc60002000000 */
[----:B------:R-:W-:Y:S01]  /*1050*/  @!P1 IMAD.MOV R0, RZ, RZ, -R0 ;  /* 0x000000ffff009224 */ /* 0x000fe200078e0a00 */
[----:B------:R-:W-:-:S04]  /*1060*/  @!P2 LOP3.LUT R0, RZ, c[0x0][0x1c8], RZ, 0x33, !PT ;  /* 0x00007200ff00aa12 */ /* 0x000fc800078e33ff */
[----:B------:R-:W-:Y:S01]  /*1070*/  SHF.R.S32.HI R19, RZ, 0x1f, R0 ;  /* 0x0000001fff137819 */ /* 0x000fe20000011400 */
[----:B------:R-:W-:Y:S05]  /*1080*/  @!P0 BRA `(.L_x_485) ;  /* 0x0000007000008947 */ /* 0x000fea0003800000 */
[----:B------:R-:W-:Y:S02]  /*1090*/  MOV R11, 0x80 ;  /* 0x00000080000b7802 */ /* 0x000fe40000000f00 */
[----:B------:R-:W-:Y:S02]  /*10a0*/  MOV R12, c[0x0][0x210] ;  /* 0x00008400000c7a02 */ /* 0x000fe40000000f00 */
[----:B------:R-:W-:-:S03]  /*10b0*/  IADD3 R3, R11, c[0x0][0x224], RZ ;  /* 0x000089000b037a10 */ /* 0x000fc60007ffe0ff */
[----:B------:R-:W-:Y:S02]  /*10c0*/  IMAD R11, R11, R12, c[0x0][0x234] ;  /* 0x00008d000b0b7624 */ /* 0x000fe400078e020c */
[----:B------:R-:W-:-:S04]  /*10d0*/  IMAD R3, R3, R29, RZ ;  /* 0x0000001d03037224 */ /* 0x000fc800078e02ff */
[----:B------:R-:W-:Y:S01]  /*10e0*/  IMAD R22, R11, R30, R3 ;  /* 0x0000001e0b167224 */ /* 0x000fe200078e0203 */
[----:B------:R-:W-:Y:S05]  /*10f0*/  BRA `(.L_x_486) ;  /* 0x0000002000007947 */ /* 0x000fea0003800000 */
.L_x_485:
[----:B------:R-:W-:-:S04]  /*1100*/  IMAD R3, R29, c[0x0][0x1c0], R30 ;  /* 0x000070001d037a24 */ /* 0x000fc800078e021e */
[----:B------:R-:W-:Y:S02]  /*1110*/  IMAD R22, R3, c[0x0][0x224], RZ ;  /* 0x0000890003167a24 */ /* 0x000fe400078e02ff */
.L_x_486:
[----:B------:R-:W2:Y:S01]  /*1120*/  LDL R34, [R1] ;  /* 0x0000000001227983 */ /* 0x000ea20000100800 */
[----:B------:R-:W-:Y:S01]  /*1130*/  IMAD.WIDE R4, R29, c[0x0][0x224], R4 ;  /* 0x000089001d047a25 */ /* 0x000fe200078e0204 */
[----:B------:R-:W-:Y:S01]  /*1140*/  UIMAD UR5, UR5, UR4, UR6 ;  /* 0x00000004050572a4 */ /* 0x000fe2000f8e0206 */
[----:B------:R-:W-:Y:S01]  /*1150*/  SHF.R.S32.HI R28, RZ, 0x1f, R248 ;  /* 0x0000001fff1c7819 */ /* 0x000fe200000114f8 */
[----:B------:R-:W1:Y:S01]  /*1160*/  S2R R24, SR_TID.X ;  /* 0x0000000000187919 */ /* 0x000e620000002100 */
[--C-:B------:R-:W-:Y:S01]  /*1170*/  SHF.R.S32.HI R251, RZ, 0x1f, R250.reuse ;  /* 0x0000001ffffb7819 */ /* 0x100fe200000114fa */
[----:B------:R-:W-:Y:S01]  /*1180*/  UIADD3 UR5, UR15, UR5, URZ ;  /* 0x000000050f057290 */ /* 0x000fe2000fffe03f */
[----:B------:R-:W-:Y:S01]  /*1190*/  IADD3 R20, P0, R4, R8, RZ ;  /* 0x0000000804147210 */ /* 0x000fe20007f1e0ff */
[----:B------:R-:W-:Y:S01]  /*11a0*/  IMAD R11, R31, c[0x0][0x368], RZ ;  /* 0x0000da001f0b7a24 */ /* 0x000fe200078e02ff */
[----:B------:R-:W-:Y:S01]  /*11b0*/  IADD3 R23, R23, UR11, RZ ;  /* 0x0000000b17177c10 */ /* 0x000fe2000fffe0ff */
[----:B------:R-:W-:Y:S01]  /*11c0*/  CS2R R126, SRZ ;  /* 0x00000000007e7805 */ /* 0x000fe2000001ff00 */
[----:B------:R-:W-:Y:S01]  /*11d0*/  IADD3.X R4, R5, R7, RZ, P0, !PT ;  /* 0x0000000705047210 */ /* 0x000fe200007fe4ff */
[----:B------:R-:W-:Y:S01]  /*11e0*/  IMAD R3, R20, UR5, RZ ;  /* 0x0000000514037c24 */ /* 0x000fe2000f8e02ff */
[----:B------:R-:W-:Y:S01]  /*11f0*/  IADD3 R249, P0, R21, R6, RZ ;  /* 0x0000000615f97210 */ /* 0x000fe20007f1e0ff */
[----:B------:R-:W-:Y:S01]  /*1200*/  UIADD3 UR5, UR12, -0x1, URZ ;  /* 0xffffffff0c057890 */ /* 0x000fe2000fffe03f */
[C---:B------:R-:W-:Y:S01]  /*1210*/  IMAD R11, R29.reuse, c[0x0][0x36c], R11 ;  /* 0x0000db001d0b7a24 */ /* 0x040fe200078e020b */
[----:B------:R-:W-:Y:S01]  /*1220*/  IADD3 R22, R22, UR11, RZ ;  /* 0x0000000b16167c10 */ /* 0x000fe2000fffe0ff */
[----:B------:R-:W-:Y:S01]  /*1230*/  IMAD R26, R4, UR14, R3 ;  /* 0x0000000e041a7c24 */ /* 0x000fe2000f8e0203 */
[----:B------:R-:W-:Y:S01]  /*1240*/  IADD3 R4, -R204, c[0x0][0x214], R21 ;  /* 0x00008500cc047a10 */ /* 0x000fe20007ffe115 */
[----:B------:R-:W-:Y:S01]  /*1250*/  IMAD.X R252, R10, 0x1, R9, P0 ;  /* 0x000000010afc7824 */ /* 0x000fe200000e0609 */
[----:B------:R-:W-:Y:S01]  /*1260*/  IADD3 R3, P0, R248, UR11, RZ ;  /* 0x0000000bf8037c10 */ /* 0x000fe2000ff1e0ff */
[----:B------:R-:W-:Y:S01]  /*1270*/  CS2R R124, SRZ ;  /* 0x00000000007c7805 */ /* 0x000fe2000001ff00 */
[----:B------:R-:W-:Y:S01]  /*1280*/  IADD3 R8, R4, -c[0x0][0x2e8], RZ ;  /* 0x8000ba0004087a10 */ /* 0x000fe20007ffe0ff */
[----:B------:R-:W-:Y:S01]  /*1290*/  IMAD.WIDE.U32 R4, R29, c[0x0][0x368], R250 ;  /* 0x0000da001d047a25 */ /* 0x000fe200078e00fa */
[----:B------:R-:W-:Y:S01]  /*12a0*/  IADD3.X R9, R28, UR8, RZ, P0, !PT ;  /* 0x000000081c097c10 */ /* 0x000fe200087fe4ff */
[----:B------:R-:W-:Y:S01]  /*12b0*/  CS2R R130, SRZ ;  /* 0x0000000000827805 */ /* 0x000fe2000001ff00 */
[----:B------:R-:W-:Y:S01]  /*12c0*/  SHF.R.S32.HI R12, RZ, 0x1f, R8 ;  /* 0x0000001fff0c7819 */ /* 0x000fe20000011408 */
[----:B------:R-:W-:Y:S01]  /*12d0*/  IMAD.WIDE.U32 R6, R3, c[0x0][0x190], R250 ;  /* 0x0000640003067a25 */ /* 0x000fe200078e00fa */
[----:B-1----:R-:W-:Y:S01]  /*12e0*/  SHF.R.S32.HI R17, RZ, 0x1f, R24 ;  /* 0x0000001fff117819 */ /* 0x002fe20000011418 */
[----:B------:R-:W-:Y:S01]  /*12f0*/  CS2R R128, SRZ ;  /* 0x0000000000807805 */ /* 0x000fe2000001ff00 */
[----:B------:R-:W-:Y:S01]  /*1300*/  MOV R194, UR5 ;  /* 0x0000000500c27c02 */ /* 0x000fe20008000f00 */
[----:B------:R-:W-:Y:S01]  /*1310*/  IMAD R10, R9, c[0x0][0x190], RZ ;  /* 0x00006400090a7a24 */ /* 0x000fe200078e02ff */
[----:B------:R-:W-:Y:S01]  /*1320*/  LEA.HI R17, R17, R24, RZ, 0x5 ;  /* 0x0000001811117211 */ /* 0x000fe200078f28ff */
[----:B------:R-:W-:Y:S01]  /*1330*/  IMAD R15, R9, c[0x0][0x370], RZ ;  /* 0x0000dc00090f7a24 */ /* 0x000fe200078e02ff */
[----:B------:R-:W-:Y:S01]  /*1340*/  LEA.HI R222, R12, R8, RZ, 0x6 ;  /* 0x000000080cde7211 */ /* 0x000fe200078f30ff */
[----:B------:R-:W-:Y:S01]  /*1350*/  IMAD R10, R3, c[0x0][0x194], R10 ;  /* 0x00006500030a7a24 */ /* 0x000fe200078e020a */
[----:B------:R-:W-:Y:S01]  /*1360*/  LOP3.LUT R13, R17, 0xffffffe0, RZ, 0xc0, !PT ;  /* 0xffffffe0110d7812 */ /* 0x000fe200078ec0ff */
[----:B------:R-:W-:Y:S01]  /*1370*/  IMAD R12, R252, c[0x0][0x198], RZ ;  /* 0x00006600fc0c7a24 */ /* 0x000fe200078e02ff */
[----:B------:R-:W-:Y:S01]  /*1380*/  IADD3 R5, R5, R11, RZ ;  /* 0x0000000b05057210 */ /* 0x000fe20007ffe0ff */
[----:B------:R-:W-:Y:S01]  /*1390*/  IMAD.IADD R11, R7, 0x1, R10 ;  /* 0x00000001070b7824 */ /* 0x000fe200078e020a */
[----:B------:R-:W-:Y:S01]  /*13a0*/  IADD3 R24, -R13, R24, RZ ;  /* 0x000000180d187210 */ /* 0x000fe20007ffe1ff */
[----:B------:R-:W-:Y:S01]  /*13b0*/  IMAD.MOV.U32 R10, RZ, RZ, R6 ;  /* 0x000000ffff0a7224 */ /* 0x000fe200078e0006 */
[----:B------:R-:W-:Y:S01]  /*13c0*/  LEA.HI R14, R194, R194, RZ, 0x1 ;  /* 0x000000c2c20e7211 */ /* 0x000fe200078f08ff */
[----:B------:R-:W-:Y:S01]  /*13d0*/  IMAD R13, R252, c[0x0][0x1a0], RZ ;  /* 0x00006800fc0d7a24 */ /* 0x000fe200078e02ff */
[----:B------:R-:W-:Y:S01]  /*13e0*/  SHF.R.S32.HI R222, RZ, 0x6, R222 ;  /* 0x00000006ffde7819 */ /* 0x000fe200000114de */
[C---:B------:R-:W-:Y:S01]  /*13f0*/  IMAD.WIDE.U32 R6, R249.reuse, c[0x0][0x198], R250 ;  /* 0x00006600f9067a25 */ /* 0x040fe200078e00fa */
[----:B------:R-:W-:Y:S01]  /*1400*/  LOP3.LUT R16, R14, 0xfffffffe, RZ, 0xc0, !PT ;  /* 0xfffffffe0e107812 */ /* 0x000fe200078ec0ff */
[----:B------:R-:W-:Y:S01]  /*1410*/  CS2R R122, SRZ ;  /* 0x00000000007a7805 */ /* 0x000fe2000001ff00 */
[----:B------:R-:W-:Y:S01]  /*1420*/  IMNMX R222, RZ, R222, !PT ;  /* 0x000000deffde7217 */ /* 0x000fe20007800200 */
[C---:B------:R-:W-:Y:S01]  /*1430*/  IMAD R12, R249.reuse, c[0x0][0x19c], R12 ;  /* 0x00006700f90c7a24 */ /* 0x040fe200078e020c */
[----:B------:R-:W-:Y:S01]  /*1440*/  CS2R R120, SRZ ;  /* 0x0000000000787805 */ /* 0x000fe2000001ff00 */
[C---:B------:R-:W-:Y:S01]  /*1450*/  IMAD.WIDE.U32 R8, R249.reuse, c[0x0][0x1a0], R250 ;  /* 0x00006800f9087a25 */ /* 0x040fe200078e00fa */
[----:B------:R-:W-:Y:S01]  /*1460*/  CS2R R118, SRZ ;  /* 0x0000000000767805 */ /* 0x000fe2000001ff00 */
[----:B------:R-:W-:Y:S01]  /*1470*/  CS2R R116, SRZ ;  /* 0x0000000000747805 */ /* 0x000fe2000001ff00 */
[----:B------:R-:W-:Y:S01]  /*1480*/  CS2R R110, SRZ ;  /* 0x00000000006e7805 */ /* 0x000fe2000001ff00 */
[----:B------:R-:W-:Y:S01]  /*1490*/  IMAD R14, R249, c[0x0][0x1a4], R13 ;  /* 0x00006900f90e7a24 */ /* 0x000fe200078e020d */
[----:B------:R-:W-:Y:S01]  /*14a0*/  CS2R R108, SRZ ;  /* 0x00000000006c7805 */ /* 0x000fe2000001ff00 */
[----:B------:R-:W-:Y:S01]  /*14b0*/  IMAD.IADD R7, R7, 0x1, R12 ;  /* 0x0000000107077824 */ /* 0x000fe200078e020c */
[----:B------:R-:W-:Y:S01]  /*14c0*/  CS2R R114, SRZ ;  /* 0x0000000000727805 */ /* 0x000fe2000001ff00 */
[C---:B------:R-:W-:Y:S01]  /*14d0*/  IMAD R15, R3.reuse, c[0x0][0x374], R15 ;  /* 0x0000dd00030f7a24 */ /* 0x040fe200078e020f */
[----:B------:R-:W-:Y:S01]  /*14e0*/  CS2R R112, SRZ ;  /* 0x0000000000707805 */ /* 0x000fe2000001ff00 */
[----:B------:R-:W-:Y:S01]  /*14f0*/  IMAD.WIDE.U32 R12, R3, c[0x0][0x370], R4 ;  /* 0x0000dc00030c7a25 */ /* 0x000fe200078e0004 */
[----:B------:R-:W-:Y:S01]  /*1500*/  IADD3 R4, R194, -R16, RZ ;  /* 0x80000010c2047210 */ /* 0x000fe20007ffe0ff */
[----:B------:R-:W-:Y:S01]  /*1510*/  CS2R R106, SRZ ;  /* 0x00000000006a7805 */ /* 0x000fe2000001ff00 */
[----:B------:R-:W-:Y:S01]  /*1520*/  SHF.R.S32.HI R3, RZ, 0x5, R17 ;  /* 0x00000005ff037819 */ /* 0x000fe20000011411 */
[----:B------:R-:W-:Y:S01]  /*1530*/  IMAD.IADD R5, R9, 0x1, R14 ;  /* 0x0000000109057824 */ /* 0x000fe200078e020e */
[----:B------:R-:W-:Y:S01]  /*1540*/  ISETP.NE.AND P0, PT, R4, 0x1, PT ;  /* 0x000000010400780c */ /* 0x000fe20003f05270 */
[----:B------:R-:W-:Y:S01]  /*1550*/  IMAD R9, R31, c[0x0][0x180], RZ ;  /* 0x000060001f097a24 */ /* 0x000fe200078e02ff */
[----:B------:R-:W-:Y:S01]  /*1560*/  MOV R4, R8 ;  /* 0x0000000800047202 */ /* 0x000fe20000000f00 */
[----:B------:R-:W-:Y:S01]  /*1570*/  IMAD R3, R3, UR10, R24 ;  /* 0x0000000a03037c24 */ /* 0x000fe2000f8e0218 */
[----:B------:R-:W-:Y:S01]  /*1580*/  CS2R R104, SRZ ;  /* 0x0000000000687805 */ /* 0x000fe2000001ff00 */
[----:B------:R-:W-:Y:S01]  /*1590*/  IMAD R14, R31, c[0x0][0x188], RZ ;  /* 0x000062001f0e7a24 */ /* 0x000fe200078e02ff */
[----:B------:R-:W-:Y:S01]  /*15a0*/  CS2R R102, SRZ ;  /* 0x0000000000667805 */ /* 0x000fe2000001ff00 */
[----:B------:R-:W-:Y:S01]  /*15b0*/  IMAD R8, R29, c[0x0][0x184], R9 ;  /* 0x000061001d087a24 */ /* 0x000fe200078e0209 */
[----:B------:R-:W-:Y:S01]  /*15c0*/  IADD3 R16, P2, P1, R3, UR9, R18 ;  /* 0x0000000903107c10 */ /* 0x000fe2000f95e012 */
[C---:B------:R-:W-:Y:S01]  /*15d0*/  IMAD.WIDE.U32 R6, R29.reuse, c[0x0][0x180], R6 ;  /* 0x000060001d067a25 */ /* 0x040fe200078e0006 */
[----:B------:R-:W-:Y:S01]  /*15e0*/  SHF.R.S32.HI R3, RZ, 0x1f, R3 ;  /* 0x0000001fff037819 */ /* 0x000fe20000011403 */
[----:B------:R-:W-:Y:S01]  /*15f0*/  CS2R R100, SRZ ;  /* 0x0000000000647805 */ /* 0x000fe2000001ff00 */
[----:B------:R-:W-:Y:S01]  /*1600*/  CS2R R94, SRZ ;  /* 0x00000000005e7805 */ /* 0x000fe2000001ff00 */
[----:B------:R-:W-:Y:S01]  /*1610*/  IMAD R14, R29, c[0x0][0x18c], R14 ;  /* 0x000063001d0e7a24 */ /* 0x000fe200078e020e */
[----:B------:R-:W-:Y:S01]  /*1620*/  IADD3 R7, R7, R8, RZ ;  /* 0x0000000807077210 */ /* 0x000fe20007ffe0ff */
[----:B------:R-:W-:Y:S01]  /*1630*/  IMAD.WIDE.U32 R4, R29, c[0x0][0x188], R4 ;  /* 0x000062001d047a25 */ /* 0x000fe200078e0004 */
[----:B------:R-:W-:Y:S01]  /*1640*/  IADD3.X R18, R3, UR7, R33, P2, P1 ;  /* 0x0000000703127c10 */ /* 0x000fe200097e2421 */
[----:B------:R-:W-:Y:S01]  /*1650*/  CS2R R92, SRZ ;  /* 0x00000000005c7805 */ /* 0x000fe2000001ff00 */
[----:B------:R-:W-:Y:S01]  /*1660*/  IADD3 R16, P1, R16, R27, RZ ;  /* 0x0000001b10107210 */ /* 0x000fe20007f3e0ff */
[----:B------:R-:W-:Y:S01]  /*1670*/  IMAD.IADD R9, R13, 0x1, R15 ;  /* 0x000000010d097824 */ /* 0x000fe200078e020f */
[----:B------:R-:W-:Y:S01]  /*1680*/  IADD3 R5, R5, R14, RZ ;  /* 0x0000000e05057210 */ /* 0x000fe20007ffe0ff */
[----:B------:R-:W-:Y:S01]  /*1690*/  IMAD.MOV.U32 R8, RZ, RZ, R12 ;  /* 0x000000ffff087224 */ /* 0x000fe200078e000c */
[----:B------:R-:W-:Y:S01]  /*16a0*/  CS2R R98, SRZ ;  /* 0x0000000000627805 */ /* 0x000fe2000001ff00 */
[----:B------:R-:W-:Y:S01]  /*16b0*/  IMAD R17, R32, c[0x0][0x378], RZ ;  /* 0x0000de0020117a24 */ /* 0x000fe200078e02ff */
[----:B------:R-:W-:Y:S01]  /*16c0*/  CS2R R96, SRZ ;  /* 0x0000000000607805 */ /* 0x000fe2000001ff00 */
[----:B------:R-:W-:Y:S01]  /*16d0*/  IMAD R15, R31, c[0x0][0x178], RZ ;  /* 0x00005e001f0f7a24 */ /* 0x000fe200078e02ff */
[----:B------:R-:W-:Y:S01]  /*16e0*/  CS2R R90, SRZ ;  /* 0x00000000005a7805 */ /* 0x000fe2000001ff00 */
[C---:B------:R-:W-:Y:S01]  /*16f0*/  IMAD R3, R19.reuse, c[0x0][0x1b0], RZ ;  /* 0x00006c0013037a24 */ /* 0x040fe200078e02ff */
[----:B------:R-:W-:Y:S01]  /*1700*/  CS2R R88, SRZ ;  /* 0x0000000000587805 */ /* 0x000fe2000001ff00 */
[----:B------:R-:W-:Y:S01]  /*1710*/  IMAD R14, R19, c[0x0][0x1b8], RZ ;  /* 0x00006e00130e7a24 */ /* 0x000fe200078e02ff */
[----:B------:R-:W-:Y:S01]  /*1720*/  CS2R R86, SRZ ;  /* 0x0000000000567805 */ /* 0x000fe2000001ff00 */
[C---:B------:R-:W-:Y:S01]  /*1730*/  IMAD R17, R30.reuse, c[0x0][0x37c], R17 ;  /* 0x0000df001e117a24 */ /* 0x040fe200078e0211 */
[----:B------:R-:W-:Y:S01]  /*1740*/  CS2R R84, SRZ ;  /* 0x0000000000547805 */ /* 0x000fe2000001ff00 */
[----:B------:R-:W-:Y:S01]  /*1750*/  IMAD.WIDE.U32 R12, R30, c[0x0][0x378], R8 ;  /* 0x0000de001e0c7a25 */ /* 0x000fe200078e0008 */
[----:B------:R-:W-:Y:S01]  /*1760*/  CS2R R78, SRZ ;  /* 0x00000000004e7805 */ /* 0x000fe2000001ff00 */
[----:B------:R-:W-:Y:S01]  /*1770*/  CS2R R76, SRZ ;  /* 0x00000000004c7805 */ /* 0x000fe2000001ff00 */
[----:B------:R-:W-:Y:S01]  /*1780*/  CS2R R82, SRZ ;  /* 0x0000000000527805 */ /* 0x000fe2000001ff00 */
[C---:B------:R-:W-:Y:S01]  /*1790*/  IMAD R15, R29.reuse, c[0x0][0x17c], R15 ;  /* 0x00005f001d0f7a24 */ /* 0x040fe200078e020f */
[----:B------:R-:W-:Y:S01]  /*17a0*/  LEA R202, P2, R12, c[0x0][0x330], 0x1 ;  /* 0x0000cc000cca7a11 */ /* 0x000fe200078408ff */
[----:B------:R-:W-:Y:S01]  /*17b0*/  IMAD.WIDE.U32 R10, R29, c[0x0][0x178], R10 ;  /* 0x00005e001d0a7a25 */ /* 0x000fe200078e000a */
[----:B------:R-:W-:Y:S01]  /*17c0*/  CS2R R80, SRZ ;  /* 0x0000000000507805 */ /* 0x000fe2000001ff00 */
[----:B------:R-:W-:Y:S01]  /*17d0*/  CS2R R74, SRZ ;  /* 0x00000000004a7805 */ /* 0x000fe2000001ff00 */
[----:B------:R-:W-:Y:S01]  /*17e0*/  CS2R R72, SRZ ;  /* 0x0000000000487805 */ /* 0x000fe2000001ff00 */
[C---:B------:R-:W-:Y:S01]  /*17f0*/  IMAD R3, R0.reuse, c[0x0][0x1b4], R3 ;  /* 0x00006d0000037a24 */ /* 0x040fe200078e0203 */
[----:B------:R-:W-:Y:S01]  /*1800*/  IADD3 R9, R11, R15, RZ ;  /* 0x0000000f0b097210 */ /* 0x000fe20007ffe0ff */
[C---:B------:R-:W-:Y:S01]  /*1810*/  IMAD R14, R0.reuse, c[0x0][0x1bc], R14 ;  /* 0x00006f00000e7a24 */ /* 0x040fe200078e020e */
[----:B------:R-:W-:Y:S01]  /*1820*/  MOV R8, R10 ;  /* 0x0000000a00087202 */ /* 0x000fe20000000f00 */
[C---:B------:R-:W-:Y:S01]  /*1830*/  IMAD.WIDE.U32 R6, R0.reuse, c[0x0][0x1b0], R6 ;  /* 0x00006c0000067a25 */ /* 0x040fe200078e0006 */
[----:B------:R-:W-:Y:S01]  /*1840*/  CS2R R70, SRZ ;  /* 0x0000000000467805 */ /* 0x000fe2000001ff00 */
[----:B------:R-:W-:Y:S01]  /*1850*/  CS2R R68, SRZ ;  /* 0x0000000000447805 */ /* 0x000fe2000001ff00 */
[----:B------:R-:W-:Y:S01]  /*1860*/  CS2R R62, SRZ ;  /* 0x00000000003e7805 */ /* 0x000fe2000001ff00 */
[----:B------:R-:W-:Y:S01]  /*1870*/  IMAD.WIDE.U32 R4, R0, c[0x0][0x1b8], R4 ;  /* 0x00006e0000047a25 */ /* 0x000fe200078e0004 */
[----:B------:R-:W-:Y:S01]  /*1880*/  IADD3 R0, R13, R17, RZ ;  /* 0x000000110d007210 */ /* 0x000fe20007ffe0ff */
[----:B------:R-:W-:Y:S01]  /*1890*/  CS2R R60, SRZ ;  /* 0x00000000003c7805 */ /* 0x000fe2000001ff00 */
[----:B------:R-:W-:Y:S01]  /*18a0*/  IADD3.X R17, R18, R25, RZ, P1, !PT ;  /* 0x0000001912117210 */ /* 0x000fe20000ffe4ff */
[----:B------:R-:W-:Y:S01]  /*18b0*/  IMAD.IADD R5, R5, 0x1, R14 ;  /* 0x0000000105057824 */ /* 0x000fe200078e020e */
[----:B------:R-:W-:Y:S01]  /*18c0*/  LEA.HI.X R203, R12, c[0x0][0x334], R0, 0x1, P2 ;  /* 0x0000cd000ccb7a11 */ /* 0x000fe200010f0c00 */
[----:B------:R-:W-:Y:S01]  /*18d0*/  IMAD R12, R32, c[0x0][0x1a8], RZ ;  /* 0x00006a00200c7a24 */ /* 0x000fe200078e02ff */
        /* <DEDUP_REMOVED lines=9> */
[----:B------:R-:W-:Y:S01]  /*1970*/  IMAD R0, R248, c[0x0][0x1a4], R0 ;  /* 0x00006900f8007a24 */ /* 0x000fe200078e0200 */
[----:B------:R-:W-:Y:S01]  /*1980*/  LEA R200, P3, R14, c[0x0][0x160], 0x1 ;  /* 0x000058000ec87a11 */ /* 0x000fe200078608ff */
[----:B------:R-:W-:Y:S01]  /*1990*/  IMAD.WIDE.U32 R8, R248, c[0x0][0x1a0], R4 ;  /* 0x00006800f8087a25 */ /* 0x000fe200078e0004 */
[----:B------:R-:W-:Y:S01]  /*19a0*/  IADD3 R5, R15, R12, RZ ;  /* 0x0000000c0f057210 */ /* 0x000fe20007ffe0ff */
[----:B------:R-:W-:Y:S01]  /*19b0*/  CS2R R46, SRZ ;  /* 0x00000000002e7805 */ /* 0x000fe2000001ff00 */
[----:B------:R-:W-:Y:S01]  /*19c0*/  CS2R R44, SRZ ;  /* 0x00000000002c7805 */ /* 0x000fe2000001ff00 */
[----:B------:R-:W-:Y:S01]  /*19d0*/  IMAD.IADD R0, R9, 0x1, R0 ;  /* 0x0000000109007824 */ /* 0x000fe200078e0200 */
[----:B------:R-:W-:Y:S01]  /*19e0*/  LEA R4, P1, R8, c[0x0][0x170], 0x1 ;  /* 0x00005c0008047a11 */ /* 0x000fe200078208ff */
[----:B------:R-:W-:Y:S01]  /*19f0*/  IMAD.IADD R7, R7, 0x1, R3 ;  /* 0x0000000107077824 */ /* 0x000fe200078e0203 */
[----:B------:R-:W-:Y:S01]  /*1a00*/  LEA.HI.X R201, R14, c[0x0][0x164], R5, 0x1, P3 ;  /* 0x000059000ec97a11 */ /* 0x000fe200018f0c05 */
[----:B------:R-:W-:Y:S01]  /*1a10*/  IMAD R3, R28, c[0x0][0x198], RZ ;  /* 0x000066001c037a24 */ /* 0x000fe200078e02ff */
[----:B------:R-:W-:Y:S01]  /*1a20*/  LEA.HI.X R5, R8, c[0x0][0x174], R0, 0x1, P1 ;  /* 0x00005d0008057a11 */ /* 0x000fe200008f0c00 */
[C---:B------:R-:W-:Y:S01]  /*1a30*/  IMAD.WIDE.U32 R10, R248.reuse, c[0x0][0x198], R6 ;  /* 0x00006600f80a7a25 */ /* 0x040fe200078e0006 */
[----:B------:R-:W-:Y:S01]  /*1a40*/  MOV R9, c[0x0][0x198] ;  /* 0x0000660000097a02 */ /* 0x000fe20000000f00 */
[----:B------:R-:W-:Y:S01]  /*1a50*/  CS2R R50, SRZ ;  /* 0x0000000000327805 */ /* 0x000fe2000001ff00 */
[----:B------:R-:W-:Y:S01]  /*1a60*/  CS2R R48, SRZ ;  /* 0x0000000000307805 */ /* 0x000fe2000001ff00 */
[----:B------:R-:W-:Y:S01]  /*1a70*/  IMAD R3, R248, c[0x0][0x19c], R3 ;  /* 0x00006700f8037a24 */ /* 0x000fe200078e0203 */
[----:B------:R-:W-:Y:S01]  /*1a80*/  LEA R6, P2, R10, c[0x0][0x168], 0x1 ;  /* 0x00005a000a067a11 */ /* 0x000fe200078408ff */
[----:B------:R-:W-:Y:S01]  /*1a90*/  IMAD.WIDE.U32 R12, R20, UR14, R16 ;  /* 0x0000000e140c7c25 */ /* 0x000fe2000f8e0010 */
[----:B------:R-:W-:Y:S01]  /*1aa0*/  CS2R R42, SRZ ;  /* 0x00000000002a7805 */ /* 0x000fe2000001ff00 */
[----:B------:R-:W-:Y:S01]  /*1ab0*/  CS2R R40, SRZ ;  /* 0x0000000000287805 */ /* 0x000fe2000001ff00 */
[----:B------:R-:W-:Y:S01]  /*1ac0*/  IADD3 R3, R11, R3, RZ ;  /* 0x000000030b037210 */ /* 0x000fe20007ffe0ff */
[----:B------:R-:W-:Y:S01]  /*1ad0*/  IMAD.MOV.U32 R14, RZ, RZ, c[0x0][0x1a0] ;  /* 0x00006800ff0e7624 */ /* 0x000fe200078e00ff */
[----:B------:R-:W-:Y:S01]  /*1ae0*/  MOV R11, c[0x0][0x19c] ;  /* 0x00006700000b7a02 */ /* 0x000fe20000000f00 */
[----:B------:R-:W-:Y:S01]  /*1af0*/  CS2R R38, SRZ ;  /* 0x0000000000267805 */ /* 0x000fe2000001ff00 */
[----:B------:R-:W-:Y:S01]  /*1b00*/  LEA.HI.X R7, R10, c[0x0][0x16c], R3, 0x1, P2 ;  /* 0x00005b000a077a11 */ /* 0x000fe200010f0c03 */
[----:B------:R-:W-:Y:S01]  /*1b10*/  CS2R R36, SRZ ;  /* 0x0000000000247805 */ /* 0x000fe2000001ff00 */
[----:B------:R-:W-:Y:S01]  /*1b20*/  IADD3 R3, R13, R26, RZ ;  /* 0x0000001a0d037210 */ /* 0x000fe20007ffe0ff */
[----:B------:R-:W-:Y:S01]  /*1b30*/  @P4 BAR.SYNC.DEFER_BLOCKING 0x0 ;  /* 0x0000000000004b1d */ /* 0x000fe20000010000 */
[----:B------:R-:W-:-:S02]  /*1b40*/  LEA R10, P2, R9, R6, 0x7 ;  /* 0x00000006090a7211 */ /* 0x000fc400078438ff */
[----:B------:R-:W-:Y:S02]  /*1b50*/  MOV R13, c[0x0][0x1a4] ;  /* 0x00006900000d7a02 */ /* 0x000fe40000000f00 */
[C---:B------:R-:W-:Y:S02]  /*1b60*/  LEA R8, P1, R14.reuse, R4, 0x7 ;  /* 0x000000040e087211 */ /* 0x040fe400078238ff */
[----:B------:R-:W-:Y:S02]  /*1b70*/  LEA.HI.X R11, R9, R7, R11, 0x7, P2 ;  /* 0x00000007090b7211 */ /* 0x000fe400010f3c0b */
[----:B------:R-:W-:Y:S02]  /*1b80*/  LEA.HI.X R9, R14, R5, R13, 0x7, P1 ;  /* 0x000000050e097211 */ /* 0x000fe400008f3c0d */
[----:B------:R-:W-:Y:S02]  /*1b90*/  ISETP.LT.AND P1, PT, R222, UR12, PT ;  /* 0x0000000cde007c0c */ /* 0x000fe4000bf21270 */
[----:B------:R-:W-:-:S04]  /*1ba0*/  LEA R180, P3, R12, c[0x0][0x350], 0x2 ;  /* 0x0000d4000cb47a11 */ /* 0x000fc800078610ff */
[----:B------:R-:W-:Y:S02]  /*1bb0*/  LEA.HI.X R181, R12, c[0x0][0x354], R3, 0x2, P3 ;  /* 0x0000d5000cb57a11 */ /* 0x000fe400018f1403 */
[----:B------:R-:W-:-:S05]  /*1bc0*/  MOV R3, 0x4 ;  /* 0x0000000400037802 */ /* 0x000fca0000000f00 */
[----:B------:R-:W-:-:S04]  /*1bd0*/  IMAD.WIDE R206, R23, R3, c[0x0][0x200] ;  /* 0x0000800017ce7625 */ /* 0x000fc800078e0203 */
[----:B------:R-:W-:Y:S01]  /*1be0*/  IMAD.WIDE R22, R22, R3, c[0x0][0x3c8] ;  /* 0x0000f20016167625 */ /* 0x000fe200078e0203 */
[----:B--2---:R-:W-:-:S03]  /*1bf0*/  IADD3 R0, R34, 0x1800, RZ ;  /* 0x0000180022007810 */ /* 0x004fc60007ffe0ff */
[----:B------:R-:W-:Y:S01]  /*1c00*/  IMAD.SHL.U32 R205, R34, 0x2, RZ ;  /* 0x0000000222cd7824 */ /* 0x000fe200078e00ff */
[----:B------:R-:W-:-:S04]  /*1c10*/  SEL R0, R0, R34, !P0 ;  /* 0x0000002200007207 */ /* 0x000fc80004000000 */
[----:B------:R-:W-:Y:S01]  /*1c20*/  @!PT LDS RZ, [RZ] ;  /* 0x00000000fffff984 */ /* 0x000fe20000000800 */
[----:B------:R-:W-:Y:S01]  /*1c30*/  @!PT LDS RZ, [RZ] ;  /* 0x00000000fffff984 */ /* 0x000fe20000000800 */
[----:B------:R-:W-:Y:S01]  /*1c40*/  @!PT LDS RZ, [RZ] ;  /* 0x00000000fffff984 */ /* 0x000fe20000000800 */
[----:B------:R1:W-:Y:S01]  /*1c50*/  LDGSTS.E.BYPASS.LTC128B.128 [R205+0x6000], [R202.64] ;  /* 0x06000000cacd7fae */ /* 0x0003e2000b901d50 */
[----:B------:R-:W-:-:S03]  /*1c60*/  SHF.L.U32 R0, R0, 0x1, RZ ;  /* 0x0000000100007819 */ /* 0x000fc600000006ff */
[----:B------:R1:W-:Y:S04]  /*1c70*/  LDGSTS.E.BYPASS.LTC128B.128 [R205+0x7000], [R202.64+0x40] ;  /* 0x07000040cacd7fae */ /* 0x0003e8000b901d50 */
[----:B------:R1:W-:Y:S04]  /*1c80*/  LDGSTS.E.BYPASS.LTC128B.128 [R205+0x8000], [R202.64+0x80] ;  /* 0x08000080cacd7fae */ /* 0x0003e8000b901d50 */
[----:B------:R1:W-:Y:S04]  /*1c90*/  LDGSTS.E.BYPASS.LTC128B.128 [R0], [R200.64] ;  /* 0x00000000c8007fae */ /* 0x0003e8000b901d50 */
[----:B------:R1:W-:Y:S04]  /*1ca0*/  LDGSTS.E.BYPASS.LTC128B.128 [R0+0x1000], [R200.64+0x40] ;  /* 0x01000040c8007fae */ /* 0x0003e8000b901d50 */
[----:B------:R1:W-:Y:S04]  /*1cb0*/  LDGSTS.E.BYPASS.LTC128B.128 [R0+0x2000], [R200.64+0x80] ;  /* 0x02000080c8007fae */ /* 0x0003e8000b901d50 */
[----:B------:R1:W-:Y:S04]  /*1cc0*/  LDGSTS.E.BYPASS.LTC128B.128 [R205+0x9000], [R6.64] ;  /* 0x0900000006cd7fae */ /* 0x0003e8000b901d50 */
        /* <DEDUP_REMOVED lines=11> */
[----:B------:R-:W0:Y:S01]  /*1d80*/  LDGDEPBAR ;  /* 0x00000000000079af */ /* 0x000e220000000000 */
[----:B------:R-:W-:Y:S05]  /*1d90*/  @!P1 BRA `(.L_x_487) ;  /* 0x0000458000009947 */ /* 0x000fea0003800000 */
[----:B-1----:R-:W-:Y:S02]  /*1da0*/  IMAD.MOV.U32 R4, RZ, RZ, c[0x0][0x308] ;  /* 0x0000c200ff047624 */ /* 0x002fe400078e00ff */
[----:B------:R-:W-:-:S05]  /*1db0*/  IMAD.MOV.U32 R5, RZ, RZ, c[0x0][0x30c] ;  /* 0x0000c300ff057624 */ /* 0x000fca00078e00ff */
[----:B------:R1:W2:Y:S01]  /*1dc0*/  LDG.E.64 R8, [R4.64+0x8] ;  /* 0x0000081004087981 */ /* 0x0002a2000c1e1b00 */
[----:B------:R-:W-:-:S03]  /*1dd0*/  IMAD.WIDE R6, R208, 0x4, R206 ;  /* 0x00000004d0067825 */ /* 0x000fc600078e02ce */
[----:B------:R-:W3:Y:S04]  /*1de0*/  S2R R12, SR_TID.X ;  /* 0x00000000000c7919 */ /* 0x000ee80000002100 */
[----:B------:R-:W4:Y:S01]  /*1df0*/  S2R R13, SR_TID.X ;  /* 0x00000000000d7919 */ /* 0x000f220000002100 */
[----:B------:R-:W-:Y:S01]  /*1e00*/  IMAD R3, R29, c[0x0][0x1c0], R30 ;  /* 0x000070001d037a24 */ /* 0x000fe200078e021e */
[----:B------:R-:W-:Y:S01]  /*1e10*/  SHF.R.S32.HI R237, RZ, 0x1f, R24 ;  /* 0x0000001fffed7819 */ /* 0x000fe20000011418 */
[----:B------:R-:W-:Y:S01]  /*1e20*/  IMAD.MOV.U32 R199, RZ, RZ, R0 ;  /* 0x000000ffffc77224 */ /* 0x000fe200078e0000 */
[----:B------:R4:W5:Y:S04]  /*1e30*/  LDG.E R212, [R6.64] ;  /* 0x0000001006d47981 */ /* 0x000968000c1e1900 */
[----:B-1----:R-:W2:Y:S01]  /*1e40*/  LDG.E.64 R4, [R4.64] ;  /* 0x0000001004047981 */ /* 0x002ea2000c1e1b00 */
[----:B------:R-:W-:Y:S01]  /*1e50*/  IMAD.SHL.U32 R3, R3, 0x20, RZ ;  /* 0x0000002003037824 */ /* 0x000fe200078e00ff */
[----:B---3--:R-:W-:-:S02]  /*1e60*/  SHF.R.S32.HI R12, RZ, 0x1f, R12 ;  /* 0x0000001fff0c7819 */ /* 0x008fc4000001140c */
[----:B------:R1:W5:Y:S02]  /*1e70*/  LDG.E R211, [R6.64+0x20] ;  /* 0x0000201006d37981 */ /* 0x000364000c1e1900 */
[----:B----4-:R-:W-:Y:S02]  /*1e80*/  LEA.HI R12, R12, R13, RZ, 0x6 ;  /* 0x0000000d0c0c7211 */ /* 0x010fe400078f30ff */
[----:B------:R1:W5:Y:S01]  /*1e90*/  LDG.E R210, [R6.64+0x80] ;  /* 0x0000801006d27981 */ /* 0x000362000c1e1900 */
[----:B------:R-:W-:Y:S02]  /*1ea0*/  IADD3 R0, R177, 0x1800, RZ ;  /* 0x00001800b1007810 */ /* 0x000fe40007ffe0ff */
[----:B------:R-:W-:Y:S01]  /*1eb0*/  SHF.R.S32.HI R12, RZ, 0x6, R12 ;  /* 0x00000006ff0c7819 */ /* 0x000fe2000001140c */
[----:B------:R1:W5:Y:S01]  /*1ec0*/  LDG.E R209, [R6.64+0xa0] ;  /* 0x0000a01006d17981 */ /* 0x000362000c1e1900 */
[----:B------:R-:W-:Y:S02]  /*1ed0*/  SEL R0, R0, R177, !P0 ;  /* 0x000000b100007207 */ /* 0x000fe40004000000 */
[----:B------:R-:W-:Y:S01]  /*1ee0*/  IADD3 R21, R21, c[0x0][0x214], RZ ;  /* 0x0000850015157a10 */ /* 0x000fe20007ffe0ff */
[----:B------:R-:W-:-:S02]  /*1ef0*/  IMAD.MOV.U32 R214, RZ, RZ, R22 ;  /* 0x000000ffffd67224 */ /* 0x000fc400078e0016 */
[----:B------:R-:W-:Y:S01]  /*1f00*/  IMAD.MOV.U32 R213, RZ, RZ, R23 ;  /* 0x000000ffffd57224 */ /* 0x000fe200078e0017 */
[----:B------:R-:W-:Y:S01]  /*1f10*/  IADD3 R241, -R204, 0x80, R21 ;  /* 0x00000080ccf17810 */ /* 0x000fe20007ffe115 */
[----:B------:R-:W-:Y:S02]  /*1f20*/  IMAD.MOV.U32 R127, RZ, RZ, RZ ;  /* 0x000000ffff7f7224 */ /* 0x000fe400078e00ff */
[----:B-1----:R-:W-:Y:S01]  /*1f30*/  IMAD R6, R240, 0x4, R12 ;  /* 0x00000004f0067824 */ /* 0x002fe200078e020c */
[----:B--2---:R-:W-:Y:S02]  /*1f40*/  IADD3 R24, P2, P1, R3, R8, R24 ;  /* 0x0000000803187210 */ /* 0x004fe4000795e018 */
[----:B------:R-:W-:-:S04]  /*1f50*/  SHF.R.S32.HI R3, RZ, 0x1f, R3 ;  /* 0x0000001fff037819 */ /* 0x000fc80000011403 */
[----:B------:R-:W-:Y:S02]  /*1f60*/  IADD3.X R237, R3, R9, R237, P2, P1 ;  /* 0x0000000903ed7210 */ /* 0x000fe400017e24ed */
[----:B------:R-:W-:-:S04]  /*1f70*/  IADD3 R3, R179, 0x1800, RZ ;  /* 0x00001800b3037810 */ /* 0x000fc80007ffe0ff */
[----:B------:R-:W-:Y:S01]  /*1f80*/  SEL R170, R3, R179, !P0 ;  /* 0x000000b303aa7207 */ /* 0x000fe20004000000 */
[----:B------:R-:W-:-:S04]  /*1f90*/  IMAD.SHL.U32 R3, R0, 0x2, RZ ;  /* 0x0000000200037824 */ /* 0x000fc800078e00ff */
[----:B------:R-:W-:Y:S01]  /*1fa0*/  IMAD.SHL.U32 R170, R170, 0x2, RZ ;  /* 0x00000002aaaa7824 */ /* 0x000fe200078e00ff */
[----:B------:R-:W-:Y:S02]  /*1fb0*/  LOP3.LUT R0, R5, R6, RZ, 0x3c, !PT ;  /* 0x0000000605007212 */ /* 0x000fe400078e3cff */
[----:B------:R-:W-:Y:S02]  /*1fc0*/  LOP3.LUT R237, R237, R4, RZ, 0x3c, !PT ;  /* 0x00000004eded7212 */ /* 0x000fe400078e3cff */
[----:B------:R-:W-:Y:S01]  /*1fd0*/  IMAD.MOV.U32 R6, RZ, RZ, c[0x0][0x1c0] ;  /* 0x00007000ff067624 */ /* 0x000fe200078e00ff */
[C---:B------:R-:W-:Y:S01]  /*1fe0*/  IADD3 R232, R5.reuse, -0x4498517b, RZ ;  /* 0xbb67ae8505e87810 */ /* 0x040fe20007ffe0ff */
[----:B------:R-:W-:Y:S01]  /*1ff0*/  IMAD.WIDE.U32 R24, R24, -0x2daee0ad, RZ ;  /* 0xd2511f5318187825 */ /* 0x000fe200078e00ff */
[C---:B------:R-:W-:Y:S02]  /*2000*/  IADD3 R236, R5.reuse, 0x646e171e, RZ ;  /* 0x646e171e05ec7810 */ /* 0x040fe40007ffe0ff */
[C---:B------:R-:W-:Y:S01]  /*2010*/  IADD3 R235, R5.reuse, -0x56f99767, RZ ;  /* 0xa906689905eb7810 */ /* 0x040fe20007ffe0ff */
[----:B------:R-:W-:Y:S01]  /*2020*/  IMAD R6, R6, c[0x0][0x22c], RZ ;  /* 0x00008b0006067a24 */ /* 0x000fe200078e02ff */
[----:B------:R-:W-:-:S02]  /*2030*/  IADD3 R234, R5, -0x126145ec, RZ ;  /* 0xed9eba1405ea7810 */ /* 0x000fc40007ffe0ff */
[C---:B------:R-:W-:Y:S01]  /*2040*/  IADD3 R233, R5.reuse, 0x32370b8f, RZ ;  /* 0x32370b8f05e97810 */ /* 0x040fe20007ffe0ff */
[C---:B------:R-:W-:Y:S01]  /*2050*/  IMAD.SHL.U32 R245, R6.reuse, 0x10, RZ ;  /* 0x0000001006f57824 */ /* 0x040fe200078e00ff */
[----:B------:R-:W-:Y:S01]  /*2060*/  IADD3 R227, R5, 0x76cf5d0a, RZ ;  /* 0x76cf5d0a05e37810 */ /* 0x000fe20007ffe0ff */
[----:B------:R-:W-:Y:S01]  /*2070*/  IMAD.SHL.U32 R215, R6, 0x8, RZ ;  /* 0x0000000806d77824 */ /* 0x000fe200078e00ff */
[C---:B------:R-:W-:Y:S02]  /*2080*/  IADD3 R231, R4.reuse, -0x4ab325aa, RZ ;  /* 0xb54cda5604e77810 */ /* 0x040fe40007ffe0ff */
[C---:B------:R-:W-:Y:S02]  /*2090*/  IADD3 R247, R245.reuse, 0x20, RZ ;  /* 0x00000020f5f77810 */ /* 0x040fe40007ffe0ff */
[----:B------:R-:W-:Y:S02]  /*20a0*/  IADD3 R246, R245, 0x40, RZ ;  /* 0x00000040f5f67810 */ /* 0x000fe40007ffe0ff */
[C---:B------:R-:W-:Y:S01]  /*20b0*/  IADD3 R230, R4.reuse, 0x1715609d, RZ ;  /* 0x1715609d04e67810 */ /* 0x040fe20007ffe0ff */
[C---:B------:R-:W-:Y:S01]  /*20c0*/  IMAD.IADD R243, R215.reuse, 0x1, R247 ;  /* 0x00000001d7f37824 */ /* 0x040fe200078e02f7 */
[C---:B------:R-:W-:Y:S01]  /*20d0*/  IADD3 R229, R4.reuse, 0x78dde6e4, RZ ;  /* 0x78dde6e404e57810 */ /* 0x040fe20007ffe0ff */
[C---:B------:R-:W-:Y:S01]  /*20e0*/  IMAD.IADD R242, R215.reuse, 0x1, R246 ;  /* 0x00000001d7f27824 */ /* 0x040fe200078e02f6 */
[C---:B------:R-:W-:Y:S01]  /*20f0*/  IADD3 R228, R4.reuse, -0x255992d5, RZ ;  /* 0xdaa66d2b04e47810 */ /* 0x040fe20007ffe0ff */
[----:B------:R-:W-:Y:S01]  /*2100*/  IMAD.IADD R5, R215, 0x1, R243 ;  /* 0x00000001d7057824 */ /* 0x000fe200078e02f3 */
[----:B------:R-:W-:-:S02]  /*2110*/  IADD3 R225, R4, 0x3c6ef372, RZ ;  /* 0x3c6ef37204e17810 */ /* 0x000fc40007ffe0ff */
[----:B------:R-:W-:Y:S01]  /*2120*/  IADD3 R226, R4, -0x61c88647, RZ ;  /* 0x9e3779b904e27810 */ /* 0x000fe20007ffe0ff */
[----:B------:R-:W-:Y:S01]  /*2130*/  IMAD.IADD R4, R215, 0x1, R242 ;  /* 0x00000001d7047824 */ /* 0x000fe200078e02f2 */
[----:B------:R-:W-:Y:S01]  /*2140*/  LOP3.LUT R0, R25, R0, RZ, 0x3c, !PT ;  /* 0x0000000019007212 */ /* 0x000fe200078e3cff */
[C---:B------:R-:W-:Y:S01]  /*2150*/  IMAD.IADD R221, R215.reuse, 0x1, R5 ;  /* 0x00000001d7dd7824 */ /* 0x040fe200078e0205 */
[----:B------:R-:W-:Y:S01]  /*2160*/  LOP3.LUT R232, R24, R232, RZ, 0x3c, !PT ;  /* 0x000000e818e87212 */ /* 0x000fe200078e3cff */
[----:B------:R-:W-:Y:S02]  /*2170*/  IMAD.IADD R219, R215, 0x1, R4 ;  /* 0x00000001d7db7824 */ /* 0x000fe400078e0204 */
[----:B------:R-:W-:-:S04]  /*2180*/  IMAD.WIDE.U32 R216, R0, -0x326172a9, RZ ;  /* 0xcd9e8d5700d87825 */ /* 0x000fc800078e00ff */
[C---:B------:R-:W-:Y:S01]  /*2190*/  IMAD.IADD R220, R215.reuse, 0x1, R221 ;  /* 0x00000001d7dc7824 */ /* 0x040fe200078e02dd */
[----:B------:R-:W-:Y:S01]  /*21a0*/  LOP3.LUT R225, R216, R225, RZ, 0x3c, !PT ;  /* 0x000000e1d8e17212 */ /* 0x000fe200078e3cff */
[C---:B------:R-:W-:Y:S02]  /*21b0*/  IMAD.IADD R218, R215.reuse, 0x1, R219 ;  /* 0x00000001d7da7824 */ /* 0x040fe400078e02db */
[C---:B------:R-:W-:Y:S02]  /*21c0*/  IMAD.IADD R224, R215.reuse, 0x1, R220 ;  /* 0x00000001d7e07824 */ /* 0x040fe400078e02dc */
[----:B------:R-:W-:Y:S02]  /*21d0*/  IMAD.IADD R223, R215, 0x1, R218 ;  /* 0x00000001d7df7824 */ /* 0x000fe400078e02da */
.L_x_490:
[----:B------:R-:W0:Y:S01]  /*21e0*/  LDGDEPBAR ;  /* 0x00000000000079af */ /* 0x000e220000000000 */
[----:B------:R-:W-:Y:S01]  /*21f0*/  IMAD.IADD R0, R178, 0x1, R170 ;  /* 0x00000001b2007824 */ /* 0x000fe200078e02aa */
[----:B-----5:R-:W-:Y:S01]  /*2200*/  FSETP.NEU.FTZ.AND P0, PT, R212, -INF , PT ;  /* 0xff800000d400780b */ /* 0x020fe20003f1d000 */
[----:B------:R-:W-:Y:S01]  /*2210*/  IMAD.MOV.U32 R183, RZ, RZ, 0x1 ;  /* 0x00000001ffb77424 */ /* 0x000fe200078e00ff */
[----:B------:R-:W-:Y:S04]  /*2220*/  ULDC.U8 UR5, c[0x0][0x2d8] ;  /* 0x0000b60000057ab9 */ /* 0x000fe80000000000 */
[----:B------:R-:W2:Y:S01]  /*2230*/  LDL R182, [R1+0x4] ;  /* 0x0000040001b67983 */ /* 0x000ea20000100800 */
[----:B------:R-:W-:Y:S04]  /*2240*/  DEPBAR.LE SB0, 0x0 ;  /* 0x000080000000791a */ /* 0x000fe80000000000 */
[----:B------:R-:W-:Y:S08]  /*2250*/  BAR.SYNC.DEFER_BLOCKING 0x0 ;  /* 0x0000000000007b1d */ /* 0x000ff00000010000 */
[----:B------:R-:W-:Y:S08]  /*2260*/  LDSM.16.M88.4 R32, [R170] ;  /* 0x00000000aa20783b */ /* 0x000ff00000000200 */
[----:B------:R-:W1:Y:S08]  /*2270*/  LDSM.16.M88.4 R16, [R168+0x9000] ;  /* 0x00900000a810783b */ /* 0x000e700000000200 */
[----:B------:R-:W3:Y:S08]  /*2280*/  LDSM.16.M88.4 R28, [R170+0x800] ;  /* 0x00080000aa1c783b */ /* 0x000ef00000000200 */
[----:B------:R-:W4:Y:S08]  /*2290*/  LDSM.16.M88.4 R132, [R168+0x9400] ;  /* 0x00940000a884783b */ /* 0x000f300000000200 */
[----:B------:R-:W-:Y:S08]  /*22a0*/  LDSM.16.M88.4 R136, [R0] ;  /* 0x000000000088783b */ /* 0x000ff00000000200 */
[----:B------:R-:W4:Y:S01]  /*22b0*/  LDSM.16.M88.4 R140, [R169+0x9000] ;  /* 0x00900000a98c783b */ /* 0x000f220000000200 */
[-C--:B-1----:R-:W-:Y:S07]  /*22c0*/  HMMA.16816.F32.BF16 R4, R32, R16.reuse, RZ ;  /* 0x000000102004723c */ /* 0x082fee00000418ff */
[----:B------:R-:W1:Y:S01]  /*22d0*/  LDSM.16.M88.4 R144, [R0+0x800] ;  /* 0x000800000090783b */ /* 0x000e620000000200 */
[C---:B---3--:R-:W-:Y:S07]  /*22e0*/  HMMA.16816.F32.BF16 R8, R28.reuse, R16, RZ ;  /* 0x000000101c08723c */ /* 0x048fee00000418ff */
[----:B------:R-:W3:Y:S01]  /*22f0*/  LDSM.16.M88.4 R148, [R169+0x9400] ;  /* 0x00940000a994783b */ /* 0x000ee20000000200 */
[-C--:B------:R-:W-:Y:S07]  /*2300*/  HMMA.16816.F32.BF16 R12, R28, R18.reuse, RZ ;  /* 0x000000121c0c723c */ /* 0x080fee00000418ff */
[----:B------:R-:W-:Y:S01]  /*2310*/  LDSM.16.M88.4 R152, [R168+0xb000] ;  /* 0x00b00000a898783b */ /* 0x000fe20000000200 */
[C---:B------:R-:W-:Y:S07]  /*2320*/  HMMA.16816.F32.BF16 R16, R32.reuse, R18, RZ ;  /* 0x000000122010723c */ /* 0x040fee00000418ff */
[----:B------:R-:W-:Y:S01]  /*2330*/  LDSM.16.M88.4 R156, [R170+0x1800] ;  /* 0x00180000aa9c783b */ /* 0x000fe20000000200 */
[-C--:B----4-:R-:W-:Y:S07]  /*2340*/  HMMA.16816.F32.BF16 R20, R32, R132.reuse, RZ ;  /* 0x000000842014723c */ /* 0x090fee00000418ff */
[----:B------:R-:W-:Y:S01]  /*2350*/  LDSM.16.M88.4 R160, [R0+0x1000] ;  /* 0x0010000000a0783b */ /* 0x000fe20000000200 */
[C---:B------:R-:W-:Y:S07]  /*2360*/  HMMA.16816.F32.BF16 R24, R28.reuse, R132, RZ ;  /* 0x000000841c18723c */ /* 0x040fee00000418ff */
[----:B------:R-:W-:Y:S01]  /*2370*/  LDSM.16.M88.4 R164, [R169+0xb000] ;  /* 0x00b00000a9a4783b */ /* 0x000fe20000000200 */
[-C--:B------:R-:W-:Y:S08]  /*2380*/  HMMA.16816.F32.BF16 R28, R28, R134.reuse, RZ ;  /* 0x000000861c1c723c */ /* 0x080ff000000418ff */
[----:B------:R-:W-:Y:S01]  /*2390*/  HMMA.16816.F32.BF16 R32, R32, R134, RZ ;  /* 0x000000862020723c */ /* 0x000fe200000418ff */
[----:B------:R-:W4:Y:S07]  /*23a0*/  LDSM.16.M88.4 R132, [R170+0x1000] ;  /* 0x00100000aa84783b */ /* 0x000f2e0000000200 */
[-C--:B------:R-:W-:Y:S08]  /*23b0*/  HMMA.16816.F32.BF16 R4, R136, R140.reuse, R4 ;  /* 0x0000008c8804723c */ /* 0x080ff00000041804 */
[C---:B-1----:R-:W-:Y:S08]  /*23c0*/  HMMA.16816.F32.BF16 R8, R144.reuse, R140, R8 ;  /* 0x0000008c9008723c */ /* 0x042ff00000041808 */
[-C--:B------:R-:W-:Y:S08]  /*23d0*/  HMMA.16816.F32.BF16 R12, R144, R142.reuse, R12 ;  /* 0x0000008e900c723c */ /* 0x080ff0000004180c */
[C---:B------:R-:W-:Y:S01]  /*23e0*/  HMMA.16816.F32.BF16 R16, R136.reuse, R142, R16 ;  /* 0x0000008e8810723c */ /* 0x040fe20000041810 */
[----:B------:R-:W1:Y:S07]  /*23f0*/  LDSM.16.M88.4 R140, [R168+0xb400] ;  /* 0x00b40000a88c783b */ /* 0x000e6e0000000200 */
[-C--:B---3--:R-:W-:Y:S08]  /*2400*/  HMMA.16816.F32.BF16 R20, R136, R148.reuse, R20 ;  /* 0x000000948814723c */ /* 0x088ff00000041814 */
[C---:B------:R-:W-:Y:S08]  /*2410*/  HMMA.16816.F32.BF16 R24, R144.reuse, R148, R24 ;  /* 0x000000949018723c */ /* 0x040ff00000041818 */
[-C--:B------:R-:W-:Y:S01]  /*2420*/  HMMA.16816.F32.BF16 R28, R144, R150.reuse, R28 ;  /* 0x00000096901c723c */ /* 0x080fe2000004181c */
[----:B------:R-:W3:Y:S07]  /*2430*/  LDSM.16.M88.4 R144, [R0+0x1800] ;  /* 0x001800000090783b */ /* 0x000eee0000000200 */
[----:B------:R-:W-:Y:S01]  /*2440*/  HMMA.16816.F32.BF16 R32, R136, R150, R32 ;  /* 0x000000968820723c */ /* 0x000fe20000041820 */
[----:B------:R-:W2:Y:S07]  /*2450*/  LDSM.16.M88.4 R136, [R169+0xb400] ;  /* 0x00b40000a988783b */ /* 0x000eae0000000200 */
[-C--:B----4-:R-:W-:Y:S01]  /*2460*/  HMMA.16816.F32.BF16 R4, R132, R152.reuse, R4 ;  /* 0x000000988404723c */ /* 0x090fe20000041804 */
        /* <DEDUP_REMOVED lines=13> */
[C---:B---3--:R-:W-:Y:S08]  /*2540*/  HMMA.16816.F32.BF16 R8, R144.reuse, R164, R8 ;  /* 0x000000a49008723c */ /* 0x048ff00000041808 */
[-C--:B------:R-:W-:Y:S08]  /*2550*/  HMMA.16816.F32.BF16 R12, R144, R166.reuse, R12 ;  /* 0x000000a6900c723c */ /* 0x080ff0000004180c */
[C---:B------:R-:W-:Y:S01]  /*2560*/  HMMA.16816.F32.BF16 R16, R160.reuse, R166, R16 ;  /* 0x000000a6a010723c */ /* 0x040fe20000041810 */
[----:B------:R-:W3:Y:S07]  /*2570*/  LDSM.16.M88.4 R164, [R169+0xd000] ;  /* 0x00d00000a9a4783b */ /* 0x000eee0000000200 */
[-C--:B--2---:R-:W-:Y:S08]  /*2580*/  HMMA.16816.F32.BF16 R20, R160, R136.reuse, R20 ;  /* 0x00000088a014723c */ /* 0x084ff00000041814 */
[C---:B------:R-:W-:Y:S08]  /*2590*/  HMMA.16816.F32.BF16 R24, R144.reuse, R136, R24 ;  /* 0x000000889018723c */ /* 0x040ff00000041818 */
[-C--:B------:R-:W-:Y:S07]  /*25a0*/  HMMA.16816.F32.BF16 R28, R144, R138.reuse, R28 ;  /* 0x0000008a901c723c */ /* 0x080fee000004181c */
[----:B------:R-:W-:Y:S01]  /*25b0*/  IMAD.SHL.U32 R144, R194, 0x40, RZ ;  /* 0x00000040c2907824 */ /* 0x000fe200078e00ff */
[----:B------:R-:W-:Y:S04]  /*25c0*/  HMMA.16816.F32.BF16 R32, R160, R138, R32 ;  /* 0x0000008aa020723c */ /* 0x000fe80000041820 */
[----:B------:R-:W-:Y:S04]  /*25d0*/  ISETP.GE.AND P6, PT, R144, R241, PT ;  /* 0x000000f19000720c */ /* 0x000fe80003fc6270 */
[-C--:B-1----:R-:W-:Y:S08]  /*25e0*/  HMMA.16816.F32.BF16 R4, R132, R140.reuse, R4 ;  /* 0x0000008c8404723c */ /* 0x082ff00000041804 */
[C---:B------:R-:W-:Y:S01]  /*25f0*/  HMMA.16816.F32.BF16 R8, R148.reuse, R140, R8 ;  /* 0x0000008c9408723c */ /* 0x040fe20000041808 */
[----:B------:R-:W-:Y:S01]  /*2600*/  @!P6 IADD3 R136, R208, -c[0x0][0x214], R183 ;  /* 0x80008500d088ea10 */ /* 0x000fe20007ffe0b7 */
[----:B------:R-:W1:Y:S03]  /*2610*/  @!P6 S2R R137, SR_TID.X ;  /* 0x000000000089e919 */ /* 0x000e660000002100 */
[----:B------:R-:W-:Y:S02]  /*2620*/  @!P6 IADD3 R144, R144, R136, R204 ;  /* 0x000000889090e210 */ /* 0x000fe40007ffe0cc */
[----:B------:R-:W-:Y:S01]  /*2630*/  FMUL.FTZ R141, R211, 1.4426950216293334961 ;  /* 0x3fb8aa3bd38d7820 */ /* 0x000fe20000410000 */
[-C--:B------:R-:W-:Y:S01]  /*2640*/  HMMA.16816.F32.BF16 R12, R148, R142.reuse, R12 ;  /* 0x0000008e940c723c */ /* 0x080fe2000004180c */
[----:B------:R-:W-:Y:S04]  /*2650*/  @!P6 IADD3 R140, R144, 0x8, RZ ;  /* 0x00000008908ce810 */ /* 0x000fe80007ffe0ff */
[-C--:B------:R-:W-:Y:S03]  /*2660*/  @!P6 IMNMX R140, R140, R204.reuse, PT ;  /* 0x000000cc8c8ce217 */ /* 0x080fe60003800200 */
[C---:B------:R-:W-:Y:S07]  /*2670*/  HMMA.16816.F32.BF16 R16, R132.reuse, R142, R16 ;  /* 0x0000008e8410723c */ /* 0x040fee0000041810 */
[----:B------:R-:W-:Y:S01]  /*2680*/  @!P6 IMNMX R142, R144, R204, PT ;  /* 0x000000cc908ee217 */ /* 0x000fe20003800200 */
[-C--:B------:R-:W-:Y:S01]  /*2690*/  HMMA.16816.F32.BF16 R20, R132, R152.reuse, R20 ;  /* 0x000000988414723c */ /* 0x080fe20000041814 */
[----:B------:R-:W-:Y:S03]  /*26a0*/  FMUL.FTZ R143, R212, 1.4426950216293334961 ;  /* 0x3fb8aa3bd48f7820 */ /* 0x000fe60000410000 */
[----:B-1----:R-:W-:Y:S02]  /*26b0*/  @!P6 IMAD.SHL.U32 R137, R137, 0x2, RZ ;  /* 0x000000028989e824 */ /* 0x002fe400078e00ff */
[----:B------:R-:W-:Y:S02]  /*26c0*/  FSEL R143, R143, RZ, P0 ;  /* 0x000000ff8f8f7208 */ /* 0x000fe40000000000 */
[----:B------:R-:W-:Y:S01]  /*26d0*/  FSETP.NEU.FTZ.AND P0, PT, R211, -INF , PT ;  /* 0xff800000d300780b */ /* 0x000fe20003f1d000 */
[C---:B------:R-:W-:Y:S03]  /*26e0*/  HMMA.16816.F32.BF16 R24, R148.reuse, R152, R24 ;  /* 0x000000989418723c */ /* 0x040fe60000041818 */
[----:B------:R-:W-:Y:S02]  /*26f0*/  @!P6 LOP3.LUT R138, R182, 0x6, R137, 0xf8, !PT ;  /* 0x00000006b68ae812 */ /* 0x000fe400078ef889 */
[----:B------:R-:W-:Y:S03]  /*2700*/  FSEL R141, R141, RZ, P0 ;  /* 0x000000ff8d8d7208 */ /* 0x000fe60000000000 */
[-C--:B------:R-:W-:Y:S08]  /*2710*/  HMMA.16816.F32.BF16 R28, R148, R154.reuse, R28 ;  /* 0x0000009a941c723c */ /* 0x080ff0000004181c */
[----:B------:R-:W-:Y:S01]  /*2720*/  HMMA.16816.F32.BF16 R32, R132, R154, R32 ;  /* 0x0000009a8420723c */ /* 0x000fe20000041820 */
[----:B------:R1:W2:Y:S07]  /*2730*/  LDSM.16.M88.4 R132, [R0+0x2800] ;  /* 0x002800000084783b */ /* 0x0002ae0000000200 */
[-C--:B---3--:R-:W-:Y:S01]  /*2740*/  HMMA.16816.F32.BF16 R4, R156, R164.reuse, R4 ;  /* 0x000000a49c04723c */ /* 0x088fe20000041804 */
[----:B-1----:R-:W-:Y:S04]  /*2750*/  IMAD R0, R194, 0x4, R244 ;  /* 0x00000004c2007824 */ /* 0x002fe800078e02f4 */
[C---:B------:R-:W-:Y:S01]  /*2760*/  IMAD.WIDE.U32 R136, R0.reuse, -0x326172a9, RZ ;  /* 0xcd9e8d5700887825 */ /* 0x040fe200078e00ff */
[----:B------:R-:W-:Y:S03]  /*2770*/  IADD3 R139, R0, 0x2, RZ ;  /* 0x00000002008b7810 */ /* 0x000fe60007ffe0ff */
[----:B------:R-:W-:Y:S03]  /*2780*/  @!P6 IMAD R0, R240, 0x80, R138 ;  /* 0x00000080f000e824 */ /* 0x000fe600078e028a */
[-C--:B------:R-:W-:Y:S01]  /*2790*/  LOP3.LUT R137, R137, R237.reuse, RZ, 0x3c, !PT ;  /* 0x000000ed89897212 */ /* 0x080fe200078e3cff */
[----:B------:R-:W-:Y:S01]  /*27a0*/  IMAD.WIDE.U32 R138, R139, -0x326172a9, RZ ;  /* 0xcd9e8d578b8a7825 */ /* 0x000fe200078e00ff */
[--C-:B------:R-:W-:Y:S02]  /*27b0*/  LOP3.LUT R147, R217, R136, R226.reuse, 0x96, !PT ;  /* 0x00000088d9937212 */ /* 0x100fe400078e96e2 */
[C---:B------:R-:W-:Y:S01]  /*27c0*/  @!P6 IADD3 R145, R0.reuse, 0x1, RZ ;  /* 0x000000010091e810 */ /* 0x040fe20007ffe0ff */
[----:B------:R-:W-:Y:S01]  /*27d0*/  IMAD.WIDE.U32 R136, R137, -0x2daee0ad, RZ ;  /* 0xd2511f5389887825 */ /* 0x000fe200078e00ff */
[----:B------:R-:W-:Y:S02]  /*27e0*/  @!P6 ISETP.GE.AND P1, PT, R0, R142, PT ;  /* 0x0000008e0000e20c */ /* 0x000fe40003f26270 */
[----:B------:R-:W-:Y:S01]  /*27f0*/  LOP3.LUT R146, R139, R237, RZ, 0x3c, !PT ;  /* 0x000000ed8b927212 */ /* 0x000fe200078e3cff */
[----:B------:R-:W-:Y:S03]  /*2800*/  IMAD.WIDE.U32 R152, R147, -0x2daee0ad, RZ ;  /* 0xd2511f5393987825 */ /* 0x000fe600078e00ff */
[----:B------:R-:W-:Y:S01]  /*2810*/  @!P6 FSEL R4, R4, -INF , !P1 ;  /* 0xff8000000404e808 */ /* 0x000fe20004800000 */
[C---:B--2---:R-:W-:Y:S01]  /*2820*/  HMMA.16816.F32.BF16 R8, R132.reuse, R164, R8 ;  /* 0x000000a48408723c */ /* 0x044fe20000041808 */
[----:B------:R-:W-:Y:S02]  /*2830*/  LOP3.LUT R139, R217, R138, R226, 0x96, !PT ;  /* 0x0000008ad98b7212 */ /* 0x000fe400078e96e2 */
[----:B------:R-:W-:Y:S01]  /*2840*/  @!P6 ISETP.GE.AND P1, PT, R145, R142, PT ;  /* 0x0000008e9100e20c */ /* 0x000fe20003f26270 */
[--C-:B------:R-:W-:Y:S01]  /*2850*/  FFMA.FTZ R4, R4, c[0x0][0x23c], -R143.reuse ;  /* 0x00008f0004047a23 */ /* 0x100fe2000001088f */
[-C--:B------:R-:W-:Y:S01]  /*2860*/  @!P6 ISETP.GE.AND P0, PT, R0, R140.reuse, PT ;  /* 0x0000008c0000e20c */ /* 0x080fe20003f06270 */
[----:B------:R-:W-:Y:S01]  /*2870*/  IMAD.WIDE.U32 R154, R139, -0x2daee0ad, RZ ;  /* 0xd2511f538b9a7825 */ /* 0x000fe200078e00ff */
[----:B------:R-:W-:Y:S01]  /*2880*/  @!P6 FSEL R5, R5, -INF , !P1 ;  /* 0xff8000000505e808 */ /* 0x000fe20004800000 */
[----:B------:R1:W-:Y:S01]  /*2890*/  MUFU.EX2 R184, R4 ;  /* 0x0000000400b87308 */ /* 0x0003e20000000800 */
[----:B------:R-:W-:Y:S01]  /*28a0*/  @!P6 FSEL R6, R6, -INF , !P0 ;  /* 0xff8000000606e808 */ /* 0x000fe20004000000 */
[-C--:B------:R-:W-:Y:S01]  /*28b0*/  HMMA.16816.F32.BF16 R12, R132, R166.reuse, R12 ;  /* 0x000000a6840c723c */ /* 0x080fe2000004180c */
[----:B------:R-:W-:Y:S01]  /*28c0*/  @!P6 ISETP.GE.AND P0, PT, R145, R140, PT ;  /* 0x0000008c9100e20c */ /* 0x000fe20003f06270 */
[----:B------:R-:W-:Y:S01]  /*28d0*/  FFMA.FTZ R138, R5, c[0x0][0x23c], -R143 ;  /* 0x00008f00058a7a23 */ /* 0x000fe2000001088f */
[----:B------:R-:W-:Y:S02]  /*28e0*/  LOP3.LUT R147, R232, R137, RZ, 0x3c, !PT ;  /* 0x00000089e8937212 */ /* 0x000fe400078e3cff */
[----:B------:R-:W-:Y:S02]  /*28f0*/  @!P6 FSEL R7, R7, -INF , !P0 ;  /* 0xff8000000707e808 */ /* 0x000fe40004000000 */
[----:B------:R-:W-:Y:S01]  /*2900*/  FSETP.NEU.FTZ.AND P0, PT, R210, -INF , PT ;  /* 0xff800000d200780b */ /* 0x000fe20003f1d000 */
[----:B------:R2:W-:Y:S01]  /*2910*/  MUFU.EX2 R183, R138 ;  /* 0x0000008a00b77308 */ /* 0x0005e20000000800 */
[----:B------:R-:W-:Y:S01]  /*2920*/  LOP3.LUT R148, R153, R136, R227, 0x96, !PT ;  /* 0x0000008899947212 */ /* 0x000fe200078e96e3 */
[C---:B------:R-:W-:Y:S04]  /*2930*/  HMMA.16816.F32.BF16 R16, R156.reuse, R166, R16 ;  /* 0x000000a69c10723c */ /* 0x040fe80000041810 */
[----:B------:R-:W-:Y:S04]  /*2940*/  IMAD.WIDE.U32 R148, R148, -0x326172a9, RZ ;  /* 0xcd9e8d5794947825 */ /* 0x000fe800078e00ff */
[----:B-1----:R-:W-:Y:S04]  /*2950*/  IMAD.WIDE.U32 R4, R146, -0x2daee0ad, RZ ;  /* 0xd2511f5392047825 */ /* 0x002fe800078e00ff */
[--C-:B------:R-:W-:Y:S01]  /*2960*/  FFMA.FTZ R146, R7, c[0x0][0x23c], -R141.reuse ;  /* 0x00008f0007927a23 */ /* 0x100fe2000001088d */
[----:B------:R-:W-:Y:S01]  /*2970*/  LOP3.LUT R151, R232, R5, RZ, 0x3c, !PT ;  /* 0x00000005e8977212 */ /* 0x000fe200078e3cff */
[----:B------:R-:W-:Y:S01]  /*2980*/  FFMA.FTZ R5, R6, c[0x0][0x23c], -R141 ;  /* 0x00008f0006057a23 */ /* 0x000fe2000001088d */
[----:B------:R-:W-:Y:S01]  /*2990*/  @!P6 IADD3 R6, R144, 0x20, RZ ;  /* 0x000000209006e810 */ /* 0x000fe20007ffe0ff */
[----:B------:R1:W3:Y:S01]  /*29a0*/  MUFU.EX2 R190, R146 ;  /* 0x0000009200be7308 */ /* 0x0002e20000000800 */
[----:B------:R-:W-:Y:S01]  /*29b0*/  LOP3.LUT R150, R155, R4, R227, 0x96, !PT ;  /* 0x000000049b967212 */ /* 0x000fe200078e96e3 */
[----:B------:R-:W-:Y:S01]  /*29c0*/  FMUL.FTZ R4, R210, 1.4426950216293334961 ;  /* 0x3fb8aa3bd2047820 */ /* 0x000fe20000410000 */
[----:B------:R-:W-:Y:S01]  /*29d0*/  @!P6 IMNMX R6, R6, R204, PT ;  /* 0x000000cc0606e217 */ /* 0x000fe20003800200 */
[----:B--2---:R-:W2:Y:S03]  /*29e0*/  LDSM.16.M88.4 R136, [R169+0xd400] ;  /* 0x00d40000a988783b */ /* 0x004ea60000000200 */
[-C--:B------:R-:W-:Y:S02]  /*29f0*/  @!P6 ISETP.GE.AND P1, PT, R0, R6.reuse, PT ;  /* 0x000000060000e20c */ /* 0x080fe40003f26270 */
[----:B------:R-:W-:Y:S01]  /*2a00*/  FSEL R7, R4, RZ, P0 ;  /* 0x000000ff04077208 */ /* 0x000fe20000000000 */
[----:B------:R4:W2:Y:S01]  /*2a10*/  MUFU.EX2 R182, R5 ;  /* 0x0000000500b67308 */ /* 0x0008a20000000800 */
[----:B------:R-:W-:Y:S01]  /*2a20*/  @!P6 ISETP.GE.AND P0, PT, R145, R6, PT ;  /* 0x000000069100e20c */ /* 0x000fe20003f06270 */
[----:B------:R-:W-:Y:S01]  /*2a30*/  FMUL.FTZ R4, R209, 1.4426950216293334961 ;  /* 0x3fb8aa3bd1047820 */ /* 0x000fe20000410000 */
[----:B------:R-:W-:Y:S02]  /*2a40*/  @!P6 FSEL R8, R8, -INF , !P1 ;  /* 0xff8000000808e808 */ /* 0x000fe40004800000 */
[----:B------:R-:W-:Y:S02]  /*2a50*/  @!P6 FSEL R9, R9, -INF , !P0 ;  /* 0xff8000000909e808 */ /* 0x000fe40004000000 */
[----:B------:R-:W-:Y:S01]  /*2a60*/  FSETP.NEU.FTZ.AND P1, PT, R209, -INF , PT ;  /* 0xff800000d100780b */ /* 0x000fe20003f3d000 */
[--C-:B------:R-:W-:Y:S02]  /*2a70*/  FFMA.FTZ R8, R8, c[0x0][0x23c], -R7.reuse ;  /* 0x00008f0008087a23 */ /* 0x100fe40000010807 */
[--C-:B------:R-:W-:Y:S01]  /*2a80*/  FFMA.FTZ R9, R9, c[0x0][0x23c], -R7.reuse ;  /* 0x00008f0009097a23 */ /* 0x100fe20000010807 */
[----:B------:R-:W-:Y:S01]  /*2a90*/  FSEL R4, R4, RZ, P1 ;  /* 0x000000ff04047208 */ /* 0x000fe20000800000 */
[----:B------:R3:W3:Y:S01]  /*2aa0*/  MUFU.EX2 R191, R8 ;  /* 0x0000000800bf7308 */ /* 0x0006e20000000800 */
[----:B-1----:R-:W-:Y:S05]  /*2ab0*/  IMAD.WIDE.U32 R146, R147, -0x326172a9, RZ ;  /* 0xcd9e8d5793927825 */ /* 0x002fea00078e00ff */
[----:B------:R-:W-:Y:S04]  /*2ac0*/  LOP3.LUT R146, R149, R146, R228, 0x96, !PT ;  /* 0x0000009295927212 */ /* 0x000fe800078e96e4 */
[----:B------:R1:W1:Y:S01]  /*2ad0*/  MUFU.EX2 R189, R9 ;  /* 0x0000000900bd7308 */ /* 0x0002620000000800 */
[----:B----4-:R-:W-:Y:S02]  /*2ae0*/  @!P6 IADD3 R5, R144, 0x28, RZ ;  /* 0x000000289005e810 */ /* 0x010fe40007ffe0ff */
[----:B------:R-:W-:Y:S02]  /*2af0*/  LOP3.LUT R144, R225, R147, RZ, 0x3c, !PT ;  /* 0x00000093e1907212 */ /* 0x000fe400078e3cff */
[----:B------:R-:W-:Y:S04]  /*2b00*/  @!P6 IMNMX R5, R5, R204, PT ;  /* 0x000000cc0505e217 */ /* 0x000fe80003800200 */
[-C--:B------:R-:W-:Y:S01]  /*2b10*/  @!P6 ISETP.GE.AND P0, PT, R145, R5.reuse, PT ;  /* 0x000000059100e20c */ /* 0x080fe20003f06270 */
[----:B------:R-:W-:Y:S01]  /*2b20*/  IMAD.WIDE.U32 R144, R144, -0x2daee0ad, RZ ;  /* 0xd2511f5390907825 */ /* 0x000fe200078e00ff */
[CC--:B------:R-:W-:Y:S01]  /*2b30*/  @!P6 ISETP.GE.AND P2, PT, R0.reuse, R5.reuse, PT ;  /* 0x000000050000e20c */ /* 0x0c0fe20003f46270 */
[-C--:B--2---:R-:W-:Y:S01]  /*2b40*/  HMMA.16816.F32.BF16 R20, R156, R136.reuse, R20 ;  /* 0x000000889c14723c */ /* 0x084fe20000041814 */
[----:B------:R-:W-:Y:S02]  /*2b50*/  @!P6 FSEL R11, R11, -INF , !P0 ;  /* 0xff8000000b0be808 */ /* 0x000fe40004000000 */
[----:B---3--:R-:W-:Y:S02]  /*2b60*/  @!P6 IADD3 R8, R0, 0x8, RZ ;  /* 0x000000080008e810 */ /* 0x008fe40007ffe0ff */
[----:B------:R-:W-:Y:S01]  /*2b70*/  @!P6 FSEL R10, R10, -INF , !P2 ;  /* 0xff8000000a0ae808 */ /* 0x000fe20005000000 */
[--C-:B------:R-:W-:Y:S01]  /*2b80*/  FFMA.FTZ R11, R11, c[0x0][0x23c], -R4.reuse ;  /* 0x00008f000b0b7a23 */ /* 0x100fe20000010804 */
[CC--:B------:R-:W-:Y:S01]  /*2b90*/  @!P6 ISETP.GE.AND P5, PT, R8.reuse, R5.reuse, PT ;  /* 0x000000050800e20c */ /* 0x0c0fe20003fa6270 */
[C---:B------:R-:W-:Y:S01]  /*2ba0*/  HMMA.16816.F32.BF16 R24, R132.reuse, R136, R24 ;  /* 0x000000888418723c */ /* 0x040fe20000041818 */
[C---:B------:R-:W-:Y:S01]  /*2bb0*/  @!P6 ISETP.GE.AND P3, PT, R8.reuse, R6, PT ;  /* 0x000000060800e20c */ /* 0x040fe20003f66270 */
[----:B------:R-:W-:Y:S01]  /*2bc0*/  MUFU.EX2 R192, R11 ;  /* 0x0000000b00c07308 */ /* 0x000fe20000000800 */
[----:B------:R-:W-:Y:S01]  /*2bd0*/  @!P6 ISETP.GE.AND P1, PT, R8, R142, PT ;  /* 0x0000008e0800e20c */ /* 0x000fe20003f26270 */
[--C-:B------:R-:W-:Y:S01]  /*2be0*/  FFMA.FTZ R10, R10, c[0x0][0x23c], -R4.reuse ;  /* 0x00008f000a0a7a23 */ /* 0x100fe20000010804 */
[----:B-1----:R-:W-:Y:S02]  /*2bf0*/  @!P6 IADD3 R9, R0, 0x9, RZ ;  /* 0x000000090009e810 */ /* 0x002fe40007ffe0ff */
[----:B------:R-:W-:Y:S01]  /*2c00*/  @!P6 FSEL R14, R14, -INF , !P5 ;  /* 0xff8000000e0ee808 */ /* 0x000fe20006800000 */
[-C--:B------:R-:W-:Y:S01]  /*2c10*/  HMMA.16816.F32.BF16 R28, R132, R138.reuse, R28 ;  /* 0x0000008a841c723c */ /* 0x080fe2000004181c */
[CC--:B------:R-:W-:Y:S02]  /*2c20*/  @!P6 ISETP.GE.AND P4, PT, R9.reuse, R5.reuse, PT ;  /* 0x000000050900e20c */ /* 0x0c0fe40003f86270 */
[----:B------:R-:W-:Y:S01]  /*2c30*/  @!P6 ISETP.GE.AND P0, PT, R9, R6, PT ;  /* 0x000000060900e20c */ /* 0x000fe20003f06270 */
[--C-:B------:R-:W-:Y:S01]  /*2c40*/  FFMA.FTZ R14, R14, c[0x0][0x23c], -R4.reuse ;  /* 0x00008f000e0e7a23 */ /* 0x100fe20000010804 */
[----:B------:R-:W-:Y:S01]  /*2c50*/  @!P6 FSEL R15, R15, -INF , !P4 ;  /* 0xff8000000f0fe808 */ /* 0x000fe20006000000 */
[----:B------:R1:W2:Y:S01]  /*2c60*/  MUFU.EX2 R193, R10 ;  /* 0x0000000a00c17308 */ /* 0x0002a20000000800 */
[----:B------:R-:W-:Y:S01]  /*2c70*/  @!P6 FSEL R12, R12, -INF , !P3 ;  /* 0xff8000000c0ce808 */ /* 0x000fe20005800000 */
[----:B------:R-:W-:Y:S01]  /*2c80*/  HMMA.16816.F32.BF16 R32, R156, R138, R32 ;  /* 0x0000008a9c20723c */ /* 0x000fe20000041820 */
[----:B------:R-:W-:Y:S02]  /*2c90*/  @!P6 FSEL R13, R13, -INF , !P0 ;  /* 0xff8000000d0de808 */ /* 0x000fe40004000000 */
[----:B------:R-:W-:Y:S01]  /*2ca0*/  @!P6 ISETP.GE.AND P3, PT, R9, R142, PT ;  /* 0x0000008e0900e20c */ /* 0x000fe20003f66270 */
[----:B------:R-:W-:Y:S01]  /*2cb0*/  FFMA.FTZ R15, R15, c[0x0][0x23c], -R4 ;  /* 0x00008f000f0f7a23 */ /* 0x000fe20000010804 */
[----:B------:R-:W-:Y:S01]  /*2cc0*/  @!P6 FSEL R16, R16, -INF , !P1 ;  /* 0xff8000001010e808 */ /* 0x000fe20004800000 */
[--C-:B------:R-:W-:Y:S01]  /*2cd0*/  FFMA.FTZ R12, R12, c[0x0][0x23c], -R7.reuse ;  /* 0x00008f000c0c7a23 */ /* 0x100fe20000010807 */
[----:B------:R-:W-:Y:S01]  /*2ce0*/  @!P6 FSEL R17, R17, -INF , !P3 ;  /* 0xff8000001111e808 */ /* 0x000fe20005800000 */
[----:B------:R-:W-:Y:S01]  /*2cf0*/  MUFU.EX2 R187, R14 ;  /* 0x0000000e00bb7308 */ /* 0x000fe20000000800 */
[-C--:B------:R-:W-:Y:S02]  /*2d00*/  @!P6 ISETP.GE.AND P2, PT, R8, R140.reuse, PT ;  /* 0x0000008c0800e20c */ /* 0x080fe40003f46270 */
[----:B------:R-:W-:Y:S01]  /*2d10*/  @!P6 ISETP.GE.AND P0, PT, R9, R140, PT ;  /* 0x0000008c0900e20c */ /* 0x000fe20003f06270 */
[----:B------:R-:W-:Y:S01]  /*2d20*/  FFMA.FTZ R13, R13, c[0x0][0x23c], -R7 ;  /* 0x00008f000d0d7a23 */ /* 0x000fe20000010807 */
[----:B------:R-:W-:Y:S01]  /*2d30*/  @!P6 IADD3 R8, R0, 0x10, RZ ;  /* 0x000000100008e810 */ /* 0x000fe20007ffe0ff */
[--C-:B------:R-:W-:Y:S01]  /*2d40*/  FFMA.FTZ R16, R16, c[0x0][0x23c], -R143.reuse ;  /* 0x00008f0010107a23 */ /* 0x100fe2000001088f */
[----:B------:R-:W-:Y:S01]  /*2d50*/  @!P6 FSEL R18, R18, -INF , !P2 ;  /* 0xff8000001212e808 */ /* 0x000fe20005000000 */
[----:B------:R-:W-:Y:S01]  /*2d60*/  FFMA.FTZ R17, R17, c[0x0][0x23c], -R143 ;  /* 0x00008f0011117a23 */ /* 0x000fe2000001088f */
[C---:B------:R-:W-:Y:S01]  /*2d70*/  @!P6 ISETP.GE.AND P1, PT, R8.reuse, R6, PT ;  /* 0x000000060800e20c */ /* 0x040fe20003f26270 */
[----:B------:R3:W-:Y:S01]  /*2d80*/  MUFU.EX2 R188, R15 ;  /* 0x0000000f00bc7308 */ /* 0x0007e20000000800 */
[----:B------:R-:W-:Y:S01]  /*2d90*/  @!P6 ISETP.GE.AND P5, PT, R8, R142, PT ;  /* 0x0000008e0800e20c */ /* 0x000fe20003fa6270 */
[----:B------:R-:W-:Y:S01]  /*2da0*/  IMAD.WIDE.U32 R136, R150, -0x326172a9, RZ ;  /* 0xcd9e8d5796887825 */ /* 0x000fe200078e00ff */
[C---:B------:R-:W-:Y:S02]  /*2db0*/  @!P6 ISETP.GE.AND P3, PT, R8.reuse, R5, PT ;  /* 0x000000050800e20c */ /* 0x040fe40003f66270 */
[----:B------:R-:W-:Y:S01]  /*2dc0*/  @!P6 ISETP.GE.AND P4, PT, R8, R140, PT ;  /* 0x0000008c0800e20c */ /* 0x000fe20003f86270 */
[----:B-1----:R-:W-:Y:S01]  /*2dd0*/  IMAD.WIDE.U32 R10, R151, -0x326172a9, RZ ;  /* 0xcd9e8d57970a7825 */ /* 0x002fe200078e00ff */
[----:B------:R-:W-:Y:S02]  /*2de0*/  @!P6 IADD3 R8, R0, 0x11, RZ ;  /* 0x000000110008e810 */ /* 0x000fe40007ffe0ff */
[----:B------:R-:W-:Y:S01]  /*2df0*/  @!P6 FSEL R19, R19, -INF , !P0 ;  /* 0xff8000001313e808 */ /* 0x000fe20004000000 */
[----:B------:R-:W1:Y:S01]  /*2e00*/  MUFU.EX2 R185, R12 ;  /* 0x0000000c00b97308 */ /* 0x000e620000000800 */
[----:B------:R-:W-:Y:S01]  /*2e10*/  @!P6 FSEL R24, R24, -INF , !P1 ;  /* 0xff8000001818e808 */ /* 0x000fe20004800000 */
[--C-:B------:R-:W-:Y:S01]  /*2e20*/  FFMA.FTZ R18, R18, c[0x0][0x23c], -R141.reuse ;  /* 0x00008f0012127a23 */ /* 0x100fe2000001088d */
[----:B------:R-:W-:Y:S01]  /*2e30*/  @!P6 ISETP.GE.AND P2, PT, R8, R142, PT ;  /* 0x0000008e0800e20c */ /* 0x000fe20003f46270 */
[----:B------:R-:W-:Y:S01]  /*2e40*/  FFMA.FTZ R19, R19, c[0x0][0x23c], -R141 ;  /* 0x00008f0013137a23 */ /* 0x000fe2000001088d */
[----:B------:R-:W-:Y:S01]  /*2e50*/  LOP3.LUT R9, R225, R11, RZ, 0x3c, !PT ;  /* 0x0000000be1097212 */ /* 0x000fe200078e3cff */
[----:B------:R-:W-:Y:S01]  /*2e60*/  FFMA.FTZ R24, R24, c[0x0][0x23c], -R7 ;  /* 0x00008f0018187a23 */ /* 0x000fe20000010807 */
[----:B------:R-:W-:Y:S02]  /*2e70*/  @!P6 FSEL R21, R21, -INF , !P2 ;  /* 0xff8000001515e808 */ /* 0x000fe40005000000 */
[C---:B------:R-:W-:Y:S01]  /*2e80*/  @!P6 ISETP.GE.AND P0, PT, R8.reuse, R140, PT ;  /* 0x0000008c0800e20c */ /* 0x040fe20003f06270 */
[----:B------:R4:W-:Y:S01]  /*2e90*/  MUFU.EX2 R186, R13 ;  /* 0x0000000d00ba7308 */ /* 0x0009e20000000800 */
[-C--:B------:R-:W-:Y:S01]  /*2ea0*/  @!P6 ISETP.GE.AND P2, PT, R8, R5.reuse, PT ;  /* 0x000000050800e20c */ /* 0x080fe20003f46270 */
[--C-:B------:R-:W-:Y:S01]  /*2eb0*/  FFMA.FTZ R21, R21, c[0x0][0x23c], -R143.reuse ;  /* 0x00008f0015157a23 */ /* 0x100fe2000001088f */
[----:B------:R-:W-:Y:S01]  /*2ec0*/  @!P6 FSEL R20, R20, -INF , !P5 ;  /* 0xff8000001414e808 */ /* 0x000fe20006800000 */
[----:B---3--:R-:W-:Y:S01]  /*2ed0*/  IMAD.WIDE.U32 R14, R146, -0x2daee0ad, RZ ;  /* 0xd2511f53920e7825 */ /* 0x008fe200078e00ff */
[----:B------:R-:W-:Y:S02]  /*2ee0*/  @!P6 ISETP.GE.AND P5, PT, R8, R6, PT ;  /* 0x000000060800e20c */ /* 0x000fe40003fa6270 */
[----:B------:R-:W-:Y:S01]  /*2ef0*/  LOP3.LUT R10, R137, R10, R228, 0x96, !PT ;  /* 0x0000000a890a7212 */ /* 0x000fe200078e96e4 */
[----:B------:R-:W-:Y:S01]  /*2f00*/  FFMA.FTZ R20, R20, c[0x0][0x23c], -R143 ;  /* 0x00008f0014147a23 */ /* 0x000fe2000001088f */
[----:B------:R-:W-:Y:S01]  /*2f10*/  @!P6 IADD3 R8, R0, 0x18, RZ ;  /* 0x000000180008e810 */ /* 0x000fe20007ffe0ff */
[----:B------:R3:W-:Y:S01]  /*2f20*/  MUFU.EX2 R167, R16 ;  /* 0x0000001000a77308 */ /* 0x0007e20000000800 */
[----:B------:R-:W-:Y:S01]  /*2f30*/  @!P6 FSEL R22, R22, -INF , !P4 ;  /* 0xff8000001616e808 */ /* 0x000fe20006000000 */
[----:B------:R-:W-:Y:S01]  /*2f40*/  IMAD.WIDE.U32 R132, R10, -0x2daee0ad, RZ ;  /* 0xd2511f530a847825 */ /* 0x000fe200078e00ff */
[----:B------:R-:W-:Y:S02]  /*2f50*/  @!P6 IADD3 R0, R0, 0x19, RZ ;  /* 0x000000190000e810 */ /* 0x000fe40007ffe0ff */
[----:B------:R-:W-:Y:S01]  /*2f60*/  @!P6 ISETP.GE.AND P4, PT, R8, R6, PT ;  /* 0x000000060800e20c */ /* 0x000fe20003f86270 */
[----:B------:R-:W-:Y:S01]  /*2f70*/  FFMA.FTZ R22, R22, c[0x0][0x23c], -R141 ;  /* 0x00008f0016167a23 */ /* 0x000fe2000001088d */
[-C--:B------:R-:W-:Y:S02]  /*2f80*/  @!P6 ISETP.GE.AND P1, PT, R8, R5.reuse, PT ;  /* 0x000000050800e20c */ /* 0x080fe40003f26270 */
[----:B------:R-:W-:Y:S01]  /*2f90*/  @!P6 FSEL R26, R26, -INF , !P3 ;  /* 0xff8000001a1ae808 */ /* 0x000fe20005800000 */
[----:B------:R1:W-:Y:S01]  /*2fa0*/  MUFU.EX2 R166, R17 ;  /* 0x0000001100a67308 */ /* 0x0003e20000000800 */
[----:B------:R-:W-:Y:S02]  /*2fb0*/  @!P6 FSEL R25, R25, -INF , !P5 ;  /* 0xff8000001919e808 */ /* 0x000fe40006800000 */
[----:B------:R-:W-:Y:S01]  /*2fc0*/  @!P6 ISETP.GE.AND P3, PT, R8, R142, PT ;  /* 0x0000008e0800e20c */ /* 0x000fe20003f66270 */
[----:B------:R-:W-:Y:S01]  /*2fd0*/  FFMA.FTZ R26, R26, c[0x0][0x23c], -R4 ;  /* 0x00008f001a1a7a23 */ /* 0x000fe20000010804 */
[----:B------:R-:W-:Y:S01]  /*2fe0*/  @!P6 ISETP.GE.AND P5, PT, R0, R5, PT ;  /* 0x000000050000e20c */ /* 0x000fe20003fa6270 */
[----:B------:R-:W-:Y:S01]  /*2ff0*/  FFMA.FTZ R25, R25, c[0x0][0x23c], -R7 ;  /* 0x00008f0019197a23 */ /* 0x000fe20000010807 */
[----:B------:R-:W-:Y:S01]  /*3000*/  @!P6 FSEL R28, R28, -INF , !P4 ;  /* 0xff8000001c1ce808 */ /* 0x000fe20006000000 */
[----:B----4-:R-:W-:Y:S01]  /*3010*/  IMAD.WIDE.U32 R12, R9, -0x2daee0ad, RZ ;  /* 0xd2511f53090c7825 */ /* 0x010fe200078e00ff */
[----:B------:R-:W-:Y:S01]  /*3020*/  LOP3.LUT R5, R145, R152, R233, 0x96, !PT ;  /* 0x0000009891057212 */ /* 0x000fe200078e96e9 */
[----:B------:R-:W-:Y:S01]  /*3030*/  MUFU.EX2 R165, R18 ;  /* 0x0000001200a57308 */ /* 0x000fe20000000800 */
[----:B------:R-:W-:Y:S01]  /*3040*/  @!P6 ISETP.GE.AND P4, PT, R8, R140, PT ;  /* 0x0000008c0800e20c */ /* 0x000fe20003f86270 */
[----:B------:R-:W-:Y:S01]  /*3050*/  FFMA.FTZ R28, R28, c[0x0][0x23c], -R7 ;  /* 0x00008f001c1c7a23 */ /* 0x000fe20000010807 */
[--C-:B------:R-:W-:Y:S01]  /*3060*/  LOP3.LUT R134, R15, R144, R234.reuse, 0x96, !PT ;  /* 0x000000900f867212 */ /* 0x100fe200078e96ea */
[----:B------:R-:W-:Y:S01]  /*3070*/  IMAD.WIDE.U32 R8, R5, -0x326172a9, RZ ;  /* 0xcd9e8d5705087825 */ /* 0x000fe200078e00ff */
[----:B------:R-:W-:Y:S02]  /*3080*/  LOP3.LUT R5, R13, R154, R233, 0x96, !PT ;  /* 0x0000009a0d057212 */ /* 0x000fe400078e96e9 */
[----:B---3--:R-:W-:Y:S01]  /*3090*/  LOP3.LUT R16, R133, R12, R234, 0x96, !PT ;  /* 0x0000000c85107212 */ /* 0x008fe200078e96ea */
[----:B------:R-:W-:Y:S01]  /*30a0*/  IMAD.WIDE.U32 R134, R134, -0x326172a9, RZ ;  /* 0xcd9e8d5786867825 */ /* 0x000fe200078e00ff */
[--C-:B------:R-:W-:Y:S01]  /*30b0*/  LOP3.LUT R12, R9, R148, R229.reuse, 0x96, !PT ;  /* 0x00000094090c7212 */ /* 0x100fe200078e96e5 */
[----:B------:R3:W-:Y:S01]  /*30c0*/  MUFU.EX2 R164, R19 ;  /* 0x0000001300a47308 */ /* 0x0007e20000000800 */
[----:B------:R-:W-:Y:S02]  /*30d0*/  @!P6 FSEL R23, R23, -INF , !P0 ;  /* 0xff8000001717e808 */ /* 0x000fe40004000000 */
[--C-:B------:R-:W-:Y:S01]  /*30e0*/  LOP3.LUT R10, R135, R8, R230.reuse, 0x96, !PT ;  /* 0x00000008870a7212 */ /* 0x100fe200078e96e6 */
[----:B------:R-:W-:Y:S01]  /*30f0*/  IMAD.WIDE.U32 R8, R5, -0x326172a9, RZ ;  /* 0xcd9e8d5705087825 */ /* 0x000fe200078e00ff */
[----:B------:R-:W-:Y:S02]  /*3100*/  @!P6 ISETP.GE.AND P0, PT, R0, R6, PT ;  /* 0x000000060000e20c */ /* 0x000fe40003f06270 */
[----:B------:R-:W-:Y:S01]  /*3110*/  @!P6 FSEL R27, R27, -INF , !P2 ;  /* 0xff8000001b1be808 */ /* 0x000fe20005000000 */
[----:B-1----:R-:W-:Y:S01]  /*3120*/  IMAD.WIDE.U32 R16, R16, -0x326172a9, RZ ;  /* 0xcd9e8d5710107825 */ /* 0x002fe200078e00ff */
[----:B------:R-:W-:Y:S01]  /*3130*/  LOP3.LUT R15, R9, R136, R229, 0x96, !PT ;  /* 0x00000088090f7212 */ /* 0x000fe200078e96e5 */
[----:B------:R1:W-:Y:S01]  /*3140*/  MUFU.EX2 R161, R20 ;  /* 0x0000001400a17308 */ /* 0x0003e20000000800 */
[----:B------:R-:W-:Y:S01]  /*3150*/  @!P6 FSEL R29, R29, -INF , !P0 ;  /* 0xff8000001d1de808 */ /* 0x000fe20004000000 */
[----:B------:R-:W-:Y:S01]  /*3160*/  IMAD.WIDE.U32 R12, R12, -0x2daee0ad, RZ ;  /* 0xd2511f530c0c7825 */ /* 0x000fe200078e00ff */
[----:B------:R-:W-:Y:S02]  /*3170*/  LOP3.LUT R8, R17, R8, R230, 0x96, !PT ;  /* 0x0000000811087212 */ /* 0x000fe400078e96e6 */
[----:B------:R-:W-:Y:S01]  /*3180*/  @!P6 ISETP.GE.AND P2, PT, R0, R142, PT ;  /* 0x0000008e0000e20c */ /* 0x000fe20003f46270 */
[----:B------:R-:W-:Y:S01]  /*3190*/  IMAD.WIDE.U32 R10, R10, -0x2daee0ad, RZ ;  /* 0xd2511f530a0a7825 */ /* 0x000fe200078e00ff */
[--C-:B------:R-:W-:Y:S02]  /*31a0*/  LOP3.LUT R13, R13, R14, R235.reuse, 0x96, !PT ;  /* 0x0000000e0d0d7212 */ /* 0x100fe400078e96eb */
[----:B------:R-:W-:Y:S01]  /*31b0*/  @!P6 ISETP.GE.AND P0, PT, R0, R140, PT ;  /* 0x0000008c0000e20c */ /* 0x000fe20003f06270 */
[----:B------:R-:W-:Y:S01]  /*31c0*/  IMAD.WIDE.U32 R14, R15, -0x2daee0ad, RZ ;  /* 0xd2511f530f0e7825 */ /* 0x000fe200078e00ff */
[--C-:B------:R-:W-:Y:S01]  /*31d0*/  SHF.R.U32.HI R142, RZ, 0x10, R10.reuse ;  /* 0x00000010ff8e7819 */ /* 0x100fe2000001160a */
[----:B------:R-:W-:Y:S01]  /*31e0*/  MUFU.EX2 R156, R21 ;  /* 0x00000015009c7308 */ /* 0x000fe20000000800 */
[----:B------:R-:W-:Y:S01]  /*31f0*/  LOP3.LUT R135, R10, 0xffff, RZ, 0xc0, !PT ;  /* 0x0000ffff0a877812 */ /* 0x000fe200078ec0ff */
[----:B------:R-:W-:Y:S01]  /*3200*/  IMAD.WIDE.U32 R8, R8, -0x2daee0ad, RZ ;  /* 0xd2511f5308087825 */ /* 0x000fe200078e00ff */
[----:B------:R-:W-:Y:S02]  /*3210*/  LOP3.LUT R132, R15, R132, R235, 0x96, !PT ;  /* 0x000000840f847212 */ /* 0x000fe400078e96eb */
[----:B------:R-:W-:Y:S01]  /*3220*/  LOP3.LUT R5, R10, 0xff, RZ, 0xc0, !PT ;  /* 0x000000ff0a057812 */ /* 0x000fe200078ec0ff */
[----:B------:R-:W-:Y:S01]  /*3230*/  FFMA.FTZ R7, R29, c[0x0][0x23c], -R7 ;  /* 0x00008f001d077a23 */ /* 0x000fe20000010807 */
[----:B------:R-:W-:Y:S01]  /*3240*/  SHF.R.U32.HI R0, RZ, 0x18, R10 ;  /* 0x00000018ff007819 */ /* 0x000fe2000001160a */
[----:B------:R-:W-:Y:S01]  /*3250*/  FFMA.FTZ R27, R27, c[0x0][0x23c], -R4 ;  /* 0x00008f001b1b7a23 */ /* 0x000fe20000010804 */
[----:B------:R-:W-:Y:S01]  /*3260*/  LOP3.LUT R12, R11, R12, R236, 0x96, !PT ;  /* 0x0000000c0b0c7212 */ /* 0x000fe200078e96ec */
[----:B------:R-:W-:Y:S01]  /*3270*/  IMAD.WIDE.U32 R10, R13, -0x326172a9, RZ ;  /* 0xcd9e8d570d0a7825 */ /* 0x000fe200078e00ff */
[C---:B------:R-:W-:Y:S01]  /*3280*/  LOP3.LUT R133, R8.reuse, 0xff, RZ, 0xc0, !PT ;  /* 0x000000ff08857812 */ /* 0x040fe200078ec0ff */
[----:B------:R-:W-:Y:S01]  /*3290*/  MUFU.EX2 R154, R7 ;  /* 0x00000007009a7308 */ /* 0x000fe20000000800 */
[--C-:B------:R-:W-:Y:S01]  /*32a0*/  SHF.R.U32.HI R140, RZ, 0x18, R8.reuse ;  /* 0x00000018ff8c7819 */ /* 0x100fe20000011608 */
[----:B------:R-:W-:Y:S01]  /*32b0*/  FFMA.FTZ R23, R23, c[0x0][0x23c], -R141 ;  /* 0x00008f0017177a23 */ /* 0x000fe2000001088d */
[----:B------:R-:W-:Y:S02]  /*32c0*/  LOP3.LUT R137, R8, 0xffff, RZ, 0xc0, !PT ;  /* 0x0000ffff08897812 */ /* 0x000fe400078ec0ff */
[----:B------:R-:W-:Y:S02]  /*32d0*/  SHF.R.U32.HI R136, RZ, 0x10, R8 ;  /* 0x00000010ff887819 */ /* 0x000fe40000011608 */
[----:B------:R-:W-:Y:S01]  /*32e0*/  LOP3.LUT R6, R9, R14, R236, 0x96, !PT ;  /* 0x0000000e09067212 */ /* 0x000fe200078e96ec */
[----:B------:R-:W-:Y:S01]  /*32f0*/  IMAD.WIDE.U32 R8, R132, -0x326172a9, RZ ;  /* 0xcd9e8d5784087825 */ /* 0x000fe200078e00ff */
[----:B------:R-:W-:Y:S01]  /*3300*/  @!P6 FSEL R30, R30, -INF , !P1 ;  /* 0xff8000001e1ee808 */ /* 0x000fe20004800000 */
[----:B------:R-:W-:Y:S01]  /*3310*/  MUFU.EX2 R159, R22 ;  /* 0x00000016009f7308 */ /* 0x000fe20000000800 */
[----:B------:R-:W-:Y:S02]  /*3320*/  ISETP.LE.U32.AND P1, PT, R5, UR5, PT ;  /* 0x0000000505007c0c */ /* 0x000fe4000bf23070 */
[--C-:B------:R-:W-:Y:S01]  /*3330*/  LOP3.LUT R5, R11, R134, R231.reuse, 0x96, !PT ;  /* 0x000000860b057212 */ /* 0x100fe200078e96e7 */
[--C-:B------:R-:W-:Y:S01]  /*3340*/  FFMA.FTZ R30, R30, c[0x0][0x23c], -R4.reuse ;  /* 0x00008f001e1e7a23 */ /* 0x100fe20000010804 */
[----:B------:R-:W-:Y:S02]  /*3350*/  @!P6 FSEL R31, R31, -INF , !P5 ;  /* 0xff8000001f1fe808 */ /* 0x000fe40006800000 */
[----:B------:R-:W-:Y:S02]  /*3360*/  ISETP.LE.U32.AND P5, PT, R0, UR5, PT ;  /* 0x0000000500007c0c */ /* 0x000fe4000bfa3070 */
[----:B------:R-:W-:Y:S01]  /*3370*/  LOP3.LUT R0, R9, R16, R231, 0x96, !PT ;  /* 0x0000001009007212 */ /* 0x000fe200078e96e7 */
[----:B------:R-:W-:Y:S01]  /*3380*/  MUFU.EX2 R160, R24 ;  /* 0x0000001800a07308 */ /* 0x000fe20000000800 */
[----:B------:R-:W-:Y:S01]  /*3390*/  LOP3.LUT R13, R8, 0xffff, RZ, 0xc0, !PT ;  /* 0x0000ffff080d7812 */ /* 0x000fe200078ec0ff */
[----:B------:R-:W-:Y:S01]  /*33a0*/  FFMA.FTZ R4, R31, c[0x0][0x23c], -R4 ;  /* 0x00008f001f047a23 */ /* 0x000fe20000010804 */
[C---:B------:R-:W-:Y:S02]  /*33b0*/  LOP3.LUT R9, R5.reuse, 0xffff, RZ, 0xc0, !PT ;  /* 0x0000ffff05097812 */ /* 0x040fe400078ec0ff */
[C---:B------:R-:W-:Y:S02]  /*33c0*/  LOP3.LUT R17, R10.reuse, 0xffff, RZ, 0xc0, !PT ;  /* 0x0000ffff0a117812 */ /* 0x040fe400078ec0ff */
[----:B---3--:R-:W-:Y:S02]  /*33d0*/  LOP3.LUT R19, R10, 0xff, RZ, 0xc0, !PT ;  /* 0x000000ff0a137812 */ /* 0x008fe400078ec0ff */
[--C-:B------:R-:W-:Y:S01]  /*33e0*/  SHF.R.U32.HI R18, RZ, 0x10, R10.reuse ;  /* 0x00000010ff127819 */ /* 0x100fe2000001160a */
[----:B------:R-:W-:Y:S01]  /*33f0*/  MUFU.EX2 R163, R26 ;  /* 0x0000001a00a37308 */ /* 0x000fe20000000800 */
[----:B-1----:R-:W-:Y:S02]  /*3400*/  SHF.R.U32.HI R20, RZ, 0x18, R10 ;  /* 0x00000018ff147819 */ /* 0x002fe4000001160a */
[----:B------:R-:W-:Y:S02]  /*3410*/  LOP3.LUT R10, R5, 0xff, RZ, 0xc0, !PT ;  /* 0x000000ff050a7812 */ /* 0x000fe400078ec0ff */
[--C-:B------:R-:W-:Y:S02]  /*3420*/  SHF.R.U32.HI R11, RZ, 0x10, R8.reuse ;  /* 0x00000010ff0b7819 */ /* 0x100fe40000011608 */
[----:B------:R-:W-:Y:S02]  /*3430*/  LOP3.LUT R15, R8, 0xff, RZ, 0xc0, !PT ;  /* 0x000000ff080f7812 */ /* 0x000fe400078ec0ff */
[----:B------:R-:W-:Y:S01]  /*3440*/  SHF.R.U32.HI R14, RZ, 0x18, R8 ;  /* 0x00000018ff0e7819 */ /* 0x000fe20000011608 */
[----:B------:R-:W-:Y:S01]  /*3450*/  MUFU.EX2 R152, R4 ;  /* 0x0000000400987308 */ /* 0x000fe20000000800 */
[----:B------:R-:W-:Y:S02]  /*3460*/  SHF.R.U32.HI R9, RZ, 0x8, R9 ;  /* 0x00000008ff097819 */ /* 0x000fe40000011609 */
[--C-:B------:R-:W-:Y:S02]  /*3470*/  SHF.R.U32.HI R8, RZ, 0x10, R5.reuse ;  /* 0x00000010ff087819 */ /* 0x100fe40000011605 */
[----:B------:R-:W-:Y:S02]  /*3480*/  SHF.R.U32.HI R5, RZ, 0x18, R5 ;  /* 0x00000018ff057819 */ /* 0x000fe40000011605 */
[----:B------:R-:W-:Y:S02]  /*3490*/  @!P6 FSEL R33, R33, -INF , !P2 ;  /* 0xff8000002121e808 */ /* 0x000fe40005000000 */
[----:B------:R-:W-:Y:S01]  /*34a0*/  ISETP.LE.U32.AND P2, PT, R5, UR5, PT ;  /* 0x0000000505007c0c */ /* 0x000fe2000bf43070 */
[----:B------:R-:W-:Y:S01]  /*34b0*/  MUFU.EX2 R158, R23 ;  /* 0x00000017009e7308 */ /* 0x000fe20000000800 */
[----:B------:R-:W-:Y:S02]  /*34c0*/  LOP3.LUT R5, R9, 0xffff, RZ, 0xc0, !PT ;  /* 0x0000ffff09057812 */ /* 0x000fe400078ec0ff */
[----:B------:R-:W-:Y:S02]  /*34d0*/  LOP3.LUT R8, R8, 0xff, RZ, 0xc0, !PT ;  /* 0x000000ff08087812 */ /* 0x000fe400078ec0ff */
[----:B------:R-:W-:Y:S02]  /*34e0*/  @!P6 FSEL R35, R35, -INF , !P0 ;  /* 0xff8000002323e808 */ /* 0x000fe40004000000 */
[----:B------:R-:W-:Y:S02]  /*34f0*/  ISETP.LE.U32.AND P0, PT, R5, UR5, PT ;  /* 0x0000000505007c0c */ /* 0x000fe4000bf03070 */
[----:B------:R-:W-:Y:S01]  /*3500*/  @!P6 FSEL R34, R34, -INF , !P4 ;  /* 0xff8000002222e808 */ /* 0x000fe20006000000 */
[----:B------:R-:W-:Y:S01]  /*3510*/  MUFU.EX2 R157, R25 ;  /* 0x00000019009d7308 */ /* 0x000fe20000000800 */
[----:B------:R-:W-:Y:S01]  /*3520*/  ISETP.LE.U32.AND P4, PT, R8, UR5, PT ;  /* 0x0000000508007c0c */ /* 0x000fe2000bf83070 */
[----:B------:R-:W-:Y:S01]  /*3530*/  @!P2 FADD.FTZ R190, -R190, -RZ ;  /* 0x800000ffbebea221 */ /* 0x000fe20000010100 */
[----:B------:R-:W-:Y:S01]  /*3540*/  LOP3.LUT R8, R0, 0xff, RZ, 0xc0, !PT ;  /* 0x000000ff00087812 */ /* 0x000fe200078ec0ff */
[--C-:B------:R-:W-:Y:S01]  /*3550*/  FFMA.FTZ R34, R34, c[0x0][0x23c], -R141.reuse ;  /* 0x00008f0022227a23 */ /* 0x100fe2000001088d */
[----:B------:R-:W-:Y:S01]  /*3560*/  LOP3.LUT R5, R0, 0xffff, RZ, 0xc0, !PT ;  /* 0x0000ffff00057812 */ /* 0x000fe200078ec0ff */
[----:B------:R-:W-:Y:S01]  /*3570*/  FFMA.FTZ R141, R35, c[0x0][0x23c], -R141 ;  /* 0x00008f00238d7a23 */ /* 0x000fe2000001088d */
[----:B------:R-:W-:Y:S02]  /*3580*/  @!P6 FSEL R32, R32, -INF , !P3 ;  /* 0xff8000002020e808 */ /* 0x000fe40005800000 */
[----:B------:R-:W-:Y:S01]  /*3590*/  ISETP.LE.U32.AND P6, PT, R8, UR5, PT ;  /* 0x0000000508007c0c */ /* 0x000fe2000bfc3070 */
[----:B------:R-:W-:Y:S01]  /*35a0*/  @!P0 FADD.FTZ R183, -R183, -RZ ;  /* 0x800000ffb7b78221 */ /* 0x000fe20000010100 */
[--C-:B------:R-:W-:Y:S01]  /*35b0*/  SHF.R.U32.HI R8, RZ, 0x18, R0.reuse ;  /* 0x00000018ff087819 */ /* 0x100fe20000011600 */
[----:B------:R-:W-:Y:S01]  /*35c0*/  FFMA.FTZ R32, R32, c[0x0][0x23c], -R143 ;  /* 0x00008f0020207a23 */ /* 0x000fe2000001088f */
[----:B------:R-:W-:Y:S01]  /*35d0*/  SHF.R.U32.HI R9, RZ, 0x10, R0 ;  /* 0x00000010ff097819 */ /* 0x000fe20000011600 */
[----:B------:R-:W-:Y:S01]  /*35e0*/  @!P4 FADD.FTZ R182, -R182, -RZ ;  /* 0x800000ffb6b6c221 */ /* 0x000fe20000010100 */
[----:B------:R-:W-:Y:S01]  /*35f0*/  SHF.R.U32.HI R0, RZ, 0x8, R5 ;  /* 0x00000008ff007819 */ /* 0x000fe20000011605 */
[----:B------:R-:W-:Y:S01]  /*3600*/  FFMA.FTZ R143, R33, c[0x0][0x23c], -R143 ;  /* 0x00008f00218f7a23 */ /* 0x000fe2000001088f */
[----:B------:R-:W-:Y:S01]  /*3610*/  LOP3.LUT R5, R9, 0xff, RZ, 0xc0, !PT ;  /* 0x000000ff09057812 */ /* 0x000fe200078ec0ff */
[----:B------:R-:W1:Y:S01]  /*3620*/  MUFU.EX2 R151, R32 ;  /* 0x0000002000977308 */ /* 0x000e620000000800 */
[----:B------:R-:W-:Y:S02]  /*3630*/  LOP3.LUT R0, R0, 0xffff, RZ, 0xc0, !PT ;  /* 0x0000ffff00007812 */ /* 0x000fe400078ec0ff */
[----:B------:R-:W-:Y:S01]  /*3640*/  ISETP.LE.U32.AND P3, PT, R10, UR5, PT ;  /* 0x000000050a007c0c */ /* 0x000fe2000bf63070 */
[----:B------:R-:W-:Y:S01]  /*3650*/  @!P6 FADD.FTZ R191, -R191, -RZ ;  /* 0x800000ffbfbfe221 */ /* 0x000fe20000010100 */
[----:B------:R-:W-:Y:S02]  /*3660*/  ISETP.LE.U32.AND P0, PT, R0, UR5, PT ;  /* 0x0000000500007c0c */ /* 0x000fe4000bf03070 */
[----:B------:R-:W-:Y:S02]  /*3670*/  ISETP.LE.U32.AND P4, PT, R5, UR5, PT ;  /* 0x0000000505007c0c */ /* 0x000fe4000bf83070 */
[----:B------:R-:W-:Y:S01]  /*3680*/  SHF.R.U32.HI R5, RZ, 0x8, R13 ;  /* 0x00000008ff057819 */ /* 0x000fe2000001160d */
[----:B------:R-:W-:Y:S01]  /*3690*/  MUFU.EX2 R149, R143 ;  /* 0x0000008f00957308 */ /* 0x000fe20000000800 */
[----:B------:R-:W-:Y:S02]  /*36a0*/  ISETP.LE.U32.AND P2, PT, R15, UR5, PT ;  /* 0x000000050f007c0c */ /* 0x000fe4000bf43070 */
[----:B------:R-:W-:Y:S02]  /*36b0*/  LOP3.LUT R5, R5, 0xffff, RZ, 0xc0, !PT ;  /* 0x0000ffff05057812 */ /* 0x000fe400078ec0ff */
[----:B------:R-:W-:Y:S01]  /*36c0*/  LOP3.LUT R0, R11, 0xff, RZ, 0xc0, !PT ;  /* 0x000000ff0b007812 */ /* 0x000fe200078ec0ff */
[----:B------:R-:W-:Y:S01]  /*36d0*/  @!P3 FADD.FTZ R184, -R184, -RZ ;  /* 0x800000ffb8b8b221 */ /* 0x000fe20000010100 */
[----:B------:R-:W-:Y:S01]  /*36e0*/  ISETP.LE.U32.AND P3, PT, R8, UR5, PT ;  /* 0x0000000508007c0c */ /* 0x000fe2000bf63070 */
[----:B------:R-:W-:Y:S01]  /*36f0*/  @!P0 FADD.FTZ R189, -R189, -RZ ;  /* 0x800000ffbdbd8221 */ /* 0x000fe20000010100 */
[----:B------:R-:W-:Y:S01]  /*3700*/  ISETP.LE.U32.AND P0, PT, R5, UR5, PT ;  /* 0x0000000505007c0c */ /* 0x000fe2000bf03070 */
[----:B--2---:R-:W-:Y:S01]  /*3710*/  @!P4 FADD.FTZ R193, -R193, -RZ ;  /* 0x800000ffc1c1c221 */ /* 0x004fe20000010100 */
[----:B------:R-:W-:Y:S01]  /*3720*/  ISETP.LE.U32.AND P6, PT, R0, UR5, PT ;  /* 0x0000000500007c0c */ /* 0x000fe2000bfc3070 */
[----:B------:R-:W-:Y:S01]  /*3730*/  MUFU.EX2 R150, R34 ;  /* 0x0000002200967308 */ /* 0x000fe20000000800 */
[----:B------:R-:W-:Y:S01]  /*3740*/  LOP3.LUT R0, R12, 0xff, RZ, 0xc0, !PT ;  /* 0x000000ff0c007812 */ /* 0x000fe200078ec0ff */
[----:B------:R-:W-:Y:S01]  /*3750*/  @!P2 FADD.FTZ R185, -R185, -RZ ;  /* 0x800000ffb9b9a221 */ /* 0x000fe20000010100 */
[----:B------:R-:W-:Y:S01]  /*3760*/  ISETP.LE.U32.AND P2, PT, R19, UR5, PT ;  /* 0x0000000513007c0c */ /* 0x000fe2000bf43070 */
[----:B-1----:R-:W-:Y:S01]  /*3770*/  @!P1 FADD.FTZ R151, -R151, -RZ ;  /* 0x800000ff97979221 */ /* 0x002fe20000010100 */
[----:B------:R-:W-:Y:S02]  /*3780*/  ISETP.LE.U32.AND P4, PT, R0, UR5, PT ;  /* 0x0000000500007c0c */ /* 0x000fe4000bf83070 */
[----:B------:R-:W-:Y:S01]  /*3790*/  SHF.R.U32.HI R0, RZ, 0x8, R17 ;  /* 0x00000008ff007819 */ /* 0x000fe20000011611 */
[----:B------:R-:W-:Y:S01]  /*37a0*/  @!P3 FADD.FTZ R192, -R192, -RZ ;  /* 0x800000ffc0c0b221 */ /* 0x000fe20000010100 */
[----:B------:R-:W-:Y:S01]  /*37b0*/  LOP3.LUT R5, R18, 0xff, RZ, 0xc0, !PT ;  /* 0x000000ff12057812 */ /* 0x000fe200078ec0ff */
[----:B------:R-:W-:Y:S01]  /*37c0*/  @!P0 FADD.FTZ R186, -R186, -RZ ;  /* 0x800000ffbaba8221 */ /* 0x000fe20000010100 */
[----:B------:R-:W-:Y:S01]  /*37d0*/  LOP3.LUT R0, R0, 0xffff, RZ, 0xc0, !PT ;  /* 0x0000ffff00007812 */ /* 0x000fe200078ec0ff */
[----:B------:R-:W-:Y:S01]  /*37e0*/  @!P6 FADD.FTZ R187, -R187, -RZ ;  /* 0x800000ffbbbbe221 */ /* 0x000fe20000010100 */
[----:B------:R-:W-:Y:S01]  /*37f0*/  ISETP.LE.U32.AND P0, PT, R5, UR5, PT ;  /* 0x0000000505007c0c */ /* 0x000fe2000bf03070 */
[----:B------:R-:W1:Y:S01]  /*3800*/  MUFU.EX2 R148, R141 ;  /* 0x0000008d00947308 */ /* 0x000e620000000800 */
[----:B------:R-:W-:Y:S01]  /*3810*/  ISETP.LE.U32.AND P6, PT, R0, UR5, PT ;  /* 0x0000000500007c0c */ /* 0x000fe2000bfc3070 */
[----:B------:R-:W-:Y:S01]  /*3820*/  @!P2 FADD.FTZ R167, -R167, -RZ ;  /* 0x800000ffa7a7a221 */ /* 0x000fe20000010100 */
[----:B------:R-:W-:Y:S01]  /*3830*/  LOP3.LUT R0, R12, 0xffff, RZ, 0xc0, !PT ;  /* 0x0000ffff0c007812 */ /* 0x000fe200078ec0ff */
[----:B------:R-:W-:Y:S01]  /*3840*/  @!P4 FADD.FTZ R161, -R161, -RZ ;  /* 0x800000ffa1a1c221 */ /* 0x000fe20000010100 */
[----:B------:R-:W-:Y:S02]  /*3850*/  ISETP.LE.U32.AND P3, PT, R14, UR5, PT ;  /* 0x000000050e007c0c */ /* 0x000fe4000bf63070 */
[----:B------:R-:W-:Y:S02]  /*3860*/  SHF.R.U32.HI R0, RZ, 0x8, R0 ;  /* 0x00000008ff007819 */ /* 0x000fe40000011600 */
[----:B------:R-:W-:Y:S01]  /*3870*/  ISETP.LE.U32.AND P2, PT, R20, UR5, PT ;  /* 0x0000000514007c0c */ /* 0x000fe2000bf43070 */
[----:B------:R-:W2:Y:S01]  /*3880*/  MUFU.EX2 R162, R27 ;  /* 0x0000001b00a27308 */ /* 0x000ea20000000800 */
[--C-:B------:R-:W-:Y:S01]  /*3890*/  SHF.R.U32.HI R5, RZ, 0x18, R12.reuse ;  /* 0x00000018ff057819 */ /* 0x100fe2000001160c */
[----:B------:R-:W-:Y:S01]  /*38a0*/  @!P0 FADD.FTZ R165, -R165, -RZ ;  /* 0x800000ffa5a58221 */ /* 0x000fe20000010100 */
[----:B------:R-:W-:Y:S01]  /*38b0*/  SHF.R.U32.HI R12, RZ, 0x10, R12 ;  /* 0x00000010ff0c7819 */ /* 0x000fe2000001160c */
[----:B------:R-:W-:Y:S01]  /*38c0*/  @!P6 FADD.FTZ R166, -R166, -RZ ;  /* 0x800000ffa6a6e221 */ /* 0x000fe20000010100 */
[----:B------:R-:W-:Y:S02]  /*38d0*/  LOP3.LUT R0, R0, 0xffff, RZ, 0xc0, !PT ;  /* 0x0000ffff00007812 */ /* 0x000fe400078ec0ff */
[----:B------:R-:W-:Y:S01]  /*38e0*/  LOP3.LUT R12, R12, 0xff, RZ, 0xc0, !PT ;  /* 0x000000ff0c0c7812 */ /* 0x000fe200078ec0ff */
[----:B------:R-:W-:Y:S01]  /*38f0*/  @!P3 FADD.FTZ R188, -R188, -RZ ;  /* 0x800000ffbcbcb221 */ /* 0x000fe20000010100 */
[----:B------:R-:W-:Y:S01]  /*3900*/  ISETP.LE.U32.AND P0, PT, R0, UR5, PT ;  /* 0x0000000500007c0c */ /* 0x000fe2000bf03070 */
[----:B------:R-:W-:Y:S01]  /*3910*/  MUFU.EX2 R155, R28 ;  /* 0x0000001c009b7308 */ /* 0x000fe20000000800 */
[----:B------:R-:W-:Y:S01]  /*3920*/  LOP3.LUT R0, R6, 0xffff, RZ, 0xc0, !PT ;  /* 0x0000ffff06007812 */ /* 0x000fe200078ec0ff */
[----:B------:R-:W-:Y:S01]  /*3930*/  @!P2 FADD.FTZ R164, -R164, -RZ ;  /* 0x800000ffa4a4a221 */ /* 0x000fe20000010100 */
[----:B------:R-:W-:Y:S01]  /*3940*/  LOP3.LUT R7, R6, 0xff, RZ, 0xc0, !PT ;  /* 0x000000ff06077812 */ /* 0x000fe200078ec0ff */
[----:B-1----:R-:W-:Y:S01]  /*3950*/  @!P5 FADD.FTZ R148, -R148, -RZ ;  /* 0x800000ff9494d221 */ /* 0x002fe20000010100 */
[----:B------:R-:W-:Y:S02]  /*3960*/  ISETP.LE.U32.AND P6, PT, R12, UR5, PT ;  /* 0x000000050c007c0c */ /* 0x000fe4000bfc3070 */
[----:B------:R-:W-:Y:S02]  /*3970*/  ISETP.LE.U32.AND P3, PT, R5, UR5, PT ;  /* 0x0000000505007c0c */ /* 0x000fe4000bf63070 */
[----:B------:R-:W-:Y:S01]  /*3980*/  SHF.R.U32.HI R5, RZ, 0x10, R6 ;  /* 0x00000010ff057819 */ /* 0x000fe20000011606 */
[----:B------:R-:W1:Y:S01]  /*3990*/  MUFU.EX2 R153, R30 ;  /* 0x0000001e00997308 */ /* 0x000e620000000800 */
[----:B------:R-:W-:Y:S01]  /*39a0*/  SHF.R.U32.HI R0, RZ, 0x8, R0 ;  /* 0x00000008ff007819 */ /* 0x000fe20000011600 */
[----:B------:R-:W-:Y:S01]  /*39b0*/  @!P0 FADD.FTZ R156, -R156, -RZ ;  /* 0x800000ff9c9c8221 */ /* 0x000fe20000010100 */
[----:B------:R-:W-:Y:S02]  /*39c0*/  ISETP.LE.U32.AND P2, PT, R7, UR5, PT ;  /* 0x0000000507007c0c */ /* 0x000fe4000bf43070 */
[----:B------:R-:W-:Y:S02]  /*39d0*/  LOP3.LUT R5, R5, 0xff, RZ, 0xc0, !PT ;  /* 0x000000ff05057812 */ /* 0x000fe400078ec0ff */
[----:B------:R-:W-:Y:S01]  /*39e0*/  LOP3.LUT R0, R0, 0xffff, RZ, 0xc0, !PT ;  /* 0x0000ffff00007812 */ /* 0x000fe200078ec0ff */
[----:B------:R-:W-:Y:S01]  /*39f0*/  @!P6 FADD.FTZ R159, -R159, -RZ ;  /* 0x800000ff9f9fe221 */ /* 0x000fe20000010100 */
[----:B------:R-:W-:Y:S01]  /*3a00*/  ISETP.LE.U32.AND P4, PT, R5, UR5, PT ;  /* 0x0000000505007c0c */ /* 0x000fe2000bf83070 */
[----:B------:R-:W-:Y:S01]  /*3a10*/  @!P3 FADD.FTZ R158, -R158, -RZ ;  /* 0x800000ff9e9eb221 */ /* 0x000fe20000010100 */
[----:B------:R-:W-:Y:S02]  /*3a20*/  SHF.R.U32.HI R5, RZ, 0x8, R135 ;  /* 0x00000008ff057819 */ /* 0x000fe40000011687 */
[----:B------:R-:W-:Y:S02]  /*3a30*/  ISETP.LE.U32.AND P0, PT, R0, UR5, PT ;  /* 0x0000000500007c0c */ /* 0x000fe4000bf03070 */
[----:B------:R-:W-:Y:S01]  /*3a40*/  LOP3.LUT R0, R142, 0xff, RZ, 0xc0, !PT ;  /* 0x000000ff8e007812 */ /* 0x000fe200078ec0ff */
[----:B------:R-:W-:Y:S01]  /*3a50*/  @!P2 FADD.FTZ R160, -R160, -RZ ;  /* 0x800000ffa0a0a221 */ /* 0x000fe20000010100 */
[----:B------:R-:W-:Y:S02]  /*3a60*/  F2FP.RELU.BF16.PACK_AB R7, R190, R182 ;  /* 0x000000b6be07723e */ /* 0x000fe400000018ff */
[----:B------:R-:W-:Y:S02]  /*3a70*/  ISETP.LE.U32.AND P6, PT, R0, UR5, PT ;  /* 0x0000000500007c0c */ /* 0x000fe4000bfc3070 */
[----:B------:R-:W-:Y:S01]  /*3a80*/  LOP3.LUT R0, R5, 0xffff, RZ, 0xc0, !PT ;  /* 0x0000ffff05007812 */ /* 0x000fe200078ec0ff */
[----:B------:R-:W-:Y:S01]  /*3a90*/  @!P4 FADD.FTZ R163, -R163, -RZ ;  /* 0x800000ffa3a3c221 */ /* 0x000fe20000010100 */
[----:B------:R-:W-:Y:S01]  /*3aa0*/  SHF.R.U32.HI R5, RZ, 0x8, R137 ;  /* 0x00000008ff057819 */ /* 0x000fe20000011689 */
[----:B------:R3:W-:Y:S01]  /*3ab0*/  STS [R197+0x19400], R7 ;  /* 0x01940007c5007388 */ /* 0x0007e20000000800 */
[----:B------:R-:W-:Y:S01]  /*3ac0*/  ISETP.LE.U32.AND P2, PT, R0, UR5, PT ;  /* 0x0000000500007c0c */ /* 0x000fe2000bf43070 */
[----:B------:R-:W-:Y:S01]  /*3ad0*/  @!P0 FADD.FTZ R157, -R157, -RZ ;  /* 0x800000ff9d9d8221 */ /* 0x000fe20000010100 */
[----:B------:R-:W-:Y:S02]  /*3ae0*/  F2FP.RELU.BF16.PACK_AB R0, R183, R184 ;  /* 0x000000b8b700723e */ /* 0x000fe400000018ff */
[----:B------:R-:W-:Y:S02]  /*3af0*/  SHF.R.U32.HI R6, RZ, 0x18, R6 ;  /* 0x00000018ff067819 */ /* 0x000fe40000011606 */
[----:B------:R-:W-:Y:S01]  /*3b00*/  LOP3.LUT R5, R5, 0xffff, RZ, 0xc0, !PT ;  /* 0x0000ffff05057812 */ /* 0x000fe200078ec0ff */
[----:B------:R4:W-:Y:S01]  /*3b10*/  STS [R197+0x19000], R0 ;  /* 0x01900000c5007388 */ /* 0x0009e20000000800 */
[----:B------:R-:W-:Y:S01]  /*3b20*/  ISETP.LE.U32.AND P4, PT, R6, UR5, PT ;  /* 0x0000000506007c0c */ /* 0x000fe2000bf83070 */
[----:B------:R-:W-:Y:S01]  /*3b30*/  @!P6 FADD.FTZ R150, -R150, -RZ ;  /* 0x800000ff9696e221 */ /* 0x000fe20000010100 */
[----:B------:R-:W-:Y:S02]  /*3b40*/  LOP3.LUT R6, R136, 0xff, RZ, 0xc0, !PT ;  /* 0x000000ff88067812 */ /* 0x000fe400078ec0ff */
[----:B------:R-:W-:Y:S01]  /*3b50*/  F2FP.RELU.BF16.PACK_AB R4, R192, R193 ;  /* 0x000000c1c004723e */ /* 0x000fe200000018ff */
[----:B------:R-:W-:Y:S01]  /*3b60*/  @!P2 FADD.FTZ R149, -R149, -RZ ;  /* 0x800000ff9595a221 */ /* 0x000fe20000010100 */
[----:B------:R-:W-:Y:S02]  /*3b70*/  ISETP.LE.U32.AND P2, PT, R5, UR5, PT ;  /* 0x0000000505007c0c */ /* 0x000fe4000bf43070 */
[----:B------:R-:W-:Y:S02]  /*3b80*/  F2FP.RELU.BF16.PACK_AB R5, R166, R167 ;  /* 0x000000a7a605723e */ /* 0x000fe400000018ff */
[----:B------:R-:W-:Y:S02]  /*3b90*/  ISETP.LE.U32.AND P1, PT, R6, UR5, PT ;  /* 0x0000000506007c0c */ /* 0x000fe4000bf23070 */
[----:B------:R-:W-:Y:S01]  /*3ba0*/  F2FP.RELU.BF16.PACK_AB R6, R189, R191 ;  /* 0x000000bfbd06723e */ /* 0x000fe200000018ff */
[----:B------:R4:W-:Y:S01]  /*3bb0*/  STS [R196+0x19000], R5 ;  /* 0x01900005c4007388 */ /* 0x0009e20000000800 */
[----:B------:R-:W-:Y:S01]  /*3bc0*/  ISETP.LE.U32.AND P3, PT, R133, UR5, PT ;  /* 0x0000000585007c0c */ /* 0x000fe2000bf63070 */
[----:B--2---:R-:W-:Y:S01]  /*3bd0*/  @!P4 FADD.FTZ R162, -R162, -RZ ;  /* 0x800000ffa2a2c221 */ /* 0x004fe20000010100 */
[----:B---3--:R-:W-:Y:S02]  /*3be0*/  F2FP.RELU.BF16.PACK_AB R7, R186, R185 ;  /* 0x000000b9ba07723e */ /* 0x008fe400000018ff */
[----:B------:R-:W-:Y:S01]  /*3bf0*/  ISETP.LE.U32.AND P0, PT, R140, UR5, PT ;  /* 0x000000058c007c0c */ /* 0x000fe2000bf03070 */
[----:B------:R-:W-:Y:S01]  /*3c00*/  @!P2 FADD.FTZ R154, -R154, -RZ ;  /* 0x800000ff9a9aa221 */ /* 0x000fe20000010100 */
[----:B------:R-:W-:Y:S02]  /*3c10*/  FSETP.GE.FTZ.AND P2, PT, R184, RZ, PT ;  /* 0x000000ffb800720b */ /* 0x000fe40003f56000 */
[----:B------:R-:W-:Y:S01]  /*3c20*/  FSETP.GE.FTZ.AND P5, PT, R167, RZ, PT ;  /* 0x000000ffa700720b */ /* 0x000fe20003fb6000 */
[----:B-1----:R-:W-:Y:S01]  /*3c30*/  @!P1 FADD.FTZ R153, -R153, -RZ ;  /* 0x800000ff99999221 */ /* 0x002fe20000010100 */
[----:B----4-:R-:W-:Y:S02]  /*3c40*/  F2FP.RELU.BF16.PACK_AB R0, R164, R165 ;  /* 0x000000a5a400723e */ /* 0x010fe400000018ff */
[----:B------:R-:W-:Y:S01]  /*3c50*/  FSETP.GE.FTZ.AND P1, PT, R183, RZ, PT ;  /* 0x000000ffb700720b */ /* 0x000fe20003f36000 */
[----:B------:R-:W-:Y:S01]  /*3c60*/  @!P3 FADD.FTZ R155, -R155, -RZ ;  /* 0x800000ff9b9bb221 */ /* 0x000fe20000010100 */
[----:B------:R-:W-:Y:S01]  /*3c70*/  FSETP.GE.FTZ.AND P4, PT, R166, RZ, PT ;  /* 0x000000ffa600720b */ /* 0x000fe20003f96000 */
[----:B------:R1:W-:Y:S01]  /*3c80*/  STS [R196+0x19400], R0 ;  /* 0x01940000c4007388 */ /* 0x0003e20000000800 */
[----:B------:R-:W-:Y:S01]  /*3c90*/  FSETP.GE.FTZ.AND P3, PT, R161, RZ, PT ;  /* 0x000000ffa100720b */ /* 0x000fe20003f76000 */
[----:B------:R-:W-:Y:S02]  /*3ca0*/  @!P0 FADD.FTZ R152, -R152, -RZ ;  /* 0x800000ff98988221 */ /* 0x000fe40000010100 */
[----:B------:R2:W-:Y:S04]  /*3cb0*/  STS [R197+0x1a000], R6 ;  /* 0x01a00006c5007388 */ /* 0x0005e80000000800 */
[----:B------:R3:W-:Y:S01]  /*3cc0*/  STS [R197+0x1a400], R4 ;  /* 0x01a40004c5007388 */ /* 0x0007e20000000800 */
[----:B------:R-:W-:Y:S03]  /*3cd0*/  F2FP.RELU.BF16.PACK_AB R5, R156, R161 ;  /* 0x000000a19c05723e */ /* 0x000fe600000018ff */
[----:B------:R4:W-:Y:S01]  /*3ce0*/  STS [R196+0x1a000], R7 ;  /* 0x01a00007c4007388 */ /* 0x0009e20000000800 */
        /* <DEDUP_REMOVED lines=93> */
[----:B------:R-:W-:Y:S01]  /*42c0*/  IMAD.MOV.U32 R6, RZ, RZ, c[0x0][0x1c0] ;  /* 0x00007000ff067624 */ /* 0x000fe200078e00ff */
[----:B------:R-:W-:Y:S01]  /*42d0*/  FSEL R4, R4, R145, P1 ;  /* 0x0000009104047208 */ /* 0x000fe20000800000 */
[----:B------:R-:W-:Y:S01]  /*42e0*/  FADD.FTZ R7, -R144, R7 ;  /* 0x0000000790077221 */ /* 0x000fe20000010100 */
[----:B------:R-:W1:Y:S01]  /*42f0*/  LDSM.16.M88.4 R140, [R172+0x8800] ;  /* 0x00880000ac8c783b */ /* 0x000e620000000200 */
[----:B------:R-:W-:Y:S01]  /*4300*/  IMAD R6, R6, c[0x0][0x22c], RZ ;  /* 0x00008b0006067a24 */ /* 0x000fe200078e02ff */
[----:B------:R-:W-:Y:S01]  /*4310*/  FSEL R0, R0, R144, P0 ;  /* 0x0000009000007208 */ /* 0x000fe20000000000 */
[----:B------:R-:W-:Y:S01]  /*4320*/  FMUL.FTZ R183, R183, R4 ;  /* 0x00000004b7b77220 */ /* 0x000fe20000410000 */
[----:B------:R-:W-:Y:S01]  /*4330*/  FSETP.GE.FTZ.AND P1, PT, R151, RZ, PT ;  /* 0x000000ff9700720b */ /* 0x000fe20003f36000 */
[----:B------:R-:W-:Y:S01]  /*4340*/  IMAD.U32 R6, R6, -0x40, RZ ;  /* 0xffffffc006067824 */ /* 0x000fe200078e00ff */
[----:B------:R-:W-:Y:S01]  /*4350*/  FSETP.GE.FTZ.AND P2, PT, R156, RZ, PT ;  /* 0x000000ff9c00720b */ /* 0x000fe20003f56000 */
[----:B------:R-:W-:Y:S01]  /*4360*/  FMUL.FTZ R182, R182, R0 ;  /* 0x00000000b6b67220 */ /* 0x000fe20000410000 */
[----:B------:R-:W2:Y:S01]  /*4370*/  LDG.E R4, [R146.64+0x80] ;  /* 0x0000801092047981 */ /* 0x000ea2000c1e1900 */
[----:B------:R-:W-:Y:S01]  /*4380*/  FMUL.FTZ R184, R184, R5 ;  /* 0x00000005b8b87220 */ /* 0x000fe20000410000 */
[C---:B------:R-:W-:Y:S02]  /*4390*/  LEA R180, P0, R6.reuse, R180, 0x2 ;  /* 0x000000b406b47211 */ /* 0x040fe400078010ff */
[----:B------:R-:W3:Y:S02]  /*43a0*/  LDG.E R0, [R146.64+0xa0] ;  /* 0x0000a01092007981 */ /* 0x000ee4000c1e1900 */
[----:B------:R-:W-:Y:S02]  /*43b0*/  LEA.HI.X.SX32 R181, R6, R181, 0x2, P0 ;  /* 0x000000b506b57211 */ /* 0x000fe400000f16ff */
[----:B------:R-:W-:Y:S01]  /*43c0*/  FSETP.GE.FTZ.AND P0, PT, R149, RZ, PT ;  /* 0x000000ff9500720b */ /* 0x000fe20003f16000 */
        /* <DEDUP_REMOVED lines=61> */
[C---:B------:R-:W-:Y:S01]  /*47a0*/  FADD.FTZ R24, -R4.reuse, R24 ;  /* 0x0000001804187221 */ /* 0x040fe20000010100 */
        /* <DEDUP_REMOVED lines=26> */
[----:B------:R-:W-:Y:S01]  /*4950*/  FSEL R7, R7, R0, P4 ;  /* 0x0000000007077208 */ /* 0x000fe20002000000 */
[----:B------:R-:W-:Y:S01]  /*4960*/  FMUL.FTZ R9, R187, R5 ;  /* 0x00000005bb097220 */ /* 0x000fe20000410000 */
[----:B------:R-:W-:Y:S01]  /*4970*/  ISETP.GT.AND P4, PT, R194, R222, PT ;  /* 0x000000dec200720c */ /* 0x000fe20003f84270 */
[----:B------:R-:W-:Y:S01]  /*4980*/  FADD.FTZ R5, -R0, R27 ;  /* 0x0000001b00057221 */ /* 0x000fe20000010100 */
[----:B------:R-:W-:Y:S01]  /*4990*/  FSETP.GE.FTZ.AND P2, PT, R193, RZ, PT ;  /* 0x000000ffc100720b */ /* 0x000fe20003f56000 */
[----:B------:R-:W-:Y:S01]  /*49a0*/  FMUL.FTZ R144, R148, R144 ;  /* 0x0000009094907220 */ /* 0x000fe20000410000 */
[----:B------:R-:W-:Y:S01]  /*49b0*/  FSETP.GE.FTZ.AND P1, PT, R192, RZ, PT ;  /* 0x000000ffc000720b */ /* 0x000fe20003f36000 */
[----:B------:R-:W-:Y:S01]  /*49c0*/  FMUL.FTZ R22, R185, R12 ;  /* 0x0000000cb9167220 */ /* 0x000fe20000410000 */
[-C--:B------:R-:W-:Y:S01]  /*49d0*/  FSEL R10, R10, R0.reuse, P2 ;  /* 0x000000000a0a7208 */ /* 0x080fe20001000000 */
[----:B------:R-:W-:Y:S01]  /*49e0*/  FMUL.FTZ R8, R186, R13 ;  /* 0x0000000dba087220 */ /* 0x000fe20000410000 */
        /* <DEDUP_REMOVED lines=8> */
[-C--:B------:R-:W-:Y:S01]  /*4a70*/  FSEL R6, R6, R0.reuse, P3 ;  /* 0x0000000006067208 */ /* 0x080fe20001800000 */
        /* <DEDUP_REMOVED lines=11> */
[----:B------:R-:W-:Y:S01]  /*4b30*/  LOP3.LUT R0, R194, 0x1, RZ, 0xc0, !PT ;  /* 0x00000001c2007812 */ /* 0x000fe200078ec0ff */
[----:B------:R-:W-:Y:S02]  /*4b40*/  IMAD.MOV.U32 R6, RZ, RZ, -0x3000 ;  /* 0xffffd000ff067424 */ /* 0x000fe400078e00ff */
[----:B------:R-:W-:Y:S01]  /*4b50*/  IMAD.U32 R4, R4, -0x40, RZ ;  /* 0xffffffc004047824 */ /* 0x000fe200078e00ff */
[----:B------:R-:W-:Y:S04]  /*4b60*/  ISETP.NE.U32.AND P1, PT, R0, 0x1, PT ;  /* 0x000000010000780c */ /* 0x000fe80003f25070 */
[----:B------:R-:W-:Y:S02]  /*4b70*/  LEA R5, P0, R4, R200, 0x1 ;  /* 0x000000c804057211 */ /* 0x000fe400078008ff */
[----:B------:R-:W-:Y:S02]  /*4b80*/  SEL R0, R6, 0x3000, !P1 ;  /* 0x0000300006007807 */ /* 0x000fe40004800000 */
[----:B------:R-:W-:Y:S01]  /*4b90*/  LEA.HI.X.SX32 R4, R4, R201, 0x1, P0 ;  /* 0x000000c904047211 */ /* 0x000fe200000f0eff */
[----:B------:R-:W-:Y:S01]  /*4ba0*/  IMAD.MOV.U32 R200, RZ, RZ, R5 ;  /* 0x000000ffffc87224 */ /* 0x000fe200078e0005 */
[-C--:B------:R-:W-:Y:S02]  /*4bb0*/  IADD3 R199, R199, R0.reuse, RZ ;  /* 0x00000000c7c77210 */ /* 0x080fe40007ffe0ff */
[----:B------:R-:W-:Y:S01]  /*4bc0*/  IADD3 R170, R170, R0, RZ ;  /* 0x00000000aaaa7210 */ /* 0x000fe20007ffe0ff */
[----:B------:R-:W-:Y:S05]  /*4bd0*/  IMAD.MOV.U32 R201, RZ, RZ, R4 ;  /* 0x000000ffffc97224 */ /* 0x000fea00078e0004 */
[----:B------:R-:W-:Y:S01]  /*4be0*/  @!PT LDS RZ, [RZ] ;  /* 0x00000000fffff984 */ /* 0x000fe20000000800 */
[----:B------:R-:W-:Y:S01]  /*4bf0*/  @!PT LDS RZ, [RZ] ;  /* 0x00000000fffff984 */ /* 0x000fe20000000800 */
[----:B------:R-:W-:Y:S01]  /*4c00*/  @!PT LDS RZ, [RZ] ;  /* 0x00000000fffff984 */ /* 0x000fe20000000800 */
[----:B------:R1:W-:Y:S04]  /*4c10*/  LDGSTS.E.BYPASS.LTC128B.128 [R199], [R200.64] ;  /* 0x00000000c8c77fae */ /* 0x0003e8000b901d50 */
[----:B------:R1:W-:Y:S04]  /*4c20*/  LDGSTS.E.BYPASS.LTC128B.128 [R199+0x1000], [R200.64+0x40] ;  /* 0x01000040c8c77fae */ /* 0x0003e8000b901d50 */
[----:B------:R1:W-:Y:S04]  /*4c30*/  LDGSTS.E.BYPASS.LTC128B.128 [R199+0x2000], [R200.64+0x80] ;  /* 0x02000080c8c77fae */ /* 0x0003e8000b901d50 */
[----:B------:R-:W0:Y:S02]  /*4c40*/  LDGDEPBAR ;  /* 0x00000000000079af */ /* 0x000e240000000000 */
.L_x_488:
        /* <DEDUP_REMOVED lines=104> */
[----:B------:R-:W-:Y:S04]  /*52d0*/  IMAD.MOV.U32 R4, RZ, RZ, c[0x0][0x370] ;  /* 0x0000dc00ff047624 */ /* 0x000fe800078e00ff */
[----:B------:R-:W-:Y:S05]  /*52e0*/  IMAD.U32 R4, R4, -0x40, RZ ;  /* 0xffffffc004047824 */ /* 0x000fea00078e00ff */
        /* <DEDUP_REMOVED lines=11> */
.L_x_489:
[----:B------:R-:W-:Y:S01]  /*53a0*/  LDSM.16.M88.4 R24, [R173] ;  /* 0x00000000ad18783b */ /* 0x000fe20000000200 */
[----:B------:R-:W-:Y:S02]  /*53b0*/  IMAD.MOV.U32 R156, RZ, RZ, c[0x0][0x1c0] ;  /* 0x00007000ff9c7624 */ /* 0x000fe400078e00ff */
[----:B------:R-:W-:Y:S01]  /*53c0*/  IMAD.MOV.U32 R159, RZ, RZ, c[0x0][0x1c0] ;  /* 0x00007000ff9f7624 */ /* 0x000fe200078e00ff */
[----:B------:R-:W2:Y:S01]  /*53d0*/  LDSM.16.MT88.4 R8, [R0+0x9000] ;  /* 0x009000000008783b */ /* 0x000ea20000004200 */
[----:B------:R-:W-:Y:S02]  /*53e0*/  IMAD R156, R156, c[0x0][0x22c], RZ ;  /* 0x00008b009c9c7a24 */ /* 0x000fe400078e02ff */
[----:B------:R-:W-:Y:S01]  /*53f0*/  IMAD R159, R159, c[0x0][0x22c], RZ ;  /* 0x00008b009f9f7a24 */ /* 0x000fe200078e02ff */
[----:B------:R-:W3:Y:S01]  /*5400*/  LDSM.16.MT88.4 R16, [R0+0xb000] ;  /* 0x00b000000010783b */ /* 0x000ee20000004200 */
[----:B------:R-:W-:Y:S02]  /*5410*/  IMAD R156, R156, 0x18, RZ ;  /* 0x000000189c9c7824 */ /* 0x000fe400078e02ff */
[----:B------:R-:W-:Y:S01]  /*5420*/  IMAD.SHL.U32 R159, R159, 0x20, RZ ;  /* 0x000000209f9f7824 */ /* 0x000fe200078e00ff */
[----:B------:R-:W4:Y:S01]  /*5430*/  LDSM.16.MT88.4 R28, [R0+0xd000] ;  /* 0x00d00000001c783b */ /* 0x000f220000004200 */
[----:B------:R-:W-:Y:S02]  /*5440*/  IMAD.MOV.U32 R158, RZ, RZ, c[0x0][0x1c0] ;  /* 0x00007000ff9e7624 */ /* 0x000fe400078e00ff */
[----:B------:R-:W-:Y:S01]  /*5450*/  IMAD.MOV.U32 R157, RZ, RZ, c[0x0][0x1c0] ;  /* 0x00007000ff9d7624 */ /* 0x000fe200078e00ff */
[----:B------:R-:W-:Y:S01]  /*5460*/  LDSM.16.M88.4 R32, [R174] ;  /* 0x00000000ae20783b */ /* 0x000fe20000000200 */
[----:B------:R-:W-:Y:S02]  /*5470*/  IMAD R158, R158, c[0x0][0x22c], RZ ;  /* 0x00008b009e9e7a24 */ /* 0x000fe400078e02ff */
[----:B------:R-:W-:Y:S01]  /*5480*/  IMAD R157, R157, c[0x0][0x22c], RZ ;  /* 0x00008b009d9d7a24 */ /* 0x000fe200078e02ff */
[----:B------:R-:W1:Y:S01]  /*5490*/  LDSM.16.MT88.4 R132, [R0+0x9400] ;  /* 0x009400000084783b */ /* 0x000e620000004200 */
[----:B------:R-:W-:Y:S02]  /*54a0*/  IMAD R158, R158, 0x28, RZ ;  /* 0x000000289e9e7824 */ /* 0x000fe400078e02ff */
[----:B------:R-:W-:Y:S01]  /*54b0*/  IMAD R157, R157, 0x30, RZ ;  /* 0x000000309d9d7824 */ /* 0x000fe200078e02ff */
[----:B------:R-:W1:Y:S04]  /*54c0*/  LDSM.16.MT88.4 R136, [R0+0xb400] ;  /* 0x00b400000088783b */ /* 0x000e680000004200 */
[----:B------:R-:W1:Y:S04]  /*54d0*/  LDSM.16.MT88.4 R140, [R0+0xd400] ;  /* 0x00d40000008c783b */ /* 0x000e680000004200 */
[----:B------:R-:W-:Y:S04]  /*54e0*/  LDSM.16.M88.4 R144, [R176] ;  /* 0x00000000b090783b */ /* 0x000fe80000000200 */
[----:B------:R-:W1:Y:S04]  /*54f0*/  LDSM.16.MT88.4 R148, [R0+0x9800] ;  /* 0x009800000094783b */ /* 0x000e680000004200 */
[----:B------:R-:W-:Y:S01]  /*5500*/  LDSM.16.MT88.4 R152, [R0+0x9c00] ;  /* 0x009c00000098783b */ /* 0x000fe20000004200 */
[C---:B--2---:R-:W-:Y:S08]  /*5510*/  HMMA.16816.F32.BF16 R4, R24.reuse, R8, RZ ;  /* 0x000000081804723c */ /* 0x044ff000000418ff */
[C---:B------:R-:W-:Y:S08]  /*5520*/  HMMA.16816.F32.BF16 R8, R24.reuse, R10, RZ ;  /* 0x0000000a1808723c */ /* 0x040ff000000418ff */
[C---:B---3--:R-:W-:Y:S08]  /*5530*/  HMMA.16816.F32.BF16 R12, R24.reuse, R16, RZ ;  /* 0x00000010180c723c */ /* 0x048ff000000418ff */
[C---:B------:R-:W-:Y:S08]  /*5540*/  HMMA.16816.F32.BF16 R16, R24.reuse, R18, RZ ;  /* 0x000000121810723c */ /* 0x040ff000000418ff */
[C---:B----4-:R-:W-:Y:S08]  /*5550*/  HMMA.16816.F32.BF16 R20, R24.reuse, R28, RZ ;  /* 0x0000001c1814723c */ /* 0x050ff000000418ff */
[----:B------:R-:W-:Y:S01]  /*5560*/  HMMA.16816.F32.BF16 R24, R24, R30, RZ ;  /* 0x0000001e1818723c */ /* 0x000fe200000418ff */
[----:B------:R-:W2:Y:S07]  /*5570*/  LDSM.16.MT88.4 R28, [R0+0xb800] ;  /* 0x00b80000001c783b */ /* 0x000eae0000004200 */
[C---:B-1----:R-:W-:Y:S08]  /*5580*/  HMMA.16816.F32.BF16 R4, R32.reuse, R132, R4 ;  /* 0x000000842004723c */ /* 0x042ff00000041804 */
[C---:B------:R-:W-:Y:S01]  /*5590*/  HMMA.16816.F32.BF16 R8, R32.reuse, R134, R8 ;  /* 0x000000862008723c */ /* 0x040fe20000041808 */
[----:B------:R-:W1:Y:S07]  /*55a0*/  LDSM.16.MT88.4 R132, [R0+0xd800] ;  /* 0x00d800000084783b */ /* 0x000e6e0000004200 */
[C---:B------:R-:W-:Y:S08]  /*55b0*/  HMMA.16816.F32.BF16 R12, R32.reuse, R136, R12 ;  /* 0x00000088200c723c */ /* 0x040ff0000004180c */
[C---:B------:R-:W-:Y:S01]  /*55c0*/  HMMA.16816.F32.BF16 R16, R32.reuse, R138, R16 ;  /* 0x0000008a2010723c */ /* 0x040fe20000041810 */
[----:B------:R-:W3:Y:S07]  /*55d0*/  LDSM.16.M88.4 R136, [R175] ;  /* 0x00000000af88783b */ /* 0x000eee0000000200 */
[C---:B------:R-:W-:Y:S08]  /*55e0*/  HMMA.16816.F32.BF16 R20, R32.reuse, R140, R20 ;  /* 0x0000008c2014723c */ /* 0x040ff00000041814 */
[----:B------:R-:W-:Y:S01]  /*55f0*/  HMMA.16816.F32.BF16 R24, R32, R142, R24 ;  /* 0x0000008e2018723c */ /* 0x000fe20000041818 */
[----:B------:R-:W4:Y:S04]  /*5600*/  LDSM.16.MT88.4 R32, [R0+0xbc00] ;  /* 0x00bc00000020783b */ /* 0x000f280000004200 */
[----:B------:R-:W3:Y:S03]  /*5610*/  LDSM.16.MT88.4 R140, [R0+0xdc00] ;  /* 0x00dc0000008c783b */ /* 0x000ee60000004200 */
[C---:B------:R-:W-:Y:S08]  /*5620*/  HMMA.16816.F32.BF16 R4, R144.reuse, R148, R4 ;  /* 0x000000949004723c */ /* 0x040ff00000041804 */
[C---:B------:R-:W-:Y:S01]  /*5630*/  HMMA.16816.F32.BF16 R8, R144.reuse, R150, R8 ;  /* 0x000000969008723c */ /* 0x040fe20000041808 */
[----:B------:R-:W-:Y:S07]  /*5640*/  LDSM.16.MT88.4 R148, [R0+0xa000] ;  /* 0x00a000000094783b */ /* 0x000fee0000004200 */
[C---:B--2---:R-:W-:Y:S08]  /*5650*/  HMMA.16816.F32.BF16 R12, R144.reuse, R28, R12 ;  /* 0x0000001c900c723c */ /* 0x044ff0000004180c */
[C---:B------:R-:W-:Y:S01]  /*5660*/  HMMA.16816.F32.BF16 R16, R144.reuse, R30, R16 ;  /* 0x0000001e9010723c */ /* 0x040fe20000041810 */
[----:B------:R-:W2:Y:S07]  /*5670*/  LDSM.16.M88.4 R28, [R173+0x2000] ;  /* 0x00200000ad1c783b */ /* 0x000eae0000000200 */
[C---:B-1----:R-:W-:Y:S08]  /*5680*/  HMMA.16816.F32.BF16 R20, R144.reuse, R132, R20 ;  /* 0x000000849014723c */ /* 0x042ff00000041814 */
[----:B------:R-:W-:Y:S01]  /*5690*/  HMMA.16816.F32.BF16 R24, R144, R134, R24 ;  /* 0x000000869018723c */ /* 0x000fe20000041818 */
[----:B------:R-:W1:Y:S04]  /*56a0*/  LDSM.16.MT88.4 R132, [R0+0xc000] ;  /* 0x00c000000084783b */ /* 0x000e680000004200 */
[----:B------:R-:W1:Y:S03]  /*56b0*/  LDSM.16.MT88.4 R144, [R0+0xe000] ;  /* 0x00e000000090783b */ /* 0x000e660000004200 */
[C---:B---3--:R-:W-:Y:S08]  /*56c0*/  HMMA.16816.F32.BF16 R4, R136.reuse, R152, R4 ;  /* 0x000000988804723c */ /* 0x048ff00000041804 */
[C---:B------:R-:W-:Y:S01]  /*56d0*/  HMMA.16816.F32.BF16 R8, R136.reuse, R154, R8 ;  /* 0x0000009a8808723c */ /* 0x040fe20000041808 */
[----:B------:R-:W-:Y:S07]  /*56e0*/  LDSM.16.MT88.4 R152, [R0+0xa800] ;  /* 0x00a800000098783b */ /* 0x000fee0000004200 */
[C---:B----4-:R-:W-:Y:S08]  /*56f0*/  HMMA.16816.F32.BF16 R12, R136.reuse, R32, R12 ;  /* 0x00000020880c723c */ /* 0x050ff0000004180c */
[C---:B------:R-:W-:Y:S01]  /*5700*/  HMMA.16816.F32.BF16 R16, R136.reuse, R34, R16 ;  /* 0x000000228810723c */ /* 0x040fe20000041810 */
[----:B------:R-:W-:Y:S07]  /*5710*/  LDSM.16.M88.4 R32, [R174+0x2000] ;  /* 0x00200000ae20783b */ /* 0x000fee0000000200 */
[C---:B------:R-:W-:Y:S08]  /*5720*/  HMMA.16816.F32.BF16 R20, R136.reuse, R140, R20 ;  /* 0x0000008c8814723c */ /* 0x040ff00000041814 */
[----:B------:R-:W-:Y:S01]  /*5730*/  HMMA.16816.F32.BF16 R24, R136, R142, R24 ;  /* 0x0000008e8818723c */ /* 0x000fe20000041818 */
[----:B------:R-:W3:Y:S04]  /*5740*/  LDSM.16.MT88.4 R136, [R0+0xa400] ;  /* 0x00a400000088783b */ /* 0x000ee80000004200 */
[----:B------:R-:W4:Y:S03]  /*5750*/  LDSM.16.MT88.4 R140, [R0+0xc400] ;  /* 0x00c40000008c783b */ /* 0x000f260000004200 */
[C---:B--2---:R-:W-:Y:S08]  /*5760*/  HMMA.16816.F32.BF16 R4, R28.reuse, R148, R4 ;  /* 0x000000941c04723c */ /* 0x044ff00000041804 */
[C---:B------:R-:W-:Y:S01]  /*5770*/  HMMA.16816.F32.BF16 R8, R28.reuse, R150, R8 ;  /* 0x000000961c08723c */ /* 0x040fe20000041808 */
[----:B------:R-:W2:Y:S07]  /*5780*/  LDSM.16.MT88.4 R148, [R0+0xe400] ;  /* 0x00e400000094783b */ /* 0x000eae0000004200 */
[C---:B-1----:R-:W-:Y:S08]  /*5790*/  HMMA.16816.F32.BF16 R12, R28.reuse, R132, R12 ;  /* 0x000000841c0c723c */ /* 0x042ff0000004180c */
[C---:B------:R-:W-:Y:S01]  /*57a0*/  HMMA.16816.F32.BF16 R16, R28.reuse, R134, R16 ;  /* 0x000000861c10723c */ /* 0x040fe20000041810 */
[----:B------:R-:W1:Y:S07]  /*57b0*/  LDSM.16.M88.4 R132, [R176+0x2000] ;  /* 0x00200000b084783b */ /* 0x000e6e0000000200 */
[C---:B------:R-:W-:Y:S08]  /*57c0*/  HMMA.16816.F32.BF16 R20, R28.reuse, R144, R20 ;  /* 0x000000901c14723c */ /* 0x040ff00000041814 */
[----:B------:R-:W-:Y:S01]  /*57d0*/  HMMA.16816.F32.BF16 R24, R28, R146, R24 ;  /* 0x000000921c18723c */ /* 0x000fe20000041818 */
[----:B------:R-:W1:Y:S04]  /*57e0*/  LDSM.16.MT88.4 R28, [R0+0xc800] ;  /* 0x00c80000001c783b */ /* 0x000e680000004200 */
[----:B------:R-:W-:Y:S03]  /*57f0*/  LDSM.16.MT88.4 R144, [R0+0xcc00] ;  /* 0x00cc00000090783b */ /* 0x000fe60000004200 */
[C---:B---3--:R-:W-:Y:S08]  /*5800*/  HMMA.16816.F32.BF16 R4, R32.reuse, R136, R4 ;  /* 0x000000882004723c */ /* 0x048ff00000041804 */
[C---:B------:R-:W-:Y:S01]  /*5810*/  HMMA.16816.F32.BF16 R8, R32.reuse, R138, R8 ;  /* 0x0000008a2008723c */ /* 0x040fe20000041808 */
[----:B------:R-:W3:Y:S07]  /*5820*/  LDSM.16.MT88.4 R136, [R0+0xe800] ;  /* 0x00e800000088783b */ /* 0x000eee0000004200 */
[C---:B----4-:R-:W-:Y:S08]  /*5830*/  HMMA.16816.F32.BF16 R12, R32.reuse, R140, R12 ;  /* 0x0000008c200c723c */ /* 0x050ff0000004180c */
[C---:B------:R-:W-:Y:S01]  /*5840*/  HMMA.16816.F32.BF16 R16, R32.reuse, R142, R16 ;  /* 0x0000008e2010723c */ /* 0x040fe20000041810 */
[----:B------:R-:W-:Y:S07]  /*5850*/  LDSM.16.MT88.4 R140, [R0+0xac00] ;  /* 0x00ac0000008c783b */ /* 0x000fee0000004200 */
[C---:B--2---:R-:W-:Y:S08]  /*5860*/  HMMA.16816.F32.BF16 R20, R32.reuse, R148, R20 ;  /* 0x000000942014723c */ /* 0x044ff00000041814 */
[----:B------:R-:W-:Y:S01]  /*5870*/  HMMA.16816.F32.BF16 R24, R32, R150, R24 ;  /* 0x000000962018723c */ /* 0x000fe20000041818 */
[----:B------:R-:W2:Y:S04]  /*5880*/  LDSM.16.M88.4 R32, [R175+0x2000] ;  /* 0x00200000af20783b */ /* 0x000ea80000000200 */
[----:B------:R4:W2:Y:S03]  /*5890*/  LDSM.16.MT88.4 R148, [R0+0xec00] ;  /* 0x00ec00000094783b */ /* 0x0008a60000004200 */
[C---:B-1----:R-:W-:Y:S08]  /*58a0*/  HMMA.16816.F32.BF16 R4, R132.reuse, R152, R4 ;  /* 0x000000988404723c */ /* 0x042ff00000041804 */
[C---:B------:R-:W-:Y:S08]  /*58b0*/  HMMA.16816.F32.BF16 R8, R132.reuse, R154, R8 ;  /* 0x0000009a8408723c */ /* 0x040ff00000041808 */
[C---:B------:R-:W-:Y:S04]  /*58c0*/  HMMA.16816.F32.BF16 R12, R132.reuse, R28, R12 ;  /* 0x0000001c840c723c */ /* 0x040fe8000004180c */
[C---:B----4-:R-:W-:Y:S03]  /*58d0*/  IMAD.IADD R0, R215.reuse, 0x1, R242 ;  /* 0x00000001d7007824 */ /* 0x050fe600078e02f2 */
[CC--:B------:R-:W-:Y:S01]  /*58e0*/  LEA R28, P1, R215.reuse, R180.reuse, 0x2 ;  /* 0x000000b4d71c7211 */ /* 0x0c0fe200078210ff */
[C---:B------:R-:W-:Y:S04]  /*58f0*/  HMMA.16816.F32.BF16 R16, R132.reuse, R30, R16 ;  /* 0x0000001e8410723c */ /* 0x040fe80000041810 */
[-C--:B------:R-:W-:Y:S03]  /*5900*/  LEA.HI.X.SX32 R29, R215, R181.reuse, 0x2, P1 ;  /* 0x000000b5d71d7211 */ /* 0x080fe600008f16ff */
[----:B------:R-:W-:Y:S01]  /*5910*/  @P4 IADD3 R30, R208, -0x40, RZ ;  /* 0xffffffc0d01e4810 */ /* 0x000fe20007ffe0ff */
[C---:B---3--:R-:W-:Y:S04]  /*5920*/  HMMA.16816.F32.BF16 R20, R132.reuse, R136, R20 ;  /* 0x000000888414723c */ /* 0x048fe80000041814 */
[----:B------:R-:W-:Y:S04]  /*5930*/  @P4 IMAD.WIDE R30, R30, 0x4, R206 ;  /* 0x000000041e1e4825 */ /* 0x000fe800078e02ce */
[----:B------:R-:W-:Y:S01]  /*5940*/  HMMA.16816.F32.BF16 R24, R132, R138, R24 ;  /* 0x0000008a8418723c */ /* 0x000fe20000041818 */
[----:B------:R-:W-:Y:S04]  /*5950*/  LDSM.16.MT88.4 R136, [R2+0x18800] ;  /* 0x018800000288783b */ /* 0x000fe80000004200 */
[----:B------:R1:W5:Y:S02]  /*5960*/  @P4 LDG.E R212, [R30.64] ;  /* 0x000000101ed44981 */ /* 0x000364000c1e1900 */
[CC--:B------:R-:W-:Y:S01]  /*5970*/  LEA R132, P0, R245.reuse, R180.reuse, 0x2 ;  /* 0x000000b4f5847211 */ /* 0x0c0fe200078010ff */
[C---:B--2---:R-:W-:Y:S01]  /*5980*/  HMMA.16816.F32.BF16 R4, R32.reuse, R140, R4 ;  /* 0x0000008c2004723c */ /* 0x044fe20000041804 */
[----:B------:R1:W5:Y:S04]  /*5990*/  @P4 LDG.E R211, [R30.64+0x20] ;  /* 0x000020101ed34981 */ /* 0x000368000c1e1900 */
[----:B------:R1:W5:Y:S01]  /*59a0*/  @P4 LDG.E R210, [R30.64+0x80] ;  /* 0x000080101ed24981 */ /* 0x000362000c1e1900 */
[-C--:B------:R-:W-:Y:S02]  /*59b0*/  LEA.HI.X.SX32 R133, R245, R181.reuse, 0x2, P0 ;  /* 0x000000b5f5857211 */ /* 0x080fe400000f16ff */
[C---:B------:R-:W-:Y:S01]  /*59c0*/  HMMA.16816.F32.BF16 R8, R32.reuse, R142, R8 ;  /* 0x0000008e2008723c */ /* 0x040fe20000041808 */
[----:B------:R1:W5:Y:S04]  /*59d0*/  @P4 LDG.E R209, [R30.64+0xa0] ;  /* 0x0000a0101ed14981 */ /* 0x000368000c1e1900 */
[----:B------:R-:W-:Y:S03]  /*59e0*/  LDSM.16.MT88.4 R140, [R3+0x1c00] ;  /* 0x001c0000038c783b */ /* 0x000fe60000004200 */
[C---:B------:R-:W-:Y:S07]  /*59f0*/  HMMA.16816.F32.BF16 R12, R32.reuse, R144, R12 ;  /* 0x00000090200c723c */ /* 0x040fee000004180c */
[----:B------:R2:W-:Y:S01]  /*5a00*/  RED.E.ADD.F32.FTZ.RN.STRONG.GPU [R180.64], R4 ;  /* 0x00000004b400798e */ /* 0x0005e2000c10e790 */
[C---:B------:R-:W-:Y:S03]  /*5a10*/  HMMA.16816.F32.BF16 R16, R32.reuse, R146, R16 ;  /* 0x000000922010723c */ /* 0x040fe60000041810 */
[----:B------:R3:W-:Y:S04]  /*5a20*/  RED.E.ADD.F32.FTZ.RN.STRONG.GPU [R28.64], R5 ;  /* 0x000000051c00798e */ /* 0x0007e8000c10e790 */
[----:B------:R4:W-:Y:S01]  /*5a30*/  RED.E.ADD.F32.FTZ.RN.STRONG.GPU [R132.64], R6 ;  /* 0x000000068400798e */ /* 0x0009e2000c10e790 */
[C---:B------:R-:W-:Y:S03]  /*5a40*/  HMMA.16816.F32.BF16 R20, R32.reuse, R148, R20 ;  /* 0x000000942014723c */ /* 0x040fe60000041814 */
[----:B------:R-:W-:Y:S01]  /*5a50*/  LDSM.16.MT88.4 R132, [R3+0x1400] ;  /* 0x001400000384783b */ /* 0x000fe20000004200 */
[CC--:B-1----:R-:W-:Y:S04]  /*5a60*/  LEA R30, P2, R158.reuse, R180.reuse, 0x2 ;  /* 0x000000b49e1e7211 */ /* 0x0c2fe800078410ff */
[----:B------:R-:W-:Y:S04]  /*5a70*/  HMMA.16816.F32.BF16 R24, R32, R150, R24 ;  /* 0x000000962018723c */ /* 0x000fe80000041818 */
[-C--:B------:R-:W-:Y:S03]  /*5a80*/  LEA.HI.X.SX32 R31, R158, R181.reuse, 0x2, P2 ;  /* 0x000000b59e1f7211 */ /* 0x080fe600010f16ff */
[CC--:B------:R-:W-:Y:S02]  /*5a90*/  LEA R32, P0, R159.reuse, R180.reuse, 0x2 ;  /* 0x000000b49f207211 */ /* 0x0c0fe400078010ff */
[CC--:B--2---:R-:W-:Y:S03]  /*5aa0*/  LEA R4, P1, R156.reuse, R180.reuse, 0x2 ;  /* 0x000000b49c047211 */ /* 0x0c4fe600078210ff */
[-C--:B------:R-:W-:Y:S02]  /*5ab0*/  LEA.HI.X.SX32 R33, R159, R181.reuse, 0x2, P0 ;  /* 0x000000b59f217211 */ /* 0x080fe400000f16ff */
[-C--:B---3--:R-:W-:Y:S01]  /*5ac0*/  LEA.HI.X.SX32 R5, R156, R181.reuse, 0x2, P1 ;  /* 0x000000b59c057211 */ /* 0x088fe200008f16ff */
[----:B------:R-:W-:Y:S01]  /*5ad0*/  IMAD.MOV.U32 R156, RZ, RZ, c[0x0][0x1c0] ;  /* 0x00007000ff9c7624 */ /* 0x000fe200078e00ff */
[CC--:B----4-:R-:W-:Y:S03]  /*5ae0*/  LEA R6, P1, R157.reuse, R180.reuse, 0x2 ;  /* 0x000000b49d067211 */ /* 0x0d0fe600078210ff */
[----:B------:R1:W-:Y:S01]  /*5af0*/  RED.E.ADD.F32.FTZ.RN.STRONG.GPU [R4.64], R7 ;  /* 0x000000070400798e */ /* 0x0003e2000c10e790 */
[----:B------:R-:W-:Y:S03]  /*5b00*/  IMAD R156, R156, c[0x0][0x22c], RZ ;  /* 0x00008b009c9c7a24 */ /* 0x000fe600078e02ff */
[----:B------:R2:W-:Y:S01]  /*5b10*/  RED.E.ADD.F32.FTZ.RN.STRONG.GPU [R32.64], R8 ;  /* 0x000000082000798e */ /* 0x0005e2000c10e790 */
[----:B------:R-:W-:Y:S03]  /*5b20*/  IMAD R156, R156, 0x38, RZ ;  /* 0x000000389c9c7824 */ /* 0x000fe600078e02ff */
[----:B------:R3:W-:Y:S04]  /*5b30*/  RED.E.ADD.F32.FTZ.RN.STRONG.GPU [R30.64], R9 ;  /* 0x000000091e00798e */ /* 0x0007e8000c10e790 */
[----:B------:R-:W-:Y:S01]  /*5b40*/  LDSM.16.MT88.4 R32, [R2+0x17800] ;  /* 0x017800000220783b */ /* 0x000fe20000004200 */
[-C--:B-1----:R-:W-:Y:S02]  /*5b50*/  LEA.HI.X.SX32 R7, R157, R181.reuse, 0x2, P1 ;  /* 0x000000b59d077211 */ /* 0x082fe400008f16ff */
[CC--:B------:R-:W-:Y:S03]  /*5b60*/  LEA R4, P0, R156.reuse, R180.reuse, 0x2 ;  /* 0x000000b49c047211 */ /* 0x0c0fe600078010ff */
[----:B------:R1:W-:Y:S01]  /*5b70*/  RED.E.ADD.F32.FTZ.RN.STRONG.GPU [R6.64], R10 ;  /* 0x0000000a0600798e */ /* 0x0003e2000c10e790 */
[-C--:B------:R-:W-:Y:S01]  /*5b80*/  LEA.HI.X.SX32 R5, R156, R181.reuse, 0x2, P0 ;  /* 0x000000b59c057211 */ /* 0x080fe200000f16ff */
[----:B------:R-:W-:Y:S01]  /*5b90*/  IMAD.IADD R156, R215, 0x1, R243 ;  /* 0x00000001d79c7824 */ /* 0x000fe200078e02f3 */
[CC--:B--2---:R-:W-:Y:S03]  /*5ba0*/  LEA R8, P0, R247.reuse, R180.reuse, 0x2 ;  /* 0x000000b4f7087211 */ /* 0x0c4fe600078010ff */
[----:B------:R2:W-:Y:S01]  /*5bb0*/  RED.E.ADD.F32.FTZ.RN.STRONG.GPU [R4.64], R11 ;  /* 0x0000000b0400798e */ /* 0x0005e2000c10e790 */
[-C--:B---3--:R-:W-:Y:S03]  /*5bc0*/  LEA.HI.X.SX32 R9, R247, R181.reuse, 0x2, P0 ;  /* 0x000000b5f7097211 */ /* 0x088fe600000f16ff */
[----:B------:R-:W-:Y:S04]  /*5bd0*/  RED.E.ADD.F32.FTZ.RN.STRONG.GPU [R180.64+0x80], R12 ;  /* 0x0000800cb400798e */ /* 0x000fe8000c10e790 */
[----:B------:R-:W-:Y:S04]  /*5be0*/  RED.E.ADD.F32.FTZ.RN.STRONG.GPU [R28.64+0x80], R13 ;  /* 0x0000800d1c00798e */ /* 0x000fe8000c10e790 */
[----:B------:R3:W-:Y:S01]  /*5bf0*/  RED.E.ADD.F32.FTZ.RN.STRONG.GPU [R8.64], R14 ;  /* 0x0000000e0800798e */ /* 0x0007e2000c10e790 */
[-C--:B-1----:R-:W-:Y:S02]  /*5c00*/  LEA R6, P1, R243, R180.reuse, 0x2 ;  /* 0x000000b4f3067211 */ /* 0x082fe400078210ff */
[-C--:B------:R-:W-:Y:S02]  /*5c10*/  LEA R10, P2, R221, R180.reuse, 0x2 ;  /* 0x000000b4dd0a7211 */ /* 0x080fe400078410ff */
[-C--:B------:R-:W-:Y:S02]  /*5c20*/  LEA.HI.X.SX32 R7, R243, R181.reuse, 0x2, P1 ;  /* 0x000000b5f3077211 */ /* 0x080fe400008f16ff */
[CC--:B--2---:R-:W-:Y:S02]  /*5c30*/  LEA R4, P0, R156.reuse, R180.reuse, 0x2 ;  /* 0x000000b49c047211 */ /* 0x0c4fe400078010ff */
[-C--:B------:R-:W-:Y:S01]  /*5c40*/  LEA.HI.X.SX32 R11, R221, R181.reuse, 0x2, P2 ;  /* 0x000000b5dd0b7211 */ /* 0x080fe200010f16ff */
[----:B------:R1:W-:Y:S01]  /*5c50*/  RED.E.ADD.F32.FTZ.RN.STRONG.GPU [R6.64], R15 ;  /* 0x0000000f0600798e */ /* 0x0003e2000c10e790 */
[-C--:B------:R-:W-:Y:S05]  /*5c60*/  LEA.HI.X.SX32 R5, R156, R181.reuse, 0x2, P0 ;  /* 0x000000b59c057211 */ /* 0x080fea00000f16ff */
[----:B------:R2:W-:Y:S01]  /*5c70*/  RED.E.ADD.F32.FTZ.RN.STRONG.GPU [R4.64], R16 ;  /* 0x000000100400798e */ /* 0x0005e2000c10e790 */
[CC--:B---3--:R-:W-:Y:S03]  /*5c80*/  LEA R8, P1, R220.reuse, R180.reuse, 0x2 ;  /* 0x000000b4dc087211 */ /* 0x0c8fe600078210ff */
[----:B------:R3:W-:Y:S01]  /*5c90*/  RED.E.ADD.F32.FTZ.RN.STRONG.GPU [R10.64], R17 ;  /* 0x000000110a00798e */ /* 0x0007e2000c10e790 */
[-C--:B------:R-:W-:Y:S05]  /*5ca0*/  LEA.HI.X.SX32 R9, R220, R181.reuse, 0x2, P1 ;  /* 0x000000b5dc097211 */ /* 0x080fea00008f16ff */
[----:B------:R4:W-:Y:S01]  /*5cb0*/  RED.E.ADD.F32.FTZ.RN.STRONG.GPU [R8.64], R18 ;  /* 0x000000120800798e */ /* 0x0009e2000c10e790 */
[CC--:B-1----:R-:W-:Y:S04]  /*5cc0*/  LEA R6, P0, R224.reuse, R180.reuse, 0x2 ;  /* 0x000000b4e0067211 */ /* 0x0c2fe800078010ff */
[-C--:B------:R-:W-:Y:S02]  /*5cd0*/  LEA.HI.X.SX32 R7, R224, R181.reuse, 0x2, P0 ;  /* 0x000000b5e0077211 */ /* 0x080fe400000f16ff */
[-C--:B--2---:R-:W-:Y:S02]  /*5ce0*/  LEA R4, P1, R246, R180.reuse, 0x2 ;  /* 0x000000b4f6047211 */ /* 0x084fe400078210ff */
[-C--:B------:R-:W-:Y:S01]  /*5cf0*/  LEA R12, P0, R242, R180.reuse, 0x2 ;  /* 0x000000b4f20c7211 */ /* 0x080fe200078010ff */
[----:B------:R1:W-:Y:S01]  /*5d00*/  RED.E.ADD.F32.FTZ.RN.STRONG.GPU [R6.64], R19 ;  /* 0x000000130600798e */ /* 0x0003e2000c10e790 */
[-C--:B------:R-:W-:Y:S02]  /*5d10*/  LEA.HI.X.SX32 R5, R246, R181.reuse, 0x2, P1 ;  /* 0x000000b5f6057211 */ /* 0x080fe400008f16ff */
[-C--:B---3--:R-:W-:Y:S01]  /*5d20*/  LEA R10, P3, R0, R180.reuse, 0x2 ;  /* 0x000000b4000a7211 */ /* 0x088fe200078610ff */
[----:B------:R-:W-:Y:S01]  /*5d30*/  RED.E.ADD.F32.FTZ.RN.STRONG.GPU [R180.64+0x100], R20 ;  /* 0x00010014b400798e */ /* 0x000fe2000c10e790 */
[-C--:B------:R-:W-:Y:S02]  /*5d40*/  LEA.HI.X.SX32 R13, R242, R181.reuse, 0x2, P0 ;  /* 0x000000b5f20d7211 */ /* 0x080fe400000f16ff */
[-C--:B------:R-:W-:Y:S01]  /*5d50*/  LEA.HI.X.SX32 R11, R0, R181.reuse, 0x2, P3 ;  /* 0x000000b5000b7211 */ /* 0x080fe200018f16ff */
[----:B------:R-:W-:Y:S01]  /*5d60*/  RED.E.ADD.F32.FTZ.RN.STRONG.GPU [R28.64+0x100], R21 ;  /* 0x000100151c00798e */ /* 0x000fe2000c10e790 */
[C---:B----4-:R-:W-:Y:S02]  /*5d70*/  LEA R8, P2, R219.reuse, R180, 0x2 ;  /* 0x000000b4db087211 */ /* 0x050fe400078410ff */
[C---:B------:R-:W-:Y:S01]  /*5d80*/  LOP3.LUT R0, R194.reuse, 0x1, RZ, 0xc0, !PT ;  /* 0x00000001c2007812 */ /* 0x040fe200078ec0ff */
[----:B------:R2:W-:Y:S01]  /*5d90*/  RED.E.ADD.F32.FTZ.RN.STRONG.GPU [R4.64], R22 ;  /* 0x000000160400798e */ /* 0x0005e2000c10e790 */
[-C--:B------:R-:W-:Y:S02]  /*5da0*/  LEA.HI.X.SX32 R9, R219, R181.reuse, 0x2, P2 ;  /* 0x000000b5db097211 */ /* 0x080fe400010f16ff */
[----:B------:R-:W-:Y:S01]  /*5db0*/  ISETP.GT.AND P3, PT, R194, R222, PT ;  /* 0x000000dec200720c */ /* 0x000fe20003f64270 */
[----:B------:R-:W-:Y:S04]  /*5dc0*/  RED.E.ADD.F32.FTZ.RN.STRONG.GPU [R12.64], R23 ;  /* 0x000000170c00798e */ /* 0x000fe8000c10e790 */
[----:B------:R-:W-:Y:S04]  /*5dd0*/  RED.E.ADD.F32.FTZ.RN.STRONG.GPU [R10.64], R24 ;  /* 0x000000180a00798e */ /* 0x000fe8000c10e790 */
[----:B------:R-:W-:Y:S01]  /*5de0*/  RED.E.ADD.F32.FTZ.RN.STRONG.GPU [R8.64], R25 ;  /* 0x000000190800798e */ /* 0x000fe2000c10e790 */
[CC--:B-1----:R-:W-:Y:S03]  /*5df0*/  LEA R6, P1, R218.reuse, R180.reuse, 0x2 ;  /* 0x000000b4da067211 */ /* 0x0c2fe600078210ff */
[----:B------:R-:W-:Y:S01]  /*5e00*/  LDSM.16.MT88.4 R8, [R3] ;  /* 0x000000000308783b */ /* 0x000fe20000004200 */
[-C--:B------:R-:W-:Y:S03]  /*5e10*/  LEA.HI.X.SX32 R7, R218, R181.reuse, 0x2, P1 ;  /* 0x000000b5da077211 */ /* 0x080fe600008f16ff */
[----:B------:R-:W-:Y:S01]  /*5e20*/  LDSM.16.MT88.4 R12, [R2+0x17000] ;  /* 0x01700000020c783b */ /* 0x000fe20000004200 */
[----:B------:R-:W-:Y:S03]  /*5e30*/  @P4 IADD3 R214, P1, R214, -0x100, RZ ;  /* 0xffffff00d6d64810 */ /* 0x000fe60007f3e0ff */
[----:B------:R-:W-:Y:S01]  /*5e40*/  RED.E.ADD.F32.FTZ.RN.STRONG.GPU [R6.64], R26 ;  /* 0x0000001a0600798e */ /* 0x000fe2000c10e790 */
[----:B------:R-:W-:Y:S02]  /*5e50*/  @P4 IADD3.X R213, R213, -0x1, RZ, P1, !PT ;  /* 0xffffffffd5d54810 */ /* 0x000fe40000ffe4ff */
[C---:B--2---:R-:W-:Y:S01]  /*5e60*/  LEA R4, P0, R223.reuse, R180, 0x2 ;  /* 0x000000b4df047211 */ /* 0x044fe200078010ff */
[----:B------:R-:W-:Y:S03]  /*5e70*/  LDSM.16.MT88.4 R16, [R3+0x1000] ;  /* 0x001000000310783b */ /* 0x000fe60000004200 */
[----:B------:R-:W-:Y:S01]  /*5e80*/  LEA.HI.X.SX32 R5, R223, R181, 0x2, P0 ;  /* 0x000000b5df057211 */ /* 0x000fe200000f16ff */
[----:B------:R-:W-:Y:S01]  /*5e90*/  LDSM.16.MT88.4 R20, [R3+0x2000] ;  /* 0x002000000314783b */ /* 0x000fe20000004200 */
[----:B------:R-:W-:Y:S02]  /*5ea0*/  ISETP.NE.U32.AND P0, PT, R0, 0x1, PT ;  /* 0x000000010000780c */ /* 0x000fe40003f05070 */
[C---:B------:R-:W-:Y:S01]  /*5eb0*/  IADD3 R0, R3.reuse, -0x3000, RZ ;  /* 0xffffd00003007810 */ /* 0x040fe20007ffe0ff */
[----:B------:R-:W-:Y:S04]  /*5ec0*/  RED.E.ADD.F32.FTZ.RN.STRONG.GPU [R4.64], R27 ;  /* 0x0000001b0400798e */ /* 0x000fe8000c10e790 */
[----:B------:R-:W1:Y:S04]  /*5ed0*/  LDSM.16.MT88.4 R4, [R2+0x15000] ;  /* 0x015000000204783b */ /* 0x000e680000004200 */
[----:B------:R-:W-:Y:S02]  /*5ee0*/  LDSM.16.MT88.4 R28, [R2+0x15800] ;  /* 0x01580000021c783b */ /* 0x000fe40000004200 */
        /* <DEDUP_REMOVED lines=67> */
.L_x_487:
[----:B------:R-:W-:Y:S01]  /*6320*/  BAR.SYNC.DEFER_BLOCKING 0x0 ;  /* 0x0000000000007b1d */ /* 0x000fe20000010000 */
[----:B------:R-:W-:-:S02]  /*6330*/  FMUL.FTZ R84, R84, c[0x0][0x2e0] ;  /* 0x0000b80054547a20 */ /* 0x000fc40000410000 */
[----:B-1----:R-:W-:Y:S02]  /*6340*/  FMUL.FTZ R0, R85, c[0x0][0x2e0] ;  /* 0x0000b80055007a20 */ /* 0x002fe40000410000 */
        /* <DEDUP_REMOVED lines=14> */
[----:B------:R1:W-:Y:S01]  /*6430*/  STS [R238], R0 ;  /* 0x00000000ee007388 */ /* 0x0003e20000000800 */
[----:B------:R-:W-:Y:S01]  /*6440*/  FMUL.FTZ R12, R91, c[0x0][0x2e0] ;  /* 0x0000b8005b0c7a20 */ /* 0x000fe20000410000 */
[----:B------:R-:W-:Y:S01]  /*6450*/  F2FP.BF16.PACK_AB R13, R13, R88 ;  /* 0x000000580d0d723e */ /* 0x000fe200000010ff */
[----:B------:R-:W-:Y:S01]  /*6460*/  FMUL.FTZ R36, R39, c[0x0][0x2dc] ;  /* 0x0000b70027247a20 */ /* 0x000fe20000410000 */
[----:B------:R-:W-:Y:S01]  /*6470*/  STS [R238+0x200], R9 ;  /* 0x00020009ee007388 */ /* 0x000fe20000000800 */
[----:B------:R-:W-:Y:S01]  /*6480*/  FMUL.FTZ R5, R40, c[0x0][0x2dc] ;  /* 0x0000b70028057a20 */ /* 0x000fe20000410000 */
[----:B------:R-:W-:Y:S01]  /*6490*/  F2FP.BF16.PACK_AB R12, R12, R90 ;  /* 0x0000005a0c0c723e */ /* 0x000fe200000010ff */
[----:B------:R-:W-:Y:S01]  /*64a0*/  FMUL.FTZ R92, R92, c[0x0][0x2e0] ;  /* 0x0000b8005c5c7a20 */ /* 0x000fe20000410000 */
[----:B------:R2:W-:Y:S01]  /*64b0*/  STS [R239], R8 ;  /* 0x00000008ef007388 */ /* 0x0005e20000000800 */
[----:B------:R-:W-:-:S02]  /*64c0*/  FMUL.FTZ R11, R93, c[0x0][0x2e0] ;  /* 0x0000b8005d0b7a20 */ /* 0x000fc40000410000 */
[----:B------:R-:W-:Y:S01]  /*64d0*/  FMUL.FTZ R94, R94, c[0x0][0x2e0] ;  /* 0x0000b8005e5e7a20 */ /* 0x000fe20000410000 */
[----:B------:R3:W-:Y:S01]  /*64e0*/  STS [R239+0x200], R3 ;  /* 0x00020003ef007388 */ /* 0x0007e20000000800 */
        /* <DEDUP_REMOVED lines=47> */
[----:B------:R-:W1:Y:S01]  /*67e0*/  S2R R44, SR_CTAID.Y ;  /* 0x00000000002c7919 */ /* 0x000e620000002600 */
        /* <DEDUP_REMOVED lines=61> */
[----:B------:R-:W1:Y:S01]  /*6bc0*/  S2R R43, SR_CTAID.Z ;  /* 0x00000000002b7919 */ /* 0x000e620000002700 */
        /* <DEDUP_REMOVED lines=27> */
[----:B------:R-:W-:Y:S01]  /*6d80*/  SHF.R.S32.HI R5, RZ, 0x1f, R250 ;  /* 0x0000001fff057819 */ /* 0x000fe200000114fa */
        /* <DEDUP_REMOVED lines=10> */
[----:B------:R-:W-:Y:S01]  /*6e30*/  IMAD R4, R252, c[0x0][0x3a8], RZ ;  /* 0x0000ea00fc047a24 */ /* 0x000fe200078e02ff */
[----:B------:R-:W-:Y:S01]  /*6e40*/  STS [R238+0x9000], R27 ;  /* 0x0090001bee007388 */ /* 0x000fe20000000800 */
[----:B------:R-:W-:Y:S01]  /*6e50*/  FMUL.FTZ R76, R76, c[0x0][0x2dc] ;  /* 0x0000b7004c4c7a20 */ /* 0x000fe20000410000 */
[----:B------:R-:W-:Y:S01]  /*6e60*/  F2FP.BF16.PACK_AB R18, R18, R74 ;  /* 0x0000004a1212723e */ /* 0x000fe200000010ff */
[----:B------:R-:W-:Y:S01]  /*6e70*/  FMUL.FTZ R15, R77, c[0x0][0x2dc] ;  /* 0x0000b7004d0f7a20 */ /* 0x000fe20000410000 */
[----:B------:R-:W-:Y:S01]  /*6e80*/  STS [R238+0x9200], R26 ;  /* 0x0092001aee007388 */ /* 0x000fe20000000800 */
[----:B------:R-:W-:-:S02]  /*6e90*/  FMUL.FTZ R78, R78, c[0x0][0x2dc] ;  /* 0x0000b7004e4e7a20 */ /* 0x000fc40000410000 */
[----:B------:R-:W-:Y:S01]  /*6ea0*/  FMUL.FTZ R14, R79, c[0x0][0x2dc] ;  /* 0x0000b7004f0e7a20 */ /* 0x000fe20000410000 */
[----:B------:R-:W-:Y:S01]  /*6eb0*/  F2FP.BF16.PACK_AB R15, R15, R76 ;  /* 0x0000004c0f0f723e */ /* 0x000fe200000010ff */
[C---:B------:R-:W-:Y:S01]  /*6ec0*/  IMAD R41, R249.reuse, c[0x0][0x3ac], R4 ;  /* 0x0000eb00f9297a24 */ /* 0x040fe200078e0204 */
[----:B------:R-:W-:Y:S01]  /*6ed0*/  MOV R4, R250 ;  /* 0x000000fa00047202 */ /* 0x000fe20000000f00 */
[----:B------:R-:W-:Y:S01]  /*6ee0*/  IMAD R6, R252, c[0x0][0x3a0], RZ ;  /* 0x0000e800fc067a24 */ /* 0x000fe200078e02ff */
[----:B------:R-:W-:Y:S01]  /*6ef0*/  F2FP.BF16.PACK_AB R14, R14, R78 ;  /* 0x0000004e0e0e723e */ /* 0x000fe200000010ff */
[----:B------:R-:W-:Y:S02]  /*6f00*/  STS [R239+0x9000], R23 ;  /* 0x00900017ef007388 */ /* 0x000fe40000000800 */
[C---:B-1----:R-:W-:Y:S02]  /*6f10*/  IMAD R0, R249.reuse, c[0x0][0x3a4], R6 ;  /* 0x0000e900f9007a24 */ /* 0x042fe400078e0206 */
[----:B------:R-:W-:Y:S01]  /*6f20*/  STS [R239+0x9200], R22 ;  /* 0x00920016ef007388 */ /* 0x000fe20000000800 */
[----:B------:R-:W-:-:S03]  /*6f30*/  IMAD.WIDE.U32 R6, R249, c[0x0][0x3a0], R4 ;  /* 0x0000e800f9067a25 */ /* 0x000fc600078e0004 */
[----:B------:R-:W-:Y:S01]  /*6f40*/  STS [R238+0xa000], R21 ;  /* 0x00a00015ee007388 */ /* 0x000fe20000000800 */
[----:B------:R-:W-:Y:S01]  /*6f50*/  IMAD.WIDE.U32 R4, R249, c[0x0][0x3a8], R4 ;  /* 0x0000ea00f9047a25 */ /* 0x000fe200078e0004 */
[----:B------:R-:W-:Y:S02]  /*6f60*/  IADD3 R7, R7, R0, RZ ;  /* 0x0000000007077210 */ /* 0x000fe40007ffe0ff */
[----:B------:R-:W-:Y:S01]  /*6f70*/  STS [R238+0xa200], R20 ;  /* 0x00a20014ee007388 */ /* 0x000fe20000000800 */
[----:B------:R-:W-:Y:S02]  /*6f80*/  SHF.R.S32.HI R0, RZ, 0x1f, R44 ;  /* 0x0000001fff007819 */ /* 0x000fe4000001142c */
[----:B------:R-:W-:Y:S01]  /*6f90*/  IADD3 R5, R5, R41, RZ ;  /* 0x0000002905057210 */ /* 0x000fe20007ffe0ff */
[----:B------:R-:W-:Y:S01]  /*6fa0*/  STS [R239+0xa000], R17 ;  /* 0x00a00011ef007388 */ /* 0x000fe20000000800 */
[----:B------:R-:W-:-:S03]  /*6fb0*/  IMAD.WIDE.U32 R6, R44, c[0x0][0x388], R6 ;  /* 0x0000e2002c067a25 */ /* 0x000fc600078e0006 */
[----:B------:R-:W-:Y:S01]  /*6fc0*/  STS [R239+0xa200], R16 ;  /* 0x00a20010ef007388 */ /* 0x000fe20000000800 */
[C---:B--2---:R-:W-:Y:S02]  /*6fd0*/  IMAD R8, R0.reuse, c[0x0][0x388], RZ ;  /* 0x0000e20000087a24 */ /* 0x044fe400078e02ff */
[----:B---3--:R-:W-:Y:S01]  /*6fe0*/  IMAD R3, R0, c[0x0][0x390], RZ ;  /* 0x0000e40000037a24 */ /* 0x008fe200078e02ff */
[----:B------:R-:W-:Y:S01]  /*6ff0*/  STS [R238+0xb000], R19 ;  /* 0x00b00013ee007388 */ /* 0x000fe20000000800 */
[C---:B------:R-:W-:Y:S01]  /*7000*/  IMAD R0, R44.reuse, c[0x0][0x38c], R8 ;  /* 0x0000e3002c007a24 */ /* 0x040fe200078e0208 */
[----:B------:R-:W-:Y:S01]  /*7010*/  SHF.R.S32.HI R8, RZ, 0x1f, R43 ;  /* 0x0000001fff087819 */ /* 0x000fe2000001142b */
[C---:B------:R-:W-:Y:S01]  /*7020*/  IMAD R3, R44.reuse, c[0x0][0x394], R3 ;  /* 0x0000e5002c037a24 */ /* 0x040fe200078e0203 */
[----:B------:R-:W-:Y:S01]  /*7030*/  STS [R238+0xb200], R18 ;  /* 0x00b20012ee007388 */ /* 0x000fe20000000800 */
[----:B------:R-:W-:Y:S01]  /*7040*/  IMAD.WIDE.U32 R4, R44, c[0x0][0x390], R4 ;  /* 0x0000e4002c047a25 */ /* 0x000fe200078e0004 */
[----:B------:R-:W-:-:S02]  /*7050*/  IADD3 R7, R7, R0, RZ ;  /* 0x0000000007077210 */ /* 0x000fc40007ffe0ff */
[----:B------:R-:W-:Y:S01]  /*7060*/  STS [R239+0xb000], R15 ;  /* 0x00b0000fef007388 */ /* 0x000fe20000000800 */
[C---:B------:R-:W-:Y:S01]  /*7070*/  IMAD R0, R8.reuse, c[0x0][0x3b8], RZ ;  /* 0x0000ee0008007a24 */ /* 0x040fe200078e02ff */
[----:B------:R-:W-:Y:S01]  /*7080*/  IADD3 R5, R5, R3, RZ ;  /* 0x0000000305057210 */ /* 0x000fe20007ffe0ff */
[----:B------:R-:W-:Y:S01]  /*7090*/  IMAD R3, R8, c[0x0][0x3c0], RZ ;  /* 0x0000f00008037a24 */ /* 0x000fe200078e02ff */
[----:B------:R-:W-:Y:S01]  /*70a0*/  STS [R239+0xb200], R14 ;  /* 0x00b2000eef007388 */ /* 0x000fe20000000800 */
[C---:B------:R-:W-:Y:S02]  /*70b0*/  IMAD R0, R43.reuse, c[0x0][0x3bc], R0 ;  /* 0x0000ef002b007a24 */ /* 0x040fe400078e0200 */
[C---:B------:R-:W-:Y:S01]  /*70c0*/  IMAD R3, R43.reuse, c[0x0][0x3c4], R3 ;  /* 0x0000f1002b037a24 */ /* 0x040fe200078e0203 */
[----:B------:R-:W-:Y:S01]  /*70d0*/  BAR.SYNC.DEFER_BLOCKING 0x0 ;  /* 0x0000000000007b1d */ /* 0x000fe20000010000 */
[----:B------:R-:W-:-:S04]  /*70e0*/  IMAD.WIDE.U32 R6, R43, c[0x0][0x3b8], R6 ;  /* 0x0000ee002b067a25 */ /* 0x000fc800078e0006 */
[----:B------:R-:W-:Y:S01]  /*70f0*/  IMAD.WIDE.U32 R4, R43, c[0x0][0x3c0], R4 ;  /* 0x0000f0002b047a25 */ /* 0x000fe200078e0004 */
[----:B------:R-:W-:-:S04]  /*7100*/  IADD3 R7, R7, R0, RZ ;  /* 0x0000000007077210 */ /* 0x000fc80007ffe0ff */
[----:B------:R-:W-:Y:S01]  /*7110*/  IADD3 R5, R5, R3, RZ ;  /* 0x0000000305057210 */ /* 0x000fe20007ffe0ff */
[----:B----4-:R-:W-:Y:S01]  /*7120*/  IMAD.WIDE.U32 R10, R248, c[0x0][0x3a0], R6 ;  /* 0x0000e800f80a7a25 */ /* 0x010fe200078e0006 */
[----:B------:R-:W-:-:S03]  /*7130*/  SHF.R.S32.HI R3, RZ, 0x1f, R248 ;  /* 0x0000001fff037819 */ /* 0x000fc600000114f8 */
[----:B------:R-:W-:Y:S01]  /*7140*/  IMAD.WIDE.U32 R8, R248, c[0x0][0x3a8], R4 ;  /* 0x0000ea00f8087a25 */ /* 0x000fe200078e0004 */
[----:B------:R-:W-:-:S03]  /*7150*/  LEA R6, P1, R10, c[0x0][0x340], 0x1 ;  /* 0x0000d0000a067a11 */ /* 0x000fc600078208ff */
[C---:B------:R-:W-:Y:S01]  /*7160*/  IMAD R0, R3.reuse, c[0x0][0x3a0], RZ ;  /* 0x0000e80003007a24 */ /* 0x040fe200078e02ff */
[----:B------:R-:W-:Y:S01]  /*7170*/  LEA R4, P0, R8, c[0x0][0x348], 0x1 ;  /* 0x0000d20008047a11 */ /* 0x000fe200078008ff */
[----:B------:R-:W-:Y:S02]  /*7180*/  IMAD R3, R3, c[0x0][0x3a8], RZ ;  /* 0x0000ea0003037a24 */ /* 0x000fe400078e02ff */
[C---:B------:R-:W-:Y:S01]  /*7190*/  IMAD R0, R248.reuse, c[0x0][0x3a4], R0 ;  /* 0x0000e900f8007a24 */ /* 0x040fe200078e0200 */
[----:B------:R-:W1:Y:S01]  /*71a0*/  LDS.128 R56, [R205+0x9000] ;  /* 0x00900000cd387984 */ /* 0x000e620000000c00 */
[----:B------:R-:W-:-:S03]  /*71b0*/  IMAD R3, R248, c[0x0][0x3ac], R3 ;  /* 0x0000eb00f8037a24 */ /* 0x000fc600078e0203 */
[----:B------:R-:W2:Y:S01]  /*71c0*/  LDS.128 R48, [R205+0xb000] ;  /* 0x00b00000cd307984 */ /* 0x000ea20000000c00 */
[----:B------:R-:W-:Y:S02]  /*71d0*/  IADD3 R0, R11, R0, RZ ;  /* 0x000000000b007210 */ /* 0x000fe40007ffe0ff */
[----:B------:R-:W-:Y:S01]  /*71e0*/  IADD3 R3, R9, R3, RZ ;  /* 0x0000000309037210 */ /* 0x000fe20007ffe0ff */
[----:B------:R-:W3:Y:S01]  /*71f0*/  LDS.128 R40, [R205+0xd000] ;  /* 0x00d00000cd287984 */ /* 0x000ee20000000c00 */
[----:B------:R-:W-:Y:S02]  /*7200*/  LEA.HI.X R7, R10, c[0x0][0x344], R0, 0x1, P1 ;  /* 0x0000d1000a077a11 */ /* 0x000fe400008f0c00 */
[----:B------:R-:W-:Y:S01]  /*7210*/  LEA.HI.X R5, R8, c[0x0][0x34c], R3, 0x1, P0 ;  /* 0x0000d30008057a11 */ /* 0x000fe200000f0c03 */
[----:B------:R-:W4:Y:S01]  /*7220*/  LDS.128 R52, [R205+0xa000] ;  /* 0x00a00000cd347984 */ /* 0x000f220000000c00 */
[----:B------:R-:W-:Y:S02]  /*7230*/  MOV R3, c[0x0][0x3a0] ;  /* 0x0000e80000037a02 */ /* 0x000fe40000000f00 */
[----:B------:R-:W-:Y:S01]  /*7240*/  MOV R0, c[0x0][0x3a8] ;  /* 0x0000ea0000007a02 */ /* 0x000fe20000000f00 */
[----:B------:R-:W3:Y:S01]  /*7250*/  LDS.128 R44, [R205+0xc000] ;  /* 0x00c00000cd2c7984 */ /* 0x000ee20000000c00 */
[----:B------:R-:W-:-:S02]  /*7260*/  MOV R11, c[0x0][0x3a4] ;  /* 0x0000e900000b7a02 */ /* 0x000fc40000000f00 */
[C---:B------:R-:W-:Y:S01]  /*7270*/  LEA R10, P1, R3.reuse, R6, 0x7 ;  /* 0x00000006030a7211 */ /* 0x040fe200078238ff */
[----:B------:R-:W4:Y:S01]  /*7280*/  LDS.128 R36, [R205+0xe000] ;  /* 0x00e00000cd247984 */ /* 0x000f220000000c00 */
[----:B------:R-:W-:Y:S02]  /*7290*/  MOV R9, c[0x0][0x3ac] ;  /* 0x0000eb0000097a02 */ /* 0x000fe40000000f00 */
[C---:B------:R-:W-:Y:S01]  /*72a0*/  LEA R8, P0, R0.reuse, R4, 0x7 ;  /* 0x0000000400087211 */ /* 0x040fe200078038ff */
[----:B------:R-:W4:Y:S01]  /*72b0*/  LDS.128 R32, [R205+0xf000] ;  /* 0x00f00000cd207984 */ /* 0x000f220000000c00 */
[----:B------:R-:W-:Y:S02]  /*72c0*/  LEA.HI.X R11, R3, R7, R11, 0x7, P1 ;  /* 0x00000007030b7211 */ /* 0x000fe400008f3c0b */
[----:B------:R-:W-:Y:S01]  /*72d0*/  LEA.HI.X R9, R0, R5, R9, 0x7, P0 ;  /* 0x0000000500097211 */ /* 0x000fe200000f3c09 */
[----:B------:R-:W4:Y:S04]  /*72e0*/  LDS.128 R24, [R205+0x11000] ;  /* 0x01100000cd187984 */ /* 0x000f280000000c00 */
[----:B------:R-:W4:Y:S04]  /*72f0*/  LDS.128 R16, [R205+0x13000] ;  /* 0x01300000cd107984 */ /* 0x000f280000000c00 */
[----:B------:R-:W4:Y:S04]  /*7300*/  LDS.128 R28, [R205+0x10000] ;  /* 0x01000000cd1c7984 */ /* 0x000f280000000c00 */
[----:B------:R-:W4:Y:S04]  /*7310*/  LDS.128 R20, [R205+0x12000] ;  /* 0x01200000cd147984 */ /* 0x000f280000000c00 */
[----:B------:R-:W4:Y:S04]  /*7320*/  LDS.128 R12, [R205+0x14000] ;  /* 0x01400000cd0c7984 */ /* 0x000f280000000c00 */
        /* <DEDUP_REMOVED lines=12> */
.L_x_484:
        /* <DEDUP_REMOVED lines=9> */
.L_x_491:
[----:B------:R-:W-:Y:S05]  /*7480*/  EXIT ;  /* 0x000000000000794d */ /* 0x000fea0003800000 */
.L_x_493:
        /* <DEDUP_REMOVED lines=15> */
.L_x_682:


//--------------------- .text._ZN5flash44flash_bwd_dq_dk_dv_loop_seqk_parallel_kernelI23Flash_bwd_kernel_traitsILi96ELi64ELi128ELi8ELi2ELi4ELi4ELb0ELb0EN7cutlass10bfloat16_tE19Flash_kernel_traitsILi96ELi64ELi128ELi8ES3_EELb0ELb1ELb0ELb0ELb1ELb1ELb1EEEvNS_16Flash_bwd_paramsE --------------------------
	.section	.text._ZN5flash44flash_bwd_dq_dk_dv_loop_seqk_parallel_kernelI23Flash_bwd_kernel_traitsILi96ELi64ELi128ELi8ELi2ELi4ELi4ELb0ELb0EN7cutlass10bfloat16_tE19Flash_kernel_traitsILi96ELi64ELi128ELi8ES3_EELb0ELb1ELb0ELb0ELb1ELb1ELb1EEEvNS_16Flash_bwd_paramsE,"ax",@progbits
	.sectioninfo	@"SHI_REGISTERS=255"
	.align	128
        .global         _ZN5flash44flash_bwd_dq_dk_dv_loop_seqk_parallel_kernelI23Flash_bwd_kernel_traitsILi96ELi64ELi128ELi8ELi2ELi4ELi4ELb0ELb0EN7cutlass10bfloat16_tE19Flash_kernel_traitsILi96ELi64ELi128ELi8ES3_EELb0ELb1ELb0ELb0ELb1ELb1ELb1EEEvNS_16Flash_bwd_paramsE
        .type           _ZN5flash44flash_bwd_dq_dk_dv_loop_seqk_parallel_kernelI23Flash_bwd_kernel_traitsILi96ELi64ELi128ELi8ELi2ELi4ELi4ELb0ELb0EN7cutlass10bfloat16_tE19Flash_kernel_traitsILi96ELi64ELi128ELi8ES3_EELb0ELb1ELb0ELb0ELb1ELb1ELb1EEEvNS_16Flash_bwd_paramsE,@function
        .size           _ZN5flash44flash_bwd_dq_dk_dv_loop_seqk_parallel_kernelI23Flash_bwd_kernel_traitsILi96ELi64ELi128ELi8ELi2ELi4ELi4ELb0ELb0EN7cutlass10bfloat16_tE19Flash_kernel_traitsILi96ELi64ELi128ELi8ES3_EELb0ELb1ELb0ELb0ELb1ELb1ELb1EEEvNS_16Flash_bwd_paramsE,(.L_x_683 - _ZN5flash44flash_bwd_dq_dk_dv_loop_seqk_parallel_kernelI23Flash_bwd_kernel_traitsILi96ELi64ELi128ELi8ELi2ELi4ELi4ELb0ELb0EN7cutlass10bfloat16_tE19Flash_kernel_traitsILi96ELi64ELi128ELi8ES3_EELb0ELb1ELb0ELb0ELb1ELb1ELb1EEEvNS_16Flash_bwd_paramsE)
        .other          _ZN5flash44flash_bwd_dq_dk_dv_loop_seqk_parallel_kernelI23Flash_bwd_kernel_traitsILi96ELi64ELi128ELi8ELi2ELi4ELi4ELb0ELb0EN7cutlass10bfloat16_tE19Flash_kernel_traitsILi96ELi64ELi128ELi8ES3_EELb0ELb1ELb0ELb0ELb1ELb1ELb1EEEvNS_16Flash_bwd_paramsE,@"STO_CUDA_ENTRY STV_DEFAULT"
_ZN5flash44flash_bwd_dq_dk_dv_loop_seqk_parallel_kernelI23Flash_bwd_kernel_traitsILi96ELi64ELi128ELi8ELi2ELi4ELi4ELb0ELb0EN7cutlass10bfloat16_tE19Flash_kernel_traitsILi96ELi64ELi128ELi8ES3_EELb0ELb1ELb0ELb0ELb1ELb1ELb1EEEvNS_16Flash_bwd_paramsE:
.text._ZN5flash44flash_bwd_dq_dk_dv_loop_seqk_parallel_kernelI23Flash_bwd_kernel_traitsILi96ELi64ELi128ELi8ELi2ELi4ELi4ELb0ELb0EN7cutlass10bfloat16_tE19Flash_kernel_traitsILi96ELi64ELi128ELi8ES3_EELb0ELb1ELb0ELb0ELb1ELb1ELb1EEEvNS_16Flash_bwd_paramsE:
        /* <DEDUP_REMOVED lines=28> */
[----:B------:R-:W-:Y:S01]  /*01c0*/  ULDC UR14, c[0x0][0x1c0] ;  /* 0x00007000000e7ab9 */ /* 0x000fe20000000800 */
[CC--:B------:R-:W-:Y:S01]  /*01d0*/  LEA.HI R5, R20.reuse, R21.reuse, RZ, 0x2 ;  /* 0x0000001514057211 */ /* 0x0c0fe200078f10ff */
[----:B------:R-:W-:Y:S01]  /*01e0*/  ULDC UR13, c[0x0][0x224] ;  /* 0x00008900000d7ab9 */ /* 0x000fe20000000800 */
[CC--:B------:R-:W-:Y:S01]  /*01f0*/  LEA.HI R11, R20.reuse, R21.reuse, RZ, 0x4 ;  /* 0x00000015140b7211 */ /* 0x0c0fe200078f20ff */
[----:B------:R-:W-:Y:S01]  /*0200*/  UMOV UR15, 0x4 ;  /* 0x00000004000f7882 */ /* 0x000fe20000000000 */
[--C-:B------:R-:W-:Y:S01]  /*0210*/  SHF.R.S32.HI R7, RZ, 0x2, R5.reuse ;  /* 0x00000002ff077819 */ /* 0x100fe20000011405 */
[----:B------:R-:W-:Y:S01]  /*0220*/  ULDC.64 UR26, c[0x0][0x200] ;  /* 0x00008000001a7ab9 */ /* 0x000fe20000000a00 */
[----:B------:R-:W-:Y:S01]  /*0230*/  LEA.HI R9, R20, R21, RZ, 0x5 ;  /* 0x0000001514097211 */ /* 0x000fe200078f28ff */
[----:B------:R-:W-:Y:S01]  /*0240*/  ULDC.64 UR24, c[0x0][0x3c8] ;  /* 0x0000f20000187ab9 */ /* 0x000fe20000000a00 */
[----:B------:R-:W-:Y:S01]  /*0250*/  SHF.R.S32.HI R0, RZ, 0x1f, R5 ;  /* 0x0000001fff007819 */ /* 0x000fe20000011405 */
[----:B------:R-:W-:Y:S01]  /*0260*/  ULDC UR12, c[0x0][0x224] ;  /* 0x00008900000c7ab9 */ /* 0x000fe20000000800 */
        /* <DEDUP_REMOVED lines=18> */
[--C-:B------:R-:W-:Y:S01]  /*0390*/  SHF.R.S32.HI R0, RZ, 0x5, R9.reuse ;  /* 0x00000005ff007819 */ /* 0x100fe20000011409 */
[----:B------:R-:W-:Y:S01]  /*03a0*/  IMAD.IADD R15, R8, 0x1, -R2 ;  /* 0x00000001080f7824 */ /* 0x000fe200078e0a02 */
[----:B------:R-:W-:Y:S01]  /*03b0*/  SHF.R.S32.HI R2, RZ, 0x1f, R9 ;  /* 0x0000001fff027819 */ /* 0x000fe20000011409 */
[----:B------:R-:W-:Y:S01]  /*03c0*/  UIMAD UR17, UR4, UR17, URZ ;  /* 0x00000011041172a4 */ /* 0x000fe2000f8e023f */
[----:B------:R-:W-:Y:S01]  /*03d0*/  LEA.HI R13, R20, R21, RZ, 0x3 ;  /* 0x00000015140d7211 */ /* 0x000fe200078f18ff */
[----:B------:R-:W-:Y:S01]  /*03e0*/  IMAD R247, R0, 0x8, R6 ;  /* 0x0000000800f77824 */ /* 0x000fe200078e0206 */
[----:B------:R-:W-:Y:S01]  /*03f0*/  LEA.HI R22, R4, R3, RZ, 0x2 ;  /* 0x0000000304167211 */ /* 0x000fe200078f10ff */
[----:B------:R-:W-:Y:S01]  /*0400*/  USHF.R.S32.HI UR18, URZ, 0x1f, UR19 ;  /* 0x0000001f3f127899 */ /* 0x000fe20008011413 */
[-C--:B------:R-:W-:Y:S01]  /*0410*/  LEA.HI R3, R9, R0.reuse, RZ, 0x1 ;  /* 0x0000000009037211 */ /* 0x080fe200078f08ff */
[----:B------:R-:W-:Y:S01]  /*0420*/  ULDC.64 UR28, c[0x0][0x118] ;  /* 0x00004600001c7ab9 */ /* 0x000fe20000000a00 */
[----:B------:R-:W-:-:S02]  /*0430*/  LEA.HI R2, R2, R0, RZ, 0x2 ;  /* 0x0000000002027211 */ /* 0x000fc400078f10ff */
[----:B------:R-:W-:Y:S02]  /*0440*/  SHF.R.S32.HI R7, RZ, 0x3, R13 ;  /* 0x00000003ff077819 */ /* 0x000fe4000001140d */
[----:B------:R-:W-:Y:S02]  /*0450*/  LOP3.LUT R5, R5, 0xfffffffc, RZ, 0xc0, !PT ;  /* 0xfffffffc05057812 */ /* 0x000fe400078ec0ff */
[----:B------:R-:W-:Y:S01]  /*0460*/  LOP3.LUT R4, R3, 0xfffffffe, RZ, 0xc0, !PT ;  /* 0xfffffffe03047812 */ /* 0x000fe200078ec0ff */
[----:B------:R-:W-:Y:S01]  /*0470*/  IMAD.SHL.U32 R3, R7, 0x40, RZ ;  /* 0x0000004007037824 */ /* 0x000fe200078e00ff */
[----:B------:R-:W-:Y:S01]  /*0480*/  LOP3.LUT R2, R2, 0xfffffffc, RZ, 0xc0, !PT ;  /* 0xfffffffc02027812 */ /* 0x000fe200078ec0ff */
[----:B------:R-:W-:Y:S01]  /*0490*/  IMAD.IADD R17, R21, 0x1, -R5 ;  /* 0x0000000115117824 */ /* 0x000fe200078e0a05 */
[----:B------:R-:W-:Y:S01]  /*04a0*/  LEA.HI R7, R20, R21, RZ, 0x6 ;  /* 0x0000001514077211 */ /* 0x000fe200078f30ff */
[C---:B------:R-:W-:Y:S01]  /*04b0*/  IMAD.IADD R183, R0.reuse, 0x1, -R4 ;  /* 0x0000000100b77824 */ /* 0x040fe200078e0a04 */
[----:B------:R-:W-:Y:S01]  /*04c0*/  LOP3.LUT R4, R13, 0xfffffff8, RZ, 0xc0, !PT ;  /* 0xfffffff80d047812 */ /* 0x000fe200078ec0ff */
[----:B------:R-:W-:Y:S01]  /*04d0*/  IMAD.IADD R14, R0, 0x1, -R2 ;  /* 0x00000001000e7824 */ /* 0x000fe200078e0a02 */
[----:B------:R-:W-:Y:S01]  /*04e0*/  LOP3.LUT R0, R3, 0xc0, RZ, 0xc0, !PT ;  /* 0x000000c003007812 */ /* 0x000fe200078ec0ff */
[----:B------:R-:W-:Y:S01]  /*04f0*/  IMAD.SHL.U32 R18, R17, 0x8, RZ ;  /* 0x0000000811127824 */ /* 0x000fe200078e00ff */
[----:B------:R-:W-:Y:S01]  /*0500*/  LOP3.LUT R2, R11, 0xfffffff0, RZ, 0xc0, !PT ;  /* 0xfffffff00b027812 */ /* 0x000fe200078ec0ff */
[----:B------:R-:W-:Y:S01]  /*0510*/  IMAD.IADD R4, R21, 0x1, -R4 ;  /* 0x0000000115047824 */ /* 0x000fe200078e0a04 */
[----:B------:R-:W-:-:S02]  /*0520*/  SHF.R.U32.HI R5, RZ, 0x3, R0 ;  /* 0x00000003ff057819 */ /* 0x000fc40000011600 */
[----:B------:R-:W-:Y:S01]  /*0530*/  LOP3.LUT R3, R0, 0x18, R18, 0xf8, !PT ;  /* 0x0000001800037812 */ /* 0x000fe200078ef812 */
[----:B------:R-:W-:Y:S01]  /*0540*/  IMAD.IADD R0, R21, 0x1, -R2 ;  /* 0x0000000115007824 */ /* 0x000fe200078e0a02 */
[----:B------:R-:W-:Y:S01]  /*0550*/  LEA.HI R2, R4, R4, RZ, 0x1 ;  /* 0x0000000404027211 */ /* 0x000fe200078f08ff */
[----:B------:R1:W-:Y:S01]  /*0560*/  STL [R1+0x10], R18 ;  /* 0x0000101201007387 */ /* 0x0003e20000100800 */
[----:B------:R-:W-:Y:S02]  /*0570*/  LOP3.LUT R9, R3, R5, RZ, 0x3c, !PT ;  /* 0x0000000503097212 */ /* 0x000fe400078e3cff */
[----:B------:R-:W-:Y:S02]  /*0580*/  SHF.R.S32.HI R6, RZ, 0x1f, R0 ;  /* 0x0000001fff067819 */ /* 0x000fe40000011400 */
[-C--:B------:R-:W-:Y:S01]  /*0590*/  LEA.HI R3, R0, R0.reuse, RZ, 0x1 ;  /* 0x0000000000037211 */ /* 0x080fe200078f08ff */
[----:B------:R-:W-:Y:S01]  /*05a0*/  IMAD.U32 R247, R247, 0x20, R9 ;  /* 0x00000020f7f77824 */ /* 0x000fe200078e0009 */
[----:B------:R-:W-:-:S02]  /*05b0*/  LEA.HI R12, R6, R0, RZ, 0x3 ;  /* 0x00000000060c7211 */ /* 0x000fc400078f18ff */
[----:B------:R-:W-:Y:S02]  /*05c0*/  LOP3.LUT R5, R2, 0x3fffffe, RZ, 0xc0, !PT ;  /* 0x03fffffe02057812 */ /* 0x000fe400078ec0ff */
[----:B------:R-:W-:Y:S02]  /*05d0*/  SHF.R.S32.HI R11, RZ, 0x6, R7 ;  /* 0x00000006ff0b7819 */ /* 0x000fe40000011407 */
[----:B------:R-:W-:Y:S01]  /*05e0*/  LOP3.LUT R8, R3, 0x7fffffe, RZ, 0xc0, !PT ;  /* 0x07fffffe03087812 */ /* 0x000fe200078ec0ff */
[----:B------:R-:W-:Y:S01]  /*05f0*/  IMAD.IADD R7, R4, 0x1, -R5 ;  /* 0x0000000104077824 */ /* 0x000fe200078e0a05 */
[----:B------:R-:W-:Y:S01]  /*0600*/  LOP3.LUT R6, R12, 0xfffffff8, RZ, 0xc0, !PT ;  /* 0xfffffff80c067812 */ /* 0x000fe200078ec0ff */
[----:B------:R-:W-:Y:S01]  /*0610*/  IMAD R5, R11, 0x4, R15 ;  /* 0x000000040b057824 */ /* 0x000fe200078e020f */
[----:B------:R-:W-:Y:S01]  /*0620*/  LOP3.LUT P4, RZ, R10, 0x2, RZ, 0xc0, !PT ;  /* 0x000000020aff7812 */ /* 0x000fe2000788c0ff */
[----:B------:R-:W-:Y:S01]  /*0630*/  IMAD.IADD R9, R0, 0x1, -R8 ;  /* 0x0000000100097824 */ /* 0x000fe200078e0a08 */
[----:B------:R-:W-:Y:S01]  /*0640*/  LEA.HI R8, R20, R21, RZ, 0x7 ;  /* 0x0000001514087211 */ /* 0x000fe200078f38ff */
[----:B------:R-:W-:Y:S01]  /*0650*/  IMAD.IADD R16, R0, 0x1, -R6 ;  /* 0x0000000100107824 */ /* 0x000fe200078e0a06 */
[----:B------:R-:W-:Y:S01]  /*0660*/  SHF.R.S32.HI R0, RZ, 0x1, R2 ;  /* 0x00000001ff007819 */ /* 0x000fe20000011402 */
[----:B------:R-:W-:Y:S01]  /*0670*/  IMAD R19, R5, 0x8, R7 ;  /* 0x0000000805137824 */ /* 0x000fe200078e0207 */
[--C-:B------:R-:W-:Y:S01]  /*0680*/  SHF.R.S32.HI R7, RZ, 0x1, R3.reuse ;  /* 0x00000001ff077819 */ /* 0x100fe20000011403 */
[----:B------:R-:W-:Y:S01]  /*0690*/  IMAD.SHL.U32 R4, R4, 0x40, RZ ;  /* 0x0000004004047824 */ /* 0x000fe200078e00ff */
[C---:B------:R-:W-:Y:S01]  /*06a0*/  LOP3.LUT P6, RZ, R0.reuse, 0x2, RZ, 0xc0, !PT ;  /* 0x0000000200ff7812 */ /* 0x040fe200078cc0ff */
[----:B------:R-:W-:Y:S01]  /*06b0*/  IMAD.SHL.U32 R0, R0, 0x40, RZ ;  /* 0x0000004000007824 */ /* 0x000fe200078e00ff */
[----:B------:R-:W-:Y:S01]  /*06c0*/  SHF.R.S32.HI R3, RZ, 0x1f, R3 ;  /* 0x0000001fff037819 */ /* 0x000fe20000011403 */
[----:B------:R-:W-:Y:S01]  /*06d0*/  IMAD.SHL.U32 R2, R14, 0x10, RZ ;  /* 0x000000100e027824 */ /* 0x000fe200078e00ff */
[----:B------:R-:W-:Y:S01]  /*06e0*/  LOP3.LUT R5, R4, 0x1c0, RZ, 0xc0, !PT ;  /* 0x000001c004057812 */ /* 0x000fe200078ec0ff */
[----:B------:R-:W-:Y:S01]  /*06f0*/  IMAD.SHL.U32 R21, R21, 0x2, RZ ;  /* 0x0000000215157824 */ /* 0x000fe200078e00ff */
[----:B------:R-:W-:-:S02]  /*0700*/  LEA.HI R3, R3, R7, RZ, 0x2 ;  /* 0x0000000703037211 */ /* 0x000fc400078f10ff */
[----:B------:R-:W-:Y:S02]  /*0710*/  LOP3.LUT R0, R0, 0xc0, RZ, 0xc0, !PT ;  /* 0x000000c000007812 */ /* 0x000fe400078ec0ff */
[----:B------:R-:W-:Y:S02]  /*0720*/  LOP3.LUT R4, R3, 0xfffffffc, RZ, 0xc0, !PT ;  /* 0xfffffffc03047812 */ /* 0x000fe400078ec0ff */
[----:B------:R-:W-:Y:S02]  /*0730*/  LOP3.LUT R3, R0, 0x8, R13, 0xf8, !PT ;  /* 0x0000000800037812 */ /* 0x000fe400078ef80d */
[----:B------:R-:W-:Y:S02]  /*0740*/  SHF.R.U32.HI R0, RZ, 0x3, R0 ;  /* 0x00000003ff007819 */ /* 0x000fe40000011600 */
[----:B------:R-:W-:Y:S02]  /*0750*/  LOP3.LUT R6, R10, 0x1, RZ, 0xc0, !PT ;  /* 0x000000010a067812 */ /* 0x000fe400078ec0ff */
[----:B------:R-:W-:-:S02]  /*0760*/  LOP3.LUT R2, R5, 0x30, R2, 0xf8, !PT ;  /* 0x0000003005027812 */ /* 0x000fc400078ef802 */
[----:B------:R-:W-:Y:S02]  /*0770*/  LOP3.LUT R173, R3, R0, RZ, 0x3c, !PT ;  /* 0x0000000003ad7212 */ /* 0x000fe400078e3cff */
[----:B------:R-:W-:Y:S02]  /*0780*/  ISETP.NE.U32.AND P5, PT, R6, 0x1, PT ;  /* 0x000000010600780c */ /* 0x000fe40003fa5070 */
[----:B------:R-:W-:Y:S01]  /*0790*/  LOP3.LUT R2, R2, 0x8, R13, 0xf8, !PT ;  /* 0x0000000802027812 */ /* 0x000fe200078ef80d */
[----:B------:R-:W-:Y:S01]  /*07a0*/  IMAD.IADD R13, R7, 0x1, -R4 ;  /* 0x00000001070d7824 */ /* 0x000fe200078e0a04 */
[----:B------:R-:W-:Y:S01]  /*07b0*/  SHF.R.U32.HI R0, RZ, 0x3, R5 ;  /* 0x00000003ff007819 */ /* 0x000fe20000011605 */
[----:B------:R-:W-:Y:S01]  /*07c0*/  IMAD.SHL.U32 R5, R17, 0x2, RZ ;  /* 0x0000000211057824 */ /* 0x000fe200078e00ff */
[----:B------:R-:W-:Y:S01]  /*07d0*/  LEA.HI R6, R10, R10, RZ, 0x1 ;  /* 0x0000000a0a067211 */ /* 0x000fe200078f08ff */
[----:B------:R-:W-:Y:S01]  /*07e0*/  IMAD.U32 R173, R19, 0x20, R173 ;  /* 0x0000002013ad7824 */ /* 0x000fe200078e00ad */
[----:B-1----:R-:W-:Y:S01]  /*07f0*/  LOP3.LUT R18, R2, R0, RZ, 0x3c, !PT ;  /* 0x0000000002127212 */ /* 0x002fe200078e3cff */
[----:B------:R-:W-:Y:S01]  /*0800*/  IMAD.SHL.U32 R2, R10, 0x40, RZ ;  /* 0x000000400a027824 */ /* 0x000fe200078e00ff */
[----:B------:R-:W-:-:S02]  /*0810*/  LOP3.LUT R0, R6, 0x3fffffe, RZ, 0xc0, !PT ;  /* 0x03fffffe06007812 */ /* 0x000fc400078ec0ff */
[----:B------:R-:W-:Y:S02]  /*0820*/  SHF.R.S32.HI R3, RZ, 0x3, R12 ;  /* 0x00000003ff037819 */ /* 0x000fe4000001140c */
[----:B------:R-:W-:Y:S01]  /*0830*/  LOP3.LUT R2, R2, 0x1c0, RZ, 0xc0, !PT ;  /* 0x000001c002027812 */ /* 0x000fe200078ec0ff */
[----:B------:R-:W-:Y:S01]  /*0840*/  IMAD.IADD R7, R10, 0x1, -R0 ;  /* 0x000000010a077824 */ /* 0x000fe200078e0a00 */
[----:B------:R-:W-:Y:S01]  /*0850*/  SEL R172, R182, 0xffffffe0, !P6 ;  /* 0xffffffe0b6ac7807 */ /* 0x000fe20007000000 */
[----:B------:R-:W-:Y:S01]  /*0860*/  IMAD.SHL.U32 R0, R11, 0x20, RZ ;  /* 0x000000200b007824 */ /* 0x000fe200078e00ff */
[----:B------:R-:W-:Y:S01]  /*0870*/  SEL R186, R186, 0x10, !P5 ;  /* 0x00000010baba7807 */ /* 0x000fe20006800000 */
[----:B------:R-:W-:Y:S02]  /*0880*/  IMAD R11, R3, 0x8, R9 ;  /* 0x00000008030b7824 */ /* 0x000fe400078e0209 */
[----:B------:R-:W-:Y:S01]  /*0890*/  IMAD R177, R14, 0x2, R3 ;  /* 0x000000020eb17824 */ /* 0x000fe200078e0203 */
[----:B------:R-:W-:Y:S01]  /*08a0*/  LOP3.LUT R10, R0, 0x6, R21, 0xf8, !PT ;  /* 0x00000006000a7812 */ /* 0x000fe200078ef815 */
[C---:B------:R-:W-:Y:S01]  /*08b0*/  IMAD R172, R173.reuse, 0x2, R172 ;  /* 0x00000002adac7824 */ /* 0x040fe200078e02ac */
[----:B------:R-:W-:Y:S01]  /*08c0*/  LOP3.LUT R4, R2, 0x20, R0, 0xf8, !PT ;  /* 0x0000002002047812 */ /* 0x000fe200078ef800 */
[----:B------:R-:W-:Y:S01]  /*08d0*/  IMAD R0, R14, 0x200, R5 ;  /* 0x000002000e007824 */ /* 0x000fe200078e0205 */
[----:B------:R-:W-:Y:S01]  /*08e0*/  SHF.R.U32.HI R2, RZ, 0x3, R2 ;  /* 0x00000003ff027819 */ /* 0x000fe20000011602 */
[----:B------:R1:W-:Y:S01]  /*08f0*/  STL [R1+0x8], R10 ;  /* 0x0000080a01007387 */ /* 0x0003e20000100800 */
[----:B------:R-:W-:-:S02]  /*0900*/  IMAD.SHL.U32 R173, R173, 0x2, RZ ;  /* 0x00000002adad7824 */ /* 0x000fc400078e00ff */
[----:B------:R-:W-:Y:S01]  /*0910*/  LOP3.LUT R9, R4, R2, RZ, 0x3c, !PT ;  /* 0x0000000204097212 */ /* 0x000fe200078e3cff */
[----:B------:R-:W-:Y:S01]  /*0920*/  IMAD.SHL.U32 R4, R15, 0x10, RZ ;  /* 0x000000100f047824 */ /* 0x000fe200078e00ff */
[----:B------:R-:W-:-:S05]  /*0930*/  SHF.R.S32.HI R2, RZ, 0x7, R8 ;  /* 0x00000007ff027819 */ /* 0x000fca0000011408 */
[C---:B------:R-:W-:Y:S02]  /*0940*/  IMAD R3, R2.reuse, 0x1000, R5 ;  /* 0x0000100002037824 */ /* 0x040fe400078e0205 */
[----:B------:R-:W-:Y:S02]  /*0950*/  IMAD.SHL.U32 R2, R2, 0x8, RZ ;  /* 0x0000000802027824 */ /* 0x000fe400078e00ff */
[----:B------:R-:W-:-:S03]  /*0960*/  IMAD R5, R183, 0x400, R3 ;  /* 0x00000400b7057824 */ /* 0x000fc600078e0203 */
[----:B------:R-:W-:Y:S01]  /*0970*/  LOP3.LUT R2, R2, 0x8, RZ, 0xc0, !PT ;  /* 0x0000000802027812 */ /* 0x000fe200078ec0ff */
[----:B------:R-:W-:Y:S02]  /*0980*/  IMAD.IADD R9, R9, 0x1, R5 ;  /* 0x0000000109097824 */ /* 0x000fe400078e0205 */
[----:B------:R-:W-:Y:S02]  /*0990*/  IMAD.SHL.U32 R5, R15, 0x8, RZ ;  /* 0x000000080f057824 */ /* 0x000fe400078e00ff */
[----:B------:R-:W-:Y:S02]  /*09a0*/  IMAD.SHL.U32 R189, R9, 0x2, RZ ;  /* 0x0000000209bd7824 */ /* 0x000fe400078e00ff */
[----:B-1----:R-:W-:Y:S01]  /*09b0*/  IMAD R10, R7, 0x20, R0 ;  /* 0x00000020070a7824 */ /* 0x002fe200078e0200 */
[----:B------:R-:W-:Y:S01]  /*09c0*/  SHF.R.S32.HI R0, RZ, 0x1, R6 ;  /* 0x00000001ff007819 */ /* 0x000fe20000011406 */
[----:B------:R-:W-:Y:S01]  /*09d0*/  IMAD.IADD R187, R189, 0x1, R186 ;  /* 0x00000001bdbb7824 */ /* 0x000fe200078e02ba */
[----:B------:R-:W-:-:S02]  /*09e0*/  LOP3.LUT R7, R2, 0x10, R4, 0xf8, !PT ;  /* 0x0000001002077812 */ /* 0x000fc400078ef804 */
[C---:B------:R-:W-:Y:S01]  /*09f0*/  LOP3.LUT P3, RZ, R0.reuse, 0x2, RZ, 0xc0, !PT ;  /* 0x0000000200ff7812 */ /* 0x040fe2000786c0ff */
[----:B------:R-:W-:Y:S01]  /*0a00*/  IMAD.SHL.U32 R0, R0, 0x40, RZ ;  /* 0x0000004000007824 */ /* 0x000fe200078e00ff */
[----:B------:R-:W-:Y:S02]  /*0a10*/  LOP3.LUT R5, R5, 0x8, RZ, 0xc0, !PT ;  /* 0x0000000805057812 */ /* 0x000fe400078ec0ff */
[----:B------:R-:W-:Y:S02]  /*0a20*/  R2P PR, R16, 0x6 ;  /* 0x0000000610007804 */ /* 0x000fe40000000000 */
[----:B------:R-:W-:Y:S02]  /*0a30*/  LOP3.LUT R0, R0, 0xc0, RZ, 0xc0, !PT ;  /* 0x000000c000007812 */ /* 0x000fe400078ec0ff */
[----:B------:R-:W-:Y:S02]  /*0a40*/  IADD3 R188, R189, 0x20, RZ ;  /* 0x00000020bdbc7810 */ /* 0x000fe40007ffe0ff */
[----:B------:R-:W-:-:S02]  /*0a50*/  SHF.R.U32.HI R3, RZ, 0x3, R0 ;  /* 0x00000003ff037819 */ /* 0x000fc40000011600 */
[----:B------:R-:W-:Y:S02]  /*0a60*/  SEL R178, R182, 0xffffffe0, !P1 ;  /* 0xffffffe0b6b27807 */ /* 0x000fe40004800000 */
[----:B------:R-:W-:Y:S01]  /*0a70*/  LOP3.LUT R8, R3, R0, R2, 0x1e, !PT ;  /* 0x0000000003087212 */ /* 0x000fe200078e1e02 */
[----:B------:R-:W-:Y:S01]  /*0a80*/  IMAD.SHL.U32 R0, R16, 0x40, RZ ;  /* 0x0000004010007824 */ /* 0x000fe200078e00ff */
[----:B------:R-:W-:Y:S01]  /*0a90*/  SEL R179, R179, 0x40, P2 ;  /* 0x00000040b3b37807 */ /* 0x000fe20001000000 */
[----:B------:R-:W-:Y:S01]  /*0aa0*/  IMAD.SHL.U32 R2, R13, 0x40, RZ ;  /* 0x000000400d027824 */ /* 0x000fe200078e00ff */
[----:B------:R-:W-:Y:S01]  /*0ab0*/  @P4 IADD3 R188, R189, -0x20, RZ ;  /* 0xffffffe0bdbc4810 */ /* 0x000fe20007ffe0ff */
        /* <DEDUP_REMOVED lines=11> */
[----:B------:R-:W-:Y:S01]  /*0b70*/  IMAD.U32 R177, R177, 0x200, R6 ;  /* 0x00000200b1b17824 */ /* 0x000fe200078e0006 */
[----:B------:R-:W-:Y:S02]  /*0b80*/  SHF.R.S32.HI R4, RZ, 0x2, R22 ;  /* 0x00000002ff047819 */ /* 0x000fe40000011416 */
[----:B------:R-:W-:Y:S01]  /*0b90*/  LEA R245, R8, 0x9000, 0x1 ;  /* 0x0000900008f57811 */ /* 0x000fe200078e08ff */
[----:B------:R-:W-:Y:S01]  /*0ba0*/  IMAD.IADD R181, R0, 0x1, R2 ;  /* 0x0000000100b57824 */ /* 0x000fe200078e0202 */
[----:B------:R-:W-:Y:S01]  /*0bb0*/  LEA R177, R177, 0x15000, 0x1 ;  /* 0x00015000b1b17811 */ /* 0x000fe200078e08ff */
[----:B------:R-:W-:Y:S01]  /*0bc0*/  IMAD R12, R183, 0x10, R4 ;  /* 0x00000010b70c7824 */ /* 0x000fe200078e0204 */
[----:B------:R-:W-:Y:S01]  /*0bd0*/  LOP3.LUT P0, RZ, R13, 0x2, RZ, 0xc0, !PT ;  /* 0x000000020dff7812 */ /* 0x000fe2000780c0ff */
[----:B------:R-:W-:Y:S01]  /*0be0*/  IMAD R183, R183, 0x200, R0 ;  /* 0x00000200b7b77824 */ /* 0x000fe200078e0200 */
[----:B------:R-:W-:Y:S01]  /*0bf0*/  IADD3 R246, R245, 0x20, RZ ;  /* 0x00000020f5f67810 */ /* 0x000fe20007ffe0ff */
[----:B------:R-:W-:Y:S01]  /*0c00*/  IMAD.MOV.U32 R4, RZ, RZ, 0x1 ;  /* 0x00000001ff047424 */ /* 0x000fe200078e00ff */
[C---:B------:R-:W-:Y:S01]  /*0c10*/  IADD3 R0, R12.reuse, -0x40, RZ ;  /* 0xffffffc00c007810 */ /* 0x040fe20007ffe0ff */
[C---:B------:R-:W-:Y:S01]  /*0c20*/  IMAD.IADD R178, R177.reuse, 0x1, R178 ;  /* 0x00000001b1b27824 */ /* 0x040fe200078e02b2 */
[----:B------:R-:W-:Y:S01]  /*0c30*/  STL [R1+0x18], R12 ;  /* 0x0000180c01007387 */ /* 0x000fe20000100800 */
[----:B------:R-:W-:Y:S01]  /*0c40*/  IMAD.IADD R180, R177, 0x1, R179 ;  /* 0x00000001b1b47824 */ /* 0x000fe200078e02b3 */
[----:B------:R-:W-:Y:S01]  /*0c50*/  SHF.R.S32.HI R2, RZ, 0x1f, R0 ;  /* 0x0000001fff027819 */ /* 0x000fe20000011400 */
[----:B------:R-:W-:Y:S01]  /*0c60*/  IMAD.IADD R183, R183, 0x1, R5 ;  /* 0x00000001b7b77824 */ /* 0x000fe200078e0205 */
[----:B------:R-:W-:Y:S01]  /*0c70*/  IADD3 R4, R12, -c[0x0][0x214], R4 ;  /* 0x800085000c047a10 */ /* 0x000fe20007ffe004 */
[C---:B------:R-:W-:Y:S01]  /*0c80*/  IMAD.SHL.U32 R252, R0.reuse, 0x4, RZ ;  /* 0x0000000400fc7824 */ /* 0x040fe200078e00ff */
[----:B------:R-:W-:Y:S01]  /*0c90*/  SHF.L.U64.HI R2, R0, 0x2, R2 ;  /* 0x0000000200027819 */ /* 0x000fe20000010202 */
[----:B------:R-:W-:Y:S01]  /*0ca0*/  IMAD.IADD R179, R178, 0x1, R179 ;  /* 0x00000001b2b37824 */ /* 0x000fe200078e02b3 */
[----:B------:R-:W-:Y:S01]  /*0cb0*/  SEL R182, R182, 0xffffffe0, !P0 ;  /* 0xffffffe0b6b67807 */ /* 0x000fe20004000000 */
[----:B------:R-:W-:Y:S01]  /*0cc0*/  STL [R1+0x4], R4 ;  /* 0x0000040401007387 */ /* 0x000fe20000100800 */
[----:B------:R-:W-:-:S03]  /*0cd0*/  @P3 IADD3 R246, R245, -0x20, RZ ;  /* 0xffffffe0f5f63810 */ /* 0x000fc60007ffe0ff */
[----:B------:R1:W-:Y:S02]  /*0ce0*/  STL [R1], R2 ;  /* 0x0000000201007387 */ /* 0x0003e40000100800 */
[----:B-1----:R-:W-:Y:S02]  /*0cf0*/  IMAD.SHL.U32 R2, R3, 0x2, RZ ;  /* 0x0000000203027824 */ /* 0x002fe400078e00ff */
.L_x_502:
[----:B------:R-:W-:Y:S01]  /*0d00*/  ULDC.64 UR4, c[0x0][0x258] ;  /* 0x0000960000047ab9 */ /* 0x000fe20000000a00 */
[----:B------:R-:W-:Y:S01]  /*0d10*/  ISETP.NE.U32.AND P1, PT, RZ, c[0x0][0x250], PT ;  /* 0x00009400ff007a0c */ /* 0x000fe20003f25070 */
[----:B------:R-:W-:Y:S02]  /*0d20*/  UISETP.NE.U32.AND UP1, UPT, URZ, UR4, UPT ;  /* 0x000000043f00728c */ /* 0x000fe4000bf25070 */
[----:B------:R-:W-:Y:S01]  /*0d30*/  ULDC.64 UR6, c[0x0][0x258] ;  /* 0x0000960000067ab9 */ /* 0x000fe20000000a00 */
[----:B------:R-:W-:Y:S01]  /*0d40*/  ISETP.NE.AND.EX P1, PT, RZ, c[0x0][0x254], PT, P1 ;  /* 0x00009500ff007a0c */ /* 0x000fe20003f25310 */
[----:B------:R-:W-:Y:S02]  /*0d50*/  UISETP.NE.AND.EX UP1, UPT, URZ, UR5, UPT, UP1 ;  /* 0x000000053f00728c */ /* 0x000fe4000bf25310 */
[----:B------:R-:W-:-:S04]  /*0d60*/  ULDC.64 UR40, c[0x0][0x118] ;  /* 0x0000460000287ab9 */ /* 0x000fc80000000a00 */
[----:B------:R-:W-:-:S05]  /*0d70*/  PLOP3.LUT P0, PT, PT, PT, UP1, 0x80, 0x0 ;  /* 0x000000000000781c */ /* 0x000fca0003f0f018 */
[----:B------:R-:W-:Y:S01]  /*0d80*/  @UP1 UMOV UR4, 0x4 ;  /* 0x0000000400041882 */ /* 0x000fe20000000000 */
[----:B---3--:R-:W1:Y:S01]  /*0d90*/  @P1 S2R R7, SR_CTAID.Y ;  /* 0x0000000000071919 */ /* 0x008e620000002600 */
[----:B------:R-:W-:-:S06]  /*0da0*/  @P1 IMAD.MOV.U32 R6, RZ, RZ, 0x4 ;  /* 0x00000004ff061424 */ /* 0x000fcc00078e00ff */
[----:B------:R-:W2:Y:S01]  /*0db0*/  @P0 S2R R0, SR_CTAID.Y ;  /* 0x0000000000000919 */ /* 0x000ea20000002600 */
[----:B-1----:R-:W-:-:S06]  /*0dc0*/  @P1 IMAD.WIDE R6, R7, R6, c[0x0][0x250] ;  /* 0x0000940007061625 */ /* 0x002fcc00078e0206 */
[----:B------:R-:W3:Y:S01]  /*0dd0*/  @P1 LDG.E R6, [R6.64] ;  /* 0x0000002806061981 */ /* 0x000ee2000c1e1900 */
[----:B--2---:R-:W1:Y:S02]  /*0de0*/  @P0 R2UR UR5, R0 ;  /* 0x00000000000503c2 */ /* 0x004e6400000e0000 */
[----:B-1----:R-:W-:-:S06]  /*0df0*/  @UP1 UIMAD.WIDE UR4, UR5, UR4, UR6 ;  /* 0x00000004050412a5 */ /* 0x002fcc000f8e0206 */
[----:B------:R-:W-:Y:S02]  /*0e00*/  IMAD.U32 R4, RZ, RZ, UR4 ;  /* 0x00000004ff047e24 */ /* 0x000fe4000f8e00ff */
[----:B------:R-:W-:Y:S01]  /*0e10*/  IMAD.U32 R5, RZ, RZ, UR5 ;  /* 0x00000005ff057e24 */ /* 0x000fe2000f8e00ff */
[----:B------:R-:W-:Y:S02]  /*0e20*/  UMOV UR34, URZ ;  /* 0x0000003f00227c82 */ /* 0x000fe40008000000 */
[----:B------:R-:W-:Y:S02]  /*0e30*/  ULDC.64 UR4, c[0x0][0x268] ;  /* 0x00009a0000047ab9 */ /* 0x000fe40000000a00 */
[----:B------:R-:W2:Y:S01]  /*0e40*/  @P0 LDG.E R0, [R4.64] ;  /* 0x0000002804000981 */ /* 0x000ea2000c1e1900 */
[----:B------:R-:W-:-:S04]  /*0e50*/  @!UP1 UISETP.NE.U32.AND UP0, UPT, URZ, UR4, UPT ;  /* 0x000000043f00928c */ /* 0x000fc8000bf05070 */
[----:B------:R-:W-:-:S03]  /*0e60*/  @!UP1 UISETP.NE.AND.EX UP0, UPT, URZ, UR5, UPT, UP0 ;  /* 0x000000053f00928c */ /* 0x000fc6000bf05300 */
[----:B------:R-:W-:Y:S02]  /*0e70*/  ULDC.64 UR4, c[0x0][0x218] ;  /* 0x0000860000047ab9 */ /* 0x000fe40000000a00 */
[----:B------:R-:W-:Y:S02]  /*0e80*/  @!UP1 USEL UR5, URZ, UR5, !UP0 ;  /* 0x000000053f059287 */ /* 0x000fe4000c000000 */
[----:B------:R-:W-:Y:S01]  /*0e90*/  USHF.L.U32 UR35, UR23, 0x7, URZ ;  /* 0x0000000717237899 */ /* 0x000fe2000800063f */
[----:B---3--:R-:W1:Y:S08]  /*0ea0*/  @P1 R2UR UR34, R6 ;  /* 0x00000000062213c2 */ /* 0x008e7000000e0000 */
[----:B--2---:R-:W1:Y:S02]  /*0eb0*/  @P0 R2UR UR36, R0 ;  /* 0x00000000002403c2 */ /* 0x004e6400000e0000 */
[----:B-1----:R-:W-:-:S02]  /*0ec0*/  @UP1 UIADD3 UR36, UR36, -UR34, URZ ;  /* 0x8000002224241290 */ /* 0x002fc4000fffe03f */
[----:B------:R-:W-:-:S04]  /*0ed0*/  @!UP1 UIADD3 UR36, UR5, UR4, -UR34 ;  /* 0x0000000405249290 */ /* 0x000fc8000fffe822 */
[----:B------:R-:W-:-:S06]  /*0ee0*/  UISETP.GE.AND UP0, UPT, UR35, UR36, UPT ;  /* 0x000000242300728c */ /* 0x000fcc000bf06270 */
[----:B------:R-:W-:-:S13]  /*0ef0*/  PLOP3.LUT P0, PT, PT, PT, UP0, 0x80, 0x0 ;  /* 0x000000000000781c */ /* 0x000fda0003f0f008 */
[----:B-----5:R-:W-:Y:S05]  /*0f00*/  @P0 BRA `(.L_x_494) ;  /* 0x0000624000000947 */ /* 0x020fea0003800000 */
[----:B------:R-:W-:Y:S01]  /*0f10*/  IABS R6, c[0x0][0x1c8] ;  /* 0x0000720000067a13 */ /* 0x000fe20000000000 */
[----:B------:R-:W1:Y:S01]  /*0f20*/  S2R R3, SR_CTAID.Z ;  /* 0x0000000000037919 */ /* 0x000e620000002700 */
[----:B------:R-:W2:Y:S01]  /*0f30*/  S2UR UR38, SR_CTAID.Z ;  /* 0x00000000002679c3 */ /* 0x000ea20000002700 */
[----:B------:R-:W-:Y:S01]  /*0f40*/  ULDC UR45, c[0x0][0x1c8] ;  /* 0x00007200002d7ab9 */ /* 0x000fe20000000800 */
[----:B------:R-:W3:Y:S01]  /*0f50*/  I2F.RP R4, R6 ;  /* 0x0000000600047306 */ /* 0x000ee20000209400 */
[----:B------:R-:W4:Y:S01]  /*0f60*/  S2R R7, SR_CTAID.X ;  /* 0x0000000000077919 */ /* 0x000f220000002500 */
[----:B------:R-:W-:Y:S01]  /*0f70*/  ULDC UR48, c[0x0][0x214] ;  /* 0x0000850000307ab9 */ /* 0x000fe20000000800 */
[----:B------:R-:W-:Y:S01]  /*0f80*/  ISETP.NE.AND P2, PT, RZ, c[0x0][0x1c8], PT ;  /* 0x00007200ff007a0c */ /* 0x000fe20003f45270 */
[----:B------:R-:W-:Y:S02]  /*0f90*/  ULDC.U8 UR7, c[0x0][0x328] ;  /* 0x0000ca0000077ab9 */ /* 0x000fe40000000000 */
[----:B------:R-:W5:Y:S01]  /*0fa0*/  S2UR UR39, SR_CTAID.Y ;  /* 0x00000000002779c3 */ /* 0x000f620000002600 */
[----:B------:R-:W-:-:S02]  /*0fb0*/  UIADD3 UR48, UR48, 0x3f, URZ ;  /* 0x0000003f30307890 */ /* 0x000fc4000fffe03f */
[----:B------:R-:W-:Y:S02]  /*0fc0*/  ULDC.64 UR4, c[0x0][0x240] ;  /* 0x0000900000047ab9 */ /* 0x000fe40000000a00 */
[----:B------:R-:W-:Y:S02]  /*0fd0*/  UISETP.NE.AND UP0, UPT, UR7, URZ, UPT ;  /* 0x0000003f0700728c */ /* 0x000fe4000bf05270 */
[----:B------:R-:W-:Y:S02]  /*0fe0*/  UISETP.NE.U32.AND UP1, UPT, URZ, UR4, UPT ;  /* 0x000000043f00728c */ /* 0x000fe4000bf25070 */
[----:B------:R-:W-:Y:S01]  /*0ff0*/  USHF.R.S32.HI UR46, URZ, 0x1f, UR48 ;  /* 0x0000001f3f2e7899 */ /* 0x000fe20008011430 */
[----:B---3--:R-:W3:Y:S01]  /*1000*/  MUFU.RCP R4, R4 ;  /* 0x0000000400047308 */ /* 0x008ee20000001000 */
[----:B------:R-:W-:Y:S02]  /*1010*/  UISETP.NE.AND.EX UP1, UPT, URZ, UR5, UPT, UP1 ;  /* 0x000000053f00728c */ /* 0x000fe4000bf25310 */
[----:B------:R-:W-:Y:S01]  /*1020*/  ULDC UR4, c[0x0][0x214] ;  /* 0x0000850000047ab9 */ /* 0x000fe20000000800 */
[----:B-1----:R-:W-:Y:S01]  /*1030*/  IABS R3, R3 ;  /* 0x0000000300037213 */ /* 0x002fe20000000000 */
[----:B--2---:R-:W-:-:S02]  /*1040*/  ULOP3.LUT UR45, UR38, UR45, URZ, 0x3c, !UPT ;  /* 0x0000002d262d7292 */ /* 0x004fc4000f8e3c3f */
[----:B------:R-:W-:Y:S02]  /*1050*/  ULDC UR53, c[0x0][0x22c] ;  /* 0x00008b0000357ab9 */ /* 0x000fe40000000800 */
[----:B------:R-:W-:Y:S02]  /*1060*/  ULDC UR5, c[0x0][0x1c0] ;  /* 0x0000700000057ab9 */ /* 0x000fe40000000800 */
[----:B------:R-:W-:Y:S01]  /*1070*/  ISETP.LE.AND P1, PT, RZ, UR45, PT ;  /* 0x0000002dff007c0c */ /* 0x000fe2000bf23270 */
[----:B------:R-:W-:Y:S02]  /*1080*/  ULEA.HI UR45, UR46, UR48, URZ, 0x6 ;  /* 0x000000302e2d7291 */ /* 0x000fe4000f8f303f */
[----:B-----5:R-:W-:Y:S01]  /*1090*/  UIMAD.WIDE UR50, UR39, 0x80, URZ ;  /* 0x00000080273278a5 */ /* 0x020fe2000f8e023f */
[----:B---3--:R-:W-:Y:S01]  /*10a0*/  IADD3 R4, R4, 0xffffffe, RZ ;  /* 0x0ffffffe04047810 */ /* 0x008fe20007ffe0ff */
[----:B------:R-:W-:Y:S02]  /*10b0*/  @UP0 UIMAD UR7, UR39, UR4, URZ ;  /* 0x00000004270702a4 */ /* 0x000fe4000f8e023f */
[----:B------:R-:W-:Y:S01]  /*10c0*/  USEL UR48, UR50, URZ, UP1 ;  /* 0x0000003f32307287 */ /* 0x000fe20008800000 */
[----:B------:R-:W1:Y:S01]  /*10d0*/  F2I.FTZ.U32.TRUNC.NTZ R5, R4 ;  /* 0x0000000400057305 */ /* 0x000e62000021f000 */
[----:B------:R-:W-:-:S02]  /*10e0*/  ULOP3.LUT UR50, UR45, 0xffffffc0, URZ, 0xc0, !UPT ;  /* 0xffffffc02d327892 */ /* 0x000fc4000f8ec03f */
[----:B------:R-:W-:Y:S02]  /*10f0*/  UIMAD UR53, UR38, UR53, URZ ;  /* 0x00000035263572a4 */ /* 0x000fe4000f8e023f */
[----:B------:R-:W-:Y:S02]  /*1100*/  @!UP0 UIMAD UR5, UR39, UR5, UR38 ;  /* 0x00000005270582a4 */ /* 0x000fe4000f8e0226 */
[----:B------:R-:W-:Y:S02]  /*1110*/  UIADD3 UR50, UR50, -0x40, URZ ;  /* 0xffffffc032327890 */ /* 0x000fe4000fffe03f */
[----:B------:R-:W-:Y:S02]  /*1120*/  ULDC.U8 UR43, c[0x0][0x3d0] ;  /* 0x0000f400002b7ab9 */ /* 0x000fe40000000000 */
[----:B------:R-:W-:Y:S02]  /*1130*/  ULDC UR44, c[0x0][0x234] ;  /* 0x00008d00002c7ab9 */ /* 0x000fe40000000800 */
[----:B------:R-:W-:-:S02]  /*1140*/  ULDC UR49, c[0x0][0x1c0] ;  /* 0x0000700000317ab9 */ /* 0x000fc40000000800 */
[----:B------:R-:W-:Y:S01]  /*1150*/  USEL UR46, UR51, URZ, UP1 ;  /* 0x0000003f332e7287 */ /* 0x000fe20008800000 */
[--C-:B-1----:R-:W-:Y:S01]  /*1160*/  IMAD.MOV R0, RZ, RZ, -R5.reuse ;  /* 0x000000ffff007224 */ /* 0x102fe200078e0a05 */
[----:B------:R-:W-:Y:S01]  /*1170*/  @UP0 UIMAD UR44, UR38, UR44, UR7 ;  /* 0x0000002c262c02a4 */ /* 0x000fe2000f8e0207 */
        /* <DEDUP_REMOVED lines=10> */
[----:B------:R-:W-:Y:S01]  /*1220*/  USHF.R.S32.HI UR45, URZ, 0x6, UR45 ;  /* 0x000000063f2d7899 */ /* 0x000fe2000801142d */
[----:B------:R-:W-:Y:S01]  /*1230*/  IMAD.HI.U32 R0, R0, R4, RZ ;  /* 0x0000000400007227 */ /* 0x000fe200078e00ff */
[----:B------:R-:W-:Y:S02]  /*1240*/  @!UP0 UIMAD UR44, UR5, UR4, URZ ;  /* 0x00000004052c82a4 */ /* 0x000fe4000f8e023f */
[----:B------:R-:W-:Y:S01]  /*1250*/  USHF.R.S32.HI UR51, URZ, 0x1f, UR50 ;  /* 0x0000001f3f337899 */ /* 0x000fe20008011432 */
[----:B------:R-:W-:-:S04]  /*1260*/  IMAD.MOV R3, RZ, RZ, -R0 ;  /* 0x000000ffff037224 */ /* 0x000fc800078e0a00 */
[----:B------:R-:W-:Y:S02]  /*1270*/  IMAD R3, R6, R3, R4 ;  /* 0x0000000306037224 */ /* 0x000fe400078e0204 */
[----:B----4-:R-:W-:-:S03]  /*1280*/  IMAD.WIDE.U32 R4, R7, c[0x0][0x3d8], RZ ;  /* 0x0000f60007047a25 */ /* 0x010fc600078e00ff */
[----:B------:R-:W-:-:S13]  /*1290*/  ISETP.GT.U32.AND P3, PT, R6, R3, PT ;  /* 0x000000030600720c */ /* 0x000fda0003f64070 */
[----:B------:R-:W-:Y:S01]  /*12a0*/  @!P3 IMAD.IADD R3, R3, 0x1, -R6 ;  /* 0x000000010303b824 */ /* 0x000fe200078e0a06 */
[----:B------:R-:W-:Y:S02]  /*12b0*/  @!P3 IADD3 R0, R0, 0x1, RZ ;  /* 0x000000010000b810 */ /* 0x000fe40007ffe0ff */
[----:B------:R-:W-:Y:S02]  /*12c0*/  ISETP.NE.AND P3, PT, RZ, UR43, PT ;  /* 0x0000002bff007c0c */ /* 0x000fe4000bf65270 */
[----:B------:R-:W-:Y:S01]  /*12d0*/  ISETP.GE.U32.AND P0, PT, R3, R6, PT ;  /* 0x000000060300720c */ /* 0x000fe20003f06070 */
[----:B------:R-:W-:Y:S01]  /*12e0*/  IMAD R3, R7, c[0x0][0x3dc], R5 ;  /* 0x0000f70007037a24 */ /* 0x000fe200078e0205 */
[----:B------:R-:W-:-:S04]  /*12f0*/  SEL R17, R4, RZ, P3 ;  /* 0x000000ff04117207 */ /* 0x000fc80001800000 */
[----:B------:R-:W-:-:S07]  /*1300*/  SEL R20, R3, RZ, P3 ;  /* 0x000000ff03147207 */ /* 0x000fce0001800000 */
        /* <DEDUP_REMOVED lines=9> */
.L_x_495:
[----:B------:R-:W-:-:S04]  /*13a0*/  UIMAD UR43, UR39, UR14, UR38 ;  /* 0x0000000e272b72a4 */ /* 0x000fc8000f8e0226 */
[----:B------:R-:W-:Y:S02]  /*13b0*/  UIMAD UR43, UR43, UR13, URZ ;  /* 0x0000000d2b2b72a4 */ /* 0x000fe4000f8e023f */
.L_x_496:
[----:B------:R-:W2:Y:S04]  /*13c0*/  LDL.64 R4, [R1+0x10] ;  /* 0x0000100001047983 */ /* 0x000ea80000100a00 */
[----:B------:R1:W2:Y:S01]  /*13d0*/  LDL.64 R12, [R1+0x10] ;  /* 0x00001000010c7983 */ /* 0x0002a20000100a00 */
[----:B------:R-:W-:Y:S01]  /*13e0*/  IMAD.U32 R16, RZ, RZ, UR53 ;  /* 0x00000035ff107e24 */ /* 0x000fe2000f8e00ff */
[----:B------:R-:W-:Y:S01]  /*13f0*/  ULDC.64 UR4, c[0x0][0x368] ;  /* 0x0000da0000047ab9 */ /* 0x000fe20000000a00 */
[----:B------:R-:W-:Y:S01]  /*1400*/  MOV R19, UR52 ;  /* 0x0000003400137c02 */ /* 0x000fe20008000f00 */
[----:B------:R-:W3:Y:S01]  /*1410*/  S2R R11, SR_TID.X ;  /* 0x00000000000b7919 */ /* 0x000ee20000002100 */
[----:B------:R-:W-:Y:S02]  /*1420*/  UIMAD UR4, UR47, UR4, URZ ;  /* 0x000000042f0472a4 */ /* 0x000fe4000f8e023f */
[----:B------:R-:W-:Y:S01]  /*1430*/  UIADD3 UR34, UP0, UR35, UR34, URZ ;  /* 0x0000002223227290 */ /* 0x000fe2000ff1e03f */
[----:B------:R-:W4:Y:S01]  /*1440*/  S2R R22, SR_CTAID.Y ;  /* 0x0000000000167919 */ /* 0x000f220000002600 */
[----:B------:R-:W-:-:S02]  /*1450*/  UIMAD UR54, UR39, UR5, UR4 ;  /* 0x00000005273672a4 */ /* 0x000fc4000f8e0204 */
[----:B------:R-:W-:Y:S02]  /*1460*/  UIADD3.X UR37, UR6, UR37, URZ, UP0, !UPT ;  /* 0x0000002506257290 */ /* 0x000fe400087fe43f */
[----:B------:R-:W-:Y:S01]  /*1470*/  ULDC.64 UR4, c[0x0][0x1a0] ;  /* 0x0000680000047ab9 */ /* 0x000fe20000000a00 */
[----:B------:R-:W-:Y:S01]  /*1480*/  IMAD.U32 R6, RZ, RZ, UR34 ;  /* 0x00000022ff067e24 */ /* 0x000fe2000f8e00ff */
[----:B------:R-:W-:Y:S02]  /*1490*/  UIMAD UR4, UR37, UR4, URZ ;  /* 0x00000004250472a4 */ /* 0x000fe4000f8e023f */
[----:B------:R-:W-:Y:S02]  /*14a0*/  ULDC.64 UR6, c[0x0][0x198] ;  /* 0x0000660000067ab9 */ /* 0x000fe40000000a00 */
[----:B------:R-:W-:Y:S02]  /*14b0*/  UIMAD UR4, UR34, UR5, UR4 ;  /* 0x00000005220472a4 */ /* 0x000fe4000f8e0204 */
[----:B------:R-:W-:-:S04]  /*14c0*/  UIMAD UR6, UR37, UR6, URZ ;  /* 0x00000006250672a4 */ /* 0x000fc8000f8e023f */
[----:B------:R-:W-:Y:S01]  /*14d0*/  UIMAD UR6, UR34, UR7, UR6 ;  /* 0x00000007220672a4 */ /* 0x000fe2000f8e0206 */
[----:B---3--:R-:W-:-:S04]  /*14e0*/  SHF.R.S32.HI R14, RZ, 0x1f, R11 ;  /* 0x0000001fff0e7819 */ /* 0x008fc8000001140b */
[CC--:B------:R-:W-:Y:S02]  /*14f0*/  LEA.HI R10, R14.reuse, R11.reuse, RZ, 0x5 ;  /* 0x0000000b0e0a7211 */ /* 0x0c0fe400078f28ff */
[----:B------:R-:W-:Y:S02]  /*1500*/  LEA.HI R14, R14, R11, RZ, 0x2 ;  /* 0x0000000b0e0e7211 */ /* 0x000fe400078f10ff */
[----:B------:R-:W-:Y:S02]  /*1510*/  LOP3.LUT R3, R10, 0xffffffe0, RZ, 0xc0, !PT ;  /* 0xffffffe00a037812 */ /* 0x000fe400078ec0ff */
[----:B------:R-:W-:Y:S02]  /*1520*/  SHF.R.S32.HI R10, RZ, 0x5, R10 ;  /* 0x00000005ff0a7819 */ /* 0x000fe4000001140a */
[----:B------:R-:W-:Y:S01]  /*1530*/  SHF.R.S32.HI R14, RZ, 0x2, R14 ;  /* 0x00000002ff0e7819 */ /* 0x000fe2000001140e */
[----:B------:R-:W-:-:S03]  /*1540*/  IMAD.IADD R3, R11, 0x1, -R3 ;  /* 0x000000010b037824 */ /* 0x000fc600078e0a03 */
[----:B------:R-:W-:Y:S01]  /*1550*/  SHF.R.S32.HI R21, RZ, 0x1f, R14 ;  /* 0x0000001fff157819 */ /* 0x000fe2000001140e */
[----:B------:R-:W-:-:S05]  /*1560*/  IMAD R3, R10, UR20, R3 ;  /* 0x000000140a037c24 */ /* 0x000fca000f8e0203 */
[----:B------:R-:W-:Y:S02]  /*1570*/  IADD3 R16, P1, P0, R3, UR19, R16 ;  /* 0x0000001303107c10 */ /* 0x000fe4000f83e010 */
[----:B------:R-:W-:Y:S02]  /*1580*/  SHF.R.S32.HI R10, RZ, 0x1f, R3 ;  /* 0x0000001fff0a7819 */ /* 0x000fe40000011403 */
[----:B------:R-:W-:Y:S02]  /*1590*/  IADD3 R3, P2, R14, UR50, RZ ;  /* 0x000000320e037c10 */ /* 0x000fe4000ff5e0ff */
[----:B------:R-:W-:Y:S02]  /*15a0*/  IADD3.X R19, R10, UR18, R19, P1, P0 ;  /* 0x000000120a137c10 */ /* 0x000fe40008fe0413 */
[----:B------:R-:W-:Y:S02]  /*15b0*/  IADD3.X R15, R21, UR51, RZ, P2, !PT ;  /* 0x00000033150f7c10 */ /* 0x000fe400097fe4ff */
[----:B------:R-:W-:-:S03]  /*15c0*/  IADD3 R16, P0, R16, R17, RZ ;  /* 0x0000001110107210 */ /* 0x000fc60007f1e0ff */
[----:B------:R-:W-:Y:S01]  /*15d0*/  IMAD R17, R15, c[0x0][0x190], RZ ;  /* 0x000064000f117a24 */ /* 0x000fe200078e02ff */
[----:B------:R-:W-:Y:S01]  /*15e0*/  UIMAD UR49, UR49, UR11, UR17 ;  /* 0x0000000b313172a4 */ /* 0x000fe2000f8e0211 */
[----:B------:R-:W-:Y:S01]  /*15f0*/  @P3 BAR.SYNC.DEFER_BLOCKING 0x0 ;  /* 0x0000000000003b1d */ /* 0x000fe20000010000 */
[----:B--2---:R-:W-:Y:S02]  /*1600*/  IMAD.MOV.U32 R12, RZ, RZ, R4 ;  /* 0x000000ffff0c7224 */ /* 0x004fe400078e0004 */
[----:B------:R-:W-:-:S03]  /*1610*/  IMAD.U32 R4, RZ, RZ, UR34 ;  /* 0x00000022ff047e24 */ /* 0x000fc6000f8e00ff */
[----:B------:R-:W-:-:S05]  /*1620*/  SHF.R.S32.HI R13, RZ, 0x1f, R12 ;  /* 0x0000001fff0d7819 */ /* 0x000fca000001140c */
[----:B------:R2:W-:Y:S01]  /*1630*/  STL [R1+0x14], R13 ;  /* 0x0000140d01007387 */ /* 0x0005e20000100800 */
[----:B----4-:R-:W-:-:S03]  /*1640*/  IMAD.WIDE.U32 R8, R22, c[0x0][0x368], R12 ;  /* 0x0000da0016087a25 */ /* 0x010fc600078e000c */
[----:B------:R-:W3:Y:S01]  /*1650*/  LDL R23, [R1+0x18] ;  /* 0x0000180001177983 */ /* 0x000ee20000100800 */
[----:B------:R-:W-:Y:S01]  /*1660*/  IMAD.WIDE.U32 R4, R4, c[0x0][0x1a0], R12 ;  /* 0x0000680004047a25 */ /* 0x000fe200078e000c */
[----:B------:R-:W-:-:S03]  /*1670*/  IADD3 R9, R9, UR54, RZ ;  /* 0x0000003609097c10 */ /* 0x000fc6000fffe0ff */
[----:B------:R-:W-:Y:S01]  /*1680*/  IMAD.WIDE.U32 R6, R6, c[0x0][0x198], R12 ;  /* 0x0000660006067a25 */ /* 0x000fe200078e000c */
[----:B------:R-:W-:Y:S01]  /*1690*/  IADD3 R5, R5, UR4, RZ ;  /* 0x0000000405057c10 */ /* 0x000fe2000fffe0ff */
[----:B------:R-:W-:Y:S02]  /*16a0*/  ULDC.64 UR4, c[0x0][0x188] ;  /* 0x0000620000047ab9 */ /* 0x000fe40000000a00 */
[----:B------:R-:W-:Y:S01]  /*16b0*/  IMAD.WIDE.U32 R10, R3, c[0x0][0x370], R8 ;  /* 0x0000dc00030a7a25 */ /* 0x000fe200078e0008 */
[----:B------:R-:W-:Y:S01]  /*16c0*/  UIMAD UR4, UR47, UR4, URZ ;  /* 0x000000042f0472a4 */ /* 0x000fe2000f8e023f */
[----:B------:R-:W-:Y:S01]  /*16d0*/  IADD3 R7, R7, UR6, RZ ;  /* 0x0000000607077c10 */ /* 0x000fe2000fffe0ff */
[----:B------:R-:W-:Y:S01]  /*16e0*/  UIMAD.WIDE UR52, UR39, UR12, UR50 ;  /* 0x0000000c273472a5 */ /* 0x000fe2000f8e0232 */
[----:B------:R-:W-:Y:S01]  /*16f0*/  IMAD R8, R3, c[0x0][0x194], R17 ;  /* 0x0000650003087a24 */ /* 0x000fe200078e0211 */
[----:B------:R-:W-:Y:S01]  /*1700*/  UIMAD UR4, UR39, UR5, UR4 ;  /* 0x00000005270472a4 */ /* 0x000fe2000f8e0204 */
[----:B------:R-:W-:Y:S01]  /*1710*/  IMAD.X R17, R19, 0x1, R20, P0 ;  /* 0x0000000113117824 */ /* 0x000fe200000e0614 */
[----:B------:R-:W-:Y:S01]  /*1720*/  ULDC.64 UR6, c[0x0][0x180] ;  /* 0x0000600000067ab9 */ /* 0x000fe20000000a00 */
[----:B------:R-:W4:Y:S01]  /*1730*/  S2R R20, SR_CTAID.Z ;  /* 0x0000000000147919 */ /* 0x000f220000002700 */
[----:B------:R-:W-:Y:S01]  /*1740*/  IMAD.WIDE.U32 R4, R22, c[0x0][0x188], R4 ;  /* 0x0000620016047a25 */ /* 0x000fe200078e0004 */
[----:B------:R-:W-:-:S03]  /*1750*/  UIMAD UR6, UR47, UR6, URZ ;  /* 0x000000062f0672a4 */ /* 0x000fc6000f8e023f */
[----:B--2---:R-:W-:Y:S01]  /*1760*/  IMAD.WIDE.U32 R12, R3, c[0x0][0x190], R12 ;  /* 0x00006400030c7a25 */ /* 0x004fe200078e000c */
[----:B------:R-:W-:-:S03]  /*1770*/  UIADD3 UR48, UP0, UR52, UR48, URZ ;  /* 0x0000003034307290 */ /* 0x000fc6000ff1e03f */
[----:B------:R-:W-:Y:S01]  /*1780*/  IMAD R15, R15, c[0x0][0x370], RZ ;  /* 0x0000dc000f0f7a24 */ /* 0x000fe200078e02ff */
[----:B------:R-:W-:Y:S01]  /*1790*/  UIADD3 UR49, UR33, UR49, URZ ;  /* 0x0000003121317290 */ /* 0x000fe2000fffe03f */
[----:B------:R-:W-:Y:S01]  /*17a0*/  IADD3 R5, R5, UR4, RZ ;  /* 0x0000000405057c10 */ /* 0x000fe2000fffe0ff */
[----:B------:R-:W-:Y:S01]  /*17b0*/  IMAD.IADD R9, R13, 0x1, R8 ;  /* 0x000000010d097824 */ /* 0x000fe200078e0208 */
[----:B------:R-:W-:Y:S01]  /*17c0*/  ULDC.64 UR4, c[0x0][0x378] ;  /* 0x0000de0000047ab9 */ /* 0x000fe20000000a00 */
[----:B------:R-:W-:Y:S01]  /*17d0*/  IMAD R15, R3, c[0x0][0x374], R15 ;  /* 0x0000dd00030f7a24 */ /* 0x000fe200078e020f */
[----:B------:R-:W-:Y:S01]  /*17e0*/  UIMAD UR6, UR39, UR7, UR6 ;  /* 0x00000007270672a4 */ /* 0x000fe2000f8e0206 */
[----:B------:R-:W-:Y:S01]  /*17f0*/  IMAD.MOV.U32 R8, RZ, RZ, R12 ;  /* 0x000000ffff087224 */ /* 0x000fe200078e000c */
[----:B------:R-:W-:Y:S01]  /*1800*/  UIMAD UR4, UR42, UR4, URZ ;  /* 0x000000042a0472a4 */ /* 0x000fe2000f8e023f */
[C---:B------:R-:W-:Y:S01]  /*1810*/  IMAD R12, R18.reuse, c[0x0][0x1b0], RZ ;  /* 0x00006c00120c7a24 */ /* 0x040fe200078e02ff */
[----:B------:R-:W-:Y:S01]  /*1820*/  UIADD3.X UR46, UR53, UR46, URZ, UP0, !UPT ;  /* 0x0000002e352e7290 */ /* 0x000fe200087fe43f */
[----:B------:R-:W-:Y:S01]  /*1830*/  IMAD R3, R18, c[0x0][0x1b8], RZ ;  /* 0x00006e0012037a24 */ /* 0x000fe200078e02ff */
[----:B------:R-:W-:Y:S01]  /*1840*/  MOV R18, UR32 ;  /* 0x0000002000127c02 */ /* 0x000fe20008000f00 */
[----:B------:R-:W-:Y:S01]  /*1850*/  IMAD.WIDE.U32 R6, R22, c[0x0][0x180], R6 ;  /* 0x0000600016067a25 */ /* 0x000fe200078e0006 */
[----:B------:R-:W-:-:S03]  /*1860*/  UIMAD UR49, UR49, UR48, URZ ;  /* 0x00000030313172a4 */ /* 0x000fc6000f8e023f */
[----:B------:R-:W-:Y:S01]  /*1870*/  IMAD.IADD R11, R11, 0x1, R15 ;  /* 0x000000010b0b7824 */ /* 0x000fe200078e020f */
[----:B------:R-:W-:Y:S01]  /*1880*/  UIMAD UR46, UR46, UR32, UR49 ;  /* 0x000000202e2e72a4 */ /* 0x000fe2000f8e0231 */
[C---:B------:R-:W-:Y:S01]  /*1890*/  IMAD R15, R0.reuse, c[0x0][0x1b4], R12 ;  /* 0x00006d00000f7a24 */ /* 0x040fe200078e020c */
[----:B------:R-:W-:Y:S01]  /*18a0*/  IADD3 R7, R7, UR6, RZ ;  /* 0x0000000607077c10 */ /* 0x000fe2000fffe0ff */
[C---:B------:R-:W-:Y:S01]  /*18b0*/  IMAD R3, R0.reuse, c[0x0][0x1bc], R3 ;  /* 0x00006f0000037a24 */ /* 0x040fe200078e0203 */
[----:B------:R-:W-:Y:S01]  /*18c0*/  UIMAD UR6, UR38, UR5, UR4 ;  /* 0x00000005260672a4 */ /* 0x000fe2000f8e0204 */
[----:B------:R-:W-:Y:S02]  /*18d0*/  IMAD.WIDE.U32 R4, R0, c[0x0][0x1b8], R4 ;  /* 0x00006e0000047a25 */ /* 0x000fe400078e0004 */
[----:B------:R-:W-:Y:S02]  /*18e0*/  ULDC.64 UR4, c[0x0][0x178] ;  /* 0x00005e0000047ab9 */ /* 0x000fe40000000a00 */
[----:B------:R-:W-:Y:S01]  /*18f0*/  IMAD.WIDE.U32 R12, R18, UR48, R16 ;  /* 0x00000030120c7c25 */ /* 0x000fe2000f8e0010 */
[----:B------:R-:W-:-:S03]  /*1900*/  UIMAD UR4, UR47, UR4, URZ ;  /* 0x000000042f0472a4 */ /* 0x000fc6000f8e023f */
[----:B----4-:R-:W-:Y:S01]  /*1910*/  IMAD.WIDE.U32 R10, R20, c[0x0][0x378], R10 ;  /* 0x0000de00140a7a25 */ /* 0x010fe200078e000a */
[----:B------:R-:W-:-:S03]  /*1920*/  LEA R184, P0, R12, c[0x0][0x350], 0x2 ;  /* 0x0000d4000cb87a11 */ /* 0x000fc600078010ff */
[----:B------:R-:W-:Y:S01]  /*1930*/  IMAD.IADD R5, R5, 0x1, R3 ;  /* 0x0000000105057824 */ /* 0x000fe200078e0203 */
[----:B------:R-:W-:Y:S01]  /*1940*/  IADD3 R3, R13, UR46, RZ ;  /* 0x0000002e0d037c10 */ /* 0x000fe2000fffe0ff */
[----:B------:R-:W-:Y:S01]  /*1950*/  IMAD.WIDE.U32 R6, R0, c[0x0][0x1b0], R6 ;  /* 0x00006c0000067a25 */ /* 0x000fe200078e0006 */
[----:B------:R-:W-:Y:S01]  /*1960*/  IADD3 R0, R11, UR6, RZ ;  /* 0x000000060b007c10 */ /* 0x000fe2000fffe0ff */
[----:B------:R-:W-:Y:S01]  /*1970*/  UIMAD UR39, UR39, UR5, UR4 ;  /* 0x00000005272772a4 */ /* 0x000fe2000f8e0204 */
[----:B------:R-:W-:Y:S01]  /*1980*/  LEA R192, P1, R10, c[0x0][0x330], 0x1 ;  /* 0x0000cc000ac07a11 */ /* 0x000fe200078208ff */
[----:B------:R-:W-:Y:S01]  /*1990*/  UIADD3 UR6, UR45, -0x1, URZ ;  /* 0xffffffff2d067890 */ /* 0x000fe2000fffe03f */
[----:B------:R-:W-:Y:S01]  /*19a0*/  IMAD.WIDE.U32 R8, R22, c[0x0][0x178], R8 ;  /* 0x00005e0016087a25 */ /* 0x000fe200078e0008 */
[----:B------:R-:W-:Y:S01]  /*19b0*/  LEA.HI.X R185, R12, c[0x0][0x354], R3, 0x2, P0 ;  /* 0x0000d5000cb97a11 */ /* 0x000fe200000f1403 */
[----:B------:R-:W-:Y:S02]  /*19c0*/  ULDC.64 UR4, c[0x0][0x1a8] ;  /* 0x00006a0000047ab9 */ /* 0x000fe40000000a00 */
[----:B------:R-:W-:-:S02]  /*19d0*/  IMAD.IADD R7, R7, 0x1, R15 ;  /* 0x0000000107077824 */ /* 0x000fc400078e020f */
[----:B------:R-:W-:Y:S01]  /*19e0*/  IMAD R3, R21, c[0x0][0x198], RZ ;  /* 0x0000660015037a24 */ /* 0x000fe200078e02ff */
[----:B------:R-:W-:Y:S01]  /*19f0*/  ULEA.HI UR7, UR6, UR6, URZ, 0x1 ;  /* 0x0000000606077291 */ /* 0x000fe2000f8f083f */
[----:B------:R-:W-:Y:S01]  /*1a00*/  LEA.HI.X R193, R10, c[0x0][0x334], R0, 0x1, P1 ;  /* 0x0000cd000ac17a11 */ /* 0x000fe200008f0c00 */
[----:B------:R-:W-:Y:S01]  /*1a10*/  UIMAD UR4, UR42, UR4, URZ ;  /* 0x000000042a0472a4 */ /* 0x000fe2000f8e023f */
[----:B------:R-:W-:Y:S01]  /*1a20*/  IADD3 R9, R9, UR39, RZ ;  /* 0x0000002709097c10 */ /* 0x000fe2000fffe0ff */
[----:B------:R-:W-:Y:S02]  /*1a30*/  IMAD R0, R21, c[0x0][0x1a0], RZ ;  /* 0x0000680015007a24 */ /* 0x000fe400078e02ff */
[C---:B------:R-:W-:Y:S02]  /*1a40*/  IMAD R3, R14.reuse, c[0x0][0x19c], R3 ;  /* 0x000067000e037a24 */ /* 0x040fe400078e0203 */
[----:B------:R-:W-:Y:S01]  /*1a50*/  IMAD.WIDE.U32 R12, R14, c[0x0][0x198], R6 ;  /* 0x000066000e0c7a25 */ /* 0x000fe200078e0006 */
[----:B------:R-:W-:-:S02]  /*1a60*/  ULOP3.LUT UR7, UR7, 0xfffffffe, URZ, 0xc0, !UPT ;  /* 0xfffffffe07077892 */ /* 0x000fc4000f8ec03f */
[----:B------:R-:W-:Y:S01]  /*1a70*/  UIMAD UR4, UR38, UR5, UR4 ;  /* 0x00000005260472a4 */ /* 0x000fe2000f8e0204 */
[----:B------:R-:W-:Y:S01]  /*1a80*/  IMAD R0, R14, c[0x0][0x1a4], R0 ;  /* 0x000069000e007a24 */ /* 0x000fe200078e0200 */
[----:B------:R-:W-:Y:S01]  /*1a90*/  LEA R6, P1, R12, c[0x0][0x168], 0x1 ;  /* 0x00005a000c067a11 */ /* 0x000fe200078208ff */
[----:B------:R-:W-:Y:S01]  /*1aa0*/  IMAD.WIDE.U32 R10, R14, c[0x0][0x1a0], R4 ;  /* 0x000068000e0a7a25 */ /* 0x000fe200078e0004 */
[----:B------:R-:W-:-:S03]  /*1ab0*/  UIADD3 UR7, UR6, -UR7, URZ ;  /* 0x8000000706077290 */ /* 0x000fc6000fffe03f */
[----:B------:R-:W-:Y:S02]  /*1ac0*/  IMAD.IADD R3, R13, 0x1, R3 ;  /* 0x000000010d037824 */ /* 0x000fe400078e0203 */
[----:B------:R-:W-:Y:S01]  /*1ad0*/  IMAD.WIDE.U32 R8, R20, c[0x0][0x1a8], R8 ;  /* 0x00006a0014087a25 */ /* 0x000fe200078e0008 */
[----:B------:R-:W-:Y:S01]  /*1ae0*/  UIADD3 UR5, -UR36, UR10, UR35 ;  /* 0x0000000a24057290 */ /* 0x000fe2000fffe123 */
[----:B------:R-:W-:Y:S01]  /*1af0*/  IADD3 R5, R11, R0, RZ ;  /* 0x000000000b057210 */ /* 0x000fe20007ffe0ff */
[----:B------:R-:W-:Y:S01]  /*1b00*/  UISETP.NE.AND UP0, UPT, UR7, 0x1, UPT ;  /* 0x000000010700788c */ /* 0x000fe2000bf05270 */
[----:B------:R-:W-:Y:S01]  /*1b10*/  LEA.HI.X R7, R12, c[0x0][0x16c], R3, 0x1, P1 ;  /* 0x00005b000c077a11 */ /* 0x000fe200008f0c03 */
[----:B------:R-:W-:Y:S01]  /*1b20*/  IMAD.MOV.U32 R3, RZ, RZ, c[0x0][0x198] ;  /* 0x00006600ff037624 */ /* 0x000fe200078e00ff */
[----:B------:R-:W-:Y:S01]  /*1b30*/  LEA R4, P0, R10, c[0x0][0x170], 0x1 ;  /* 0x00005c000a047a11 */ /* 0x000fe200078008ff */
[----:B------:R-:W-:Y:S01]  /*1b40*/  UIADD3 UR5, UR5, -UR9, URZ ;  /* 0x8000000905057290 */ /* 0x000fe2000fffe03f */
[----:B------:R-:W-:-:S02]  /*1b50*/  IADD3 R0, R9, UR4, RZ ;  /* 0x0000000409007c10 */ /* 0x000fc4000fffe0ff */
[----:B------:R-:W-:Y:S01]  /*1b60*/  LEA R190, P2, R8, c[0x0][0x160], 0x1 ;  /* 0x0000580008be7a11 */ /* 0x000fe200078408ff */
[----:B------:R-:W-:Y:S01]  /*1b70*/  IMAD.MOV.U32 R11, RZ, RZ, c[0x0][0x19c] ;  /* 0x00006700ff0b7624 */ /* 0x000fe200078e00ff */
[----:B------:R-:W-:Y:S01]  /*1b80*/  LEA.HI.X R5, R10, c[0x0][0x174], R5, 0x1, P0 ;  /* 0x00005d000a057a11 */ /* 0x000fe200000f0c05 */
[----:B------:R-:W-:Y:S01]  /*1b90*/  USHF.R.S32.HI UR4, URZ, 0x1f, UR5 ;  /* 0x0000001f3f047899 */ /* 0x000fe20008011405 */
[----:B------:R-:W-:Y:S02]  /*1ba0*/  LEA.HI.X R191, R8, c[0x0][0x164], R0, 0x1, P2 ;  /* 0x0000590008bf7a11 */ /* 0x000fe400010f0c00 */
[----:B------:R-:W-:Y:S02]  /*1bb0*/  LEA R10, P2, R3, R6, 0x7 ;  /* 0x00000006030a7211 */ /* 0x000fe400078438ff */
[----:B------:R-:W-:Y:S02]  /*1bc0*/  IADD3 R0, R247, 0x1800, RZ ;  /* 0x00001800f7007810 */ /* 0x000fe40007ffe0ff */
[----:B------:R-:W-:Y:S01]  /*1bd0*/  PLOP3.LUT P0, PT, PT, PT, UP0, 0x80, 0x0 ;  /* 0x000000000000781c */ /* 0x000fe20003f0f008 */
[----:B------:R-:W-:Y:S01]  /*1be0*/  ULEA.HI UR4, UR4, UR5, URZ, 0x6 ;  /* 0x0000000504047291 */ /* 0x000fe2000f8f303f */
[----:B------:R-:W-:-:S02]  /*1bf0*/  LEA.HI.X R11, R3, R7, R11, 0x7, P2 ;  /* 0x00000007030b7211 */ /* 0x000fc400010f3c0b */
[----:B------:R-:W-:Y:S01]  /*1c00*/  SEL R3, R0, R247, !P0 ;  /* 0x000000f700037207 */ /* 0x000fe20004000000 */
[----:B------:R-:W-:Y:S01]  /*1c10*/  USHF.R.S32.HI UR4, URZ, 0x6, UR4 ;  /* 0x000000063f047899 */ /* 0x000fe20008011404 */
[----:B------:R-:W-:-:S03]  /*1c20*/  SHF.L.U32 R0, R247, 0x1, RZ ;  /* 0x00000001f7007819 */ /* 0x000fc600000006ff */
[----:B------:R-:W-:Y:S01]  /*1c30*/  IMAD.SHL.U32 R3, R3, 0x2, RZ ;  /* 0x0000000203037824 */ /* 0x000fe200078e00ff */
[----:B------:R-:W-:Y:S01]  /*1c40*/  UISETP.LT.AND UP0, UPT, URZ, UR4, UPT ;  /* 0x000000043f00728c */ /* 0x000fe2000bf01270 */
[----:B------:R-:W-:Y:S01]  /*1c50*/  @!PT LDS RZ, [RZ] ;  /* 0x00000000fffff984 */ /* 0x000fe20000000800 */
[----:B------:R-:W-:Y:S01]  /*1c60*/  @!PT LDS RZ, [RZ] ;  /* 0x00000000fffff984 */ /* 0x000fe20000000800 */
[----:B------:R-:W-:Y:S01]  /*1c70*/  @!PT LDS RZ, [RZ] ;  /* 0x00000000fffff984 */ /* 0x000fe20000000800 */
[----:B------:R2:W-:Y:S01]  /*1c80*/  LDGSTS.E.BYPASS.LTC128B.128 [R0+0x6000], [R192.64] ;  /* 0x06000000c0007fae */ /* 0x0005e2000b901d68 */
[----:B------:R-:W-:-:S03]  /*1c90*/  IMAD.MOV.U32 R9, RZ, RZ, c[0x0][0x1a0] ;  /* 0x00006800ff097624 */ /* 0x000fc600078e00ff */
[----:B------:R2:W-:Y:S01]  /*1ca0*/  LDGSTS.E.BYPASS.LTC128B.128 [R0+0x7000], [R192.64+0x40] ;  /* 0x07000040c0007fae */ /* 0x0005e2000b901d68 */
[----:B------:R-:W-:-:S03]  /*1cb0*/  USEL UR4, URZ, UR4, !UP0 ;  /* 0x000000043f047287 */ /* 0x000fc6000c000000 */
[----:B------:R2:W-:Y:S01]  /*1cc0*/  LDGSTS.E.BYPASS.LTC128B.128 [R0+0x8000], [R192.64+0x80] ;  /* 0x08000080c0007fae */ /* 0x0005e2000b901d68 */
[----:B------:R-:W-:-:S03]  /*1cd0*/  IMAD.MOV.U32 R12, RZ, RZ, c[0x0][0x1a4] ;  /* 0x00006900ff0c7624 */ /* 0x000fc600078e00ff */
[----:B------:R1:W-:Y:S01]  /*1ce0*/  LDGSTS.E.BYPASS.LTC128B.128 [R3], [R190.64] ;  /* 0x00000000be037fae */ /* 0x0003e2000b901d68 */
[----:B------:R-:W-:-:S03]  /*1cf0*/  LEA R8, P1, R9, R4, 0x7 ;  /* 0x0000000409087211 */ /* 0x000fc600078238ff */
[----:B------:R1:W-:Y:S01]  /*1d00*/  LDGSTS.E.BYPASS.LTC128B.128 [R3+0x1000], [R190.64+0x40] ;  /* 0x01000040be037fae */ /* 0x0003e2000b901d68 */
[----:B------:R-:W-:-:S03]  /*1d10*/  UISETP.GT.AND UP0, UPT, UR45, UR4, UPT ;  /* 0x000000042d00728c */ /* 0x000fc6000bf04270 */
[----:B------:R1:W-:Y:S04]  /*1d20*/  LDGSTS.E.BYPASS.LTC128B.128 [R3+0x2000], [R190.64+0x80] ;  /* 0x02000080be037fae */ /* 0x0003e8000b901d68 */
[----:B------:R2:W-:Y:S01]  /*1d30*/  LDGSTS.E.BYPASS.LTC128B.128 [R0+0x9000], [R6.64] ;  /* 0x0900000006007fae */ /* 0x0005e2000b901d68 */
[----:B------:R-:W-:-:S03]  /*1d40*/  LEA.HI.X R9, R9, R5, R12, 0x7, P1 ;  /* 0x0000000509097211 */ /* 0x000fc600008f3c0c */
[----:B------:R2:W-:Y:S04]  /*1d50*/  LDGSTS.E.BYPASS.LTC128B.128 [R0+0xb000], [R6.64+0x40] ;  /* 0x0b00004006007fae */ /* 0x0005e8000b901d68 */
[----:B------:R2:W-:Y:S01]  /*1d60*/  LDGSTS.E.BYPASS.LTC128B.128 [R0+0xd000], [R6.64+0x80] ;  /* 0x0d00008006007fae */ /* 0x0005e2000b901d68 */
[----:B------:R-:W-:-:S03]  /*1d70*/  UIADD3 UR44, UR50, UR44, URZ ;  /* 0x0000002c322c7290 */ /* 0x000fc6000fffe03f */
[----:B------:R2:W-:Y:S04]  /*1d80*/  LDGSTS.E.BYPASS.LTC128B.128 [R0+0xa000], [R10.64] ;  /* 0x0a0000000a007fae */ /* 0x0005e8000b901d68 */
[----:B------:R2:W-:Y:S01]  /*1d90*/  LDGSTS.E.BYPASS.LTC128B.128 [R0+0xc000], [R10.64+0x40] ;  /* 0x0c0000400a007fae */ /* 0x0005e2000b901d68 */
[----:B------:R-:W-:-:S03]  /*1da0*/  PLOP3.LUT P1, PT, PT, PT, UP0, 0x80, 0x0 ;  /* 0x000000000000781c */ /* 0x000fc60003f2f008 */
[----:B------:R2:W-:Y:S04]  /*1db0*/  LDGSTS.E.BYPASS.LTC128B.128 [R0+0xe000], [R10.64+0x80] ;  /* 0x0e0000800a007fae */ /* 0x0005e8000b901d68 */
[----:B------:R3:W-:Y:S01]  /*1dc0*/  LDGSTS.E.BYPASS.LTC128B.128 [R0+0xf000], [R4.64] ;  /* 0x0f00000004007fae */ /* 0x0007e2000b901d68 */
[----:B------:R-:W-:-:S03]  /*1dd0*/  UIMAD.WIDE UR38, UR44, UR15, UR26 ;  /* 0x0000000f2c2672a5 */ /* 0x000fc6000f8e021a */
[----:B------:R3:W-:Y:S04]  /*1de0*/  LDGSTS.E.BYPASS.LTC128B.128 [R0+0x11000], [R4.64+0x40] ;  /* 0x1100004004007fae */ /* 0x0007e8000b901d68 */
[----:B------:R3:W-:Y:S04]  /*1df0*/  LDGSTS.E.BYPASS.LTC128B.128 [R0+0x13000], [R4.64+0x80] ;  /* 0x1300008004007fae */ /* 0x0007e8000b901d68 */
[----:B------:R2:W-:Y:S04]  /*1e00*/  LDGSTS.E.BYPASS.LTC128B.128 [R0+0x10000], [R8.64] ;  /* 0x1000000008007fae */ /* 0x0005e8000b901d68 */
[----:B------:R2:W-:Y:S04]  /*1e10*/  LDGSTS.E.BYPASS.LTC128B.128 [R0+0x12000], [R8.64+0x40] ;  /* 0x1200004008007fae */ /* 0x0005e8000b901d68 */
[----:B------:R2:W-:Y:S01]  /*1e20*/  LDGSTS.E.BYPASS.LTC128B.128 [R0+0x14000], [R8.64+0x80] ;  /* 0x1400008008007fae */ /* 0x0005e2000b901d68 */
[----:B------:R-:W-:-:S02]  /*1e30*/  UIADD3 UR43, UR50, UR43, URZ ;  /* 0x0000002b322b7290 */ /* 0x000fc4000fffe03f */
[----:B------:R-:W-:Y:S01]  /*1e40*/  UMOV UR5, UR39 ;  /* 0x0000002700057c82 */ /* 0x000fe20008000000 */
[----:B------:R-:W-:Y:S01]  /*1e50*/  IMAD.U32 R19, RZ, RZ, UR33 ;  /* 0x00000021ff137e24 */ /* 0x000fe2000f8e00ff */
[----:B------:R-:W0:Y:S01]  /*1e60*/  LDGDEPBAR ;  /* 0x00000000000079af */ /* 0x000e220000000000 */
        /* <DEDUP_REMOVED lines=49> */
[----:B---3--:R-:W-:Y:S01]  /*2180*/  IMAD.SHL.U32 R4, R23, 0x4, RZ ;  /* 0x0000000417047824 */ /* 0x008fe200078e00ff */
[----:B--2---:R-:W-:-:S04]  /*2190*/  SHF.R.S32.HI R0, RZ, 0x1f, R23 ;  /* 0x0000001fff007819 */ /* 0x004fc80000011417 */
[----:B------:R-:W-:Y:S02]  /*21a0*/  SHF.L.U64.HI R5, R23, 0x2, R0 ;  /* 0x0000000217057819 */ /* 0x000fe40000010200 */
[----:B------:R-:W-:-:S04]  /*21b0*/  IADD3 R4, P2, R4, UR38, RZ ;  /* 0x0000002604047c10 */ /* 0x000fc8000ff5e0ff */
[----:B------:R-:W-:Y:S01]  /*21c0*/  IADD3.X R5, R5, UR5, RZ, P2, !PT ;  /* 0x0000000505057c10 */ /* 0x000fe200097fe4ff */
[----:B------:R-:W-:Y:S05]  /*21d0*/  @!P1 BRA `(.L_x_497) ;  /* 0x0000410000009947 */ /* 0x000fea0003800000 */
[----:B-1----:R1:W5:Y:S04]  /*21e0*/  LDG.E R237, [R4.64] ;  /* 0x0000002804ed7981 */ /* 0x002368000c1e1900 */
[----:B------:R1:W5:Y:S04]  /*21f0*/  LDG.E R236, [R4.64+0x20] ;  /* 0x0000202804ec7981 */ /* 0x000368000c1e1900 */
[----:B------:R1:W5:Y:S04]  /*2200*/  LDG.E R235, [R4.64+0x80] ;  /* 0x0000802804eb7981 */ /* 0x000368000c1e1900 */
[----:B------:R1:W5:Y:S01]  /*2210*/  LDG.E R234, [R4.64+0xa0] ;  /* 0x0000a02804ea7981 */ /* 0x000362000c1e1900 */
[----:B------:R-:W-:Y:S01]  /*2220*/  UIADD3 UR35, UR35, UR8, URZ ;  /* 0x0000000823237290 */ /* 0x000fe2000fffe03f */
[----:B------:R-:W-:Y:S01]  /*2230*/  IMAD.MOV.U32 R194, RZ, RZ, R3 ;  /* 0x000000ffffc27224 */ /* 0x000fe200078e0003 */
[----:B------:R-:W-:Y:S01]  /*2240*/  UMOV UR39, UR43 ;  /* 0x0000002b00277c82 */ /* 0x000fe20008000000 */
[----:B------:R-:W-:Y:S01]  /*2250*/  IMAD.MOV.U32 R127, RZ, RZ, RZ ;  /* 0x000000ffff7f7224 */ /* 0x000fe200078e00ff */
[----:B------:R-:W-:Y:S01]  /*2260*/  UIADD3 UR35, -UR36, 0x80, UR35 ;  /* 0x0000008024237890 */ /* 0x000fe2000fffe123 */
[----:B-1----:R-:W-:-:S02]  /*2270*/  IADD3 R5, R181, 0x1800, RZ ;  /* 0x00001800b5057810 */ /* 0x002fc40007ffe0ff */
[----:B------:R-:W-:Y:S02]  /*2280*/  IADD3 R4, R183, 0x1800, RZ ;  /* 0x00001800b7047810 */ /* 0x000fe40007ffe0ff */
[----:B------:R-:W-:Y:S02]  /*2290*/  SEL R5, R5, R181, !P0 ;  /* 0x000000b505057207 */ /* 0x000fe40004000000 */
[----:B------:R-:W-:-:S03]  /*22a0*/  SEL R4, R4, R183, !P0 ;  /* 0x000000b704047207 */ /* 0x000fc60004000000 */
[----:B------:R-:W-:Y:S02]  /*22b0*/  IMAD.SHL.U32 R3, R5, 0x2, RZ ;  /* 0x0000000205037824 */ /* 0x000fe400078e00ff */
[----:B------:R-:W-:Y:S02]  /*22c0*/  IMAD.SHL.U32 R174, R4, 0x2, RZ ;  /* 0x0000000204ae7824 */ /* 0x000fe400078e00ff */
[----:B------:R-:W-:Y:S01]  /*22d0*/  IMAD.MOV.U32 R4, RZ, RZ, c[0x0][0x1c0] ;  /* 0x00007000ff047624 */ /* 0x000fe200078e00ff */
[----:B------:R-:W-:Y:S01]  /*22e0*/  SHF.L.U64.HI R248, R23, 0x2, R0 ;  /* 0x0000000217f87819 */ /* 0x000fe20000010200 */
[----:B------:R-:W-:Y:S01]  /*22f0*/  IMAD.SHL.U32 R175, R183, 0x2, RZ ;  /* 0x00000002b7af7824 */ /* 0x000fe200078e00ff */
[----:B------:R-:W-:Y:S01]  /*2300*/  SHF.L.U32 R249, R23, 0x2, RZ ;  /* 0x0000000217f97819 */ /* 0x000fe200000006ff */
[----:B------:R-:W-:Y:S02]  /*2310*/  IMAD R4, R4, c[0x0][0x22c], RZ ;  /* 0x00008b0004047a24 */ /* 0x000fe400078e02ff */
[----:B------:R-:W-:Y:S02]  /*2320*/  IMAD.IADD R176, R175, 0x1, R182 ;  /* 0x00000001afb07824 */ /* 0x000fe400078e02b6 */
[C---:B------:R-:W-:Y:S01]  /*2330*/  IMAD.SHL.U32 R6, R4.reuse, 0x10, RZ ;  /* 0x0000001004067824 */ /* 0x040fe200078e00ff */
[----:B------:R-:W-:-:S04]  /*2340*/  SHF.L.U32 R238, R4, 0x3, RZ ;  /* 0x0000000304ee7819 */ /* 0x000fc800000006ff */
[C---:B------:R-:W-:Y:S02]  /*2350*/  IADD3 R4, R6.reuse, 0x40, RZ ;  /* 0x0000004006047810 */ /* 0x040fe40007ffe0ff */
[----:B------:R-:W-:-:S03]  /*2360*/  IADD3 R5, R6, 0x20, RZ ;  /* 0x0000002006057810 */ /* 0x000fc60007ffe0ff */
[C---:B------:R-:W-:Y:S01]  /*2370*/  IMAD.IADD R250, R238.reuse, 0x1, R4 ;  /* 0x00000001eefa7824 */ /* 0x040fe200078e0204 */
[----:B------:R-:W-:-:S03]  /*2380*/  IADD3 R251, R238, R5, RZ ;  /* 0x00000005eefb7210 */ /* 0x000fc60007ffe0ff */
[C---:B------:R-:W-:Y:S01]  /*2390*/  IMAD.IADD R0, R238.reuse, 0x1, R250 ;  /* 0x00000001ee007824 */ /* 0x040fe200078e02fa */
[----:B------:R-:W-:-:S03]  /*23a0*/  IADD3 R5, R238, R251, RZ ;  /* 0x000000fbee057210 */ /* 0x000fc60007ffe0ff */
[C---:B------:R-:W-:Y:S01]  /*23b0*/  IMAD.IADD R240, R238.reuse, 0x1, R0 ;  /* 0x00000001eef07824 */ /* 0x040fe200078e0200 */
[----:B------:R-:W-:-:S03]  /*23c0*/  IADD3 R242, R238, R5, RZ ;  /* 0x00000005eef27210 */ /* 0x000fc60007ffe0ff */
[C---:B------:R-:W-:Y:S01]  /*23d0*/  IMAD.IADD R239, R238.reuse, 0x1, R240 ;  /* 0x00000001eeef7824 */ /* 0x040fe200078e02f0 */
[----:B------:R-:W-:-:S03]  /*23e0*/  IADD3 R241, R238, R242, RZ ;  /* 0x000000f2eef17210 */ /* 0x000fc60007ffe0ff */
[C---:B------:R-:W-:Y:S01]  /*23f0*/  IMAD.IADD R243, R238.reuse, 0x1, R239 ;  /* 0x00000001eef37824 */ /* 0x040fe200078e02ef */
[----:B------:R-:W-:Y:S02]  /*2400*/  IADD3 R244, R238, R241, RZ ;  /* 0x000000f1eef47210 */ /* 0x000fe40007ffe0ff */
.L_x_500:
[----:B------:R-:W0:Y:S01]  /*2410*/  LDGDEPBAR ;  /* 0x00000000000079af */ /* 0x000e220000000000 */
[----:B------:R-:W-:Y:S01]  /*2420*/  IADD3 R0, R182, R174, RZ ;  /* 0x000000aeb6007210 */ /* 0x000fe20007ffe0ff */
[----:B------:R-:W-:Y:S01]  /*2430*/  USHF.L.U32 UR7, UR6, 0x6, URZ ;  /* 0x0000000606077899 */ /* 0x000fe2000800063f */
[----:B-----5:R-:W-:Y:S01]  /*2440*/  FSETP.NEU.FTZ.AND P1, PT, R237, -INF , PT ;  /* 0xff800000ed00780b */ /* 0x020fe20003f3d000 */
[----:B------:R-:W-:Y:S02]  /*2450*/  UISETP.GT.AND UP3, UPT, UR6, UR4, UPT ;  /* 0x000000040600728c */ /* 0x000fe4000bf64270 */
[----:B------:R-:W-:Y:S02]  /*2460*/  UISETP.GE.AND UP0, UPT, UR7, UR35, UPT ;  /* 0x000000230700728c */ /* 0x000fe4000bf06270 */
[----:B------:R-:W2:Y:S04]  /*2470*/  LDL R196, [R1+0x4] ;  /* 0x0000040001c47983 */ /* 0x000ea80000100800 */
[----:B------:R-:W3:Y:S01]  /*2480*/  LDL R195, [R1+0x8] ;  /* 0x0000080001c37983 */ /* 0x000ee20000100800 */
        /* <DEDUP_REMOVED lines=91> */
[----:B------:R-:W-:Y:S09]  /*2a40*/  FMUL.FTZ R16, R16, c[0x0][0x2ec] ;  /* 0x0000bb0010107a20 */ /* 0x000ff20000410000 */
[----:B------:R1:W-:Y:S01]  /*2a50*/  MUFU.TANH R217, R11 ;  /* 0x0000000b00d97308 */ /* 0x0003e20000002400 */
[----:B---3--:R-:W-:Y:S04]  /*2a60*/  MOV R8, UR7 ;  /* 0x0000000700087c02 */ /* 0x008fe80008000f00 */
[----:B------:R-:W-:Y:S05]  /*2a70*/  @!P0 IADD3 R8, R8, UR36, R196 ;  /* 0x0000002408088c10 */ /* 0x000fea000fffe0c4 */
[----:B------:R3:W2:Y:S10]  /*2a80*/  MUFU.TANH R197, R7 ;  /* 0x0000000700c57308 */ /* 0x0006b40000002400 */
[----:B------:R2:W-:Y:S01]  /*2a90*/  MUFU.TANH R210, R9 ;  /* 0x0000000900d27308 */ /* 0x0005e20000002400 */
[----:B-1----:R-:W-:Y:S05]  /*2aa0*/  FMUL.FTZ R11, R237, 1.4426950216293334961 ;  /* 0x3fb8aa3bed0b7820 */ /* 0x002fea0000410000 */
[----:B------:R-:W-:Y:S04]  /*2ab0*/  FSEL R11, R11, RZ, P1 ;  /* 0x000000ff0b0b7208 */ /* 0x000fe80000800000 */
[----:B------:R1:W-:Y:S01]  /*2ac0*/  MUFU.TANH R206, R13 ;  /* 0x0000000d00ce7308 */ /* 0x0003e20000002400 */
[----:B---3--:R-:W3:Y:S09]  /*2ad0*/  LDSM.16.M88.4 R4, [R172+0xd400] ;  /* 0x00d40000ac04783b */ /* 0x008ef20000000200 */
[----:B------:R4:W3:Y:S01]  /*2ae0*/  MUFU.TANH R215, R14 ;  /* 0x0000000e00d77308 */ /* 0x0008e20000002400 */
[----:B--2---:R-:W-:Y:S09]  /*2af0*/  MOV R9, R148 ;  /* 0x0000009400097202 */ /* 0x004ff20000000f00 */
[----:B------:R-:W-:Y:S01]  /*2b00*/  MUFU.TANH R168, R18 ;  /* 0x0000001200a87308 */ /* 0x000fe20000002400 */
[----:B-1----:R-:W-:Y:S04]  /*2b10*/  @!P0 IMNMX R13, R8, UR36, PT ;  /* 0x00000024080d8c17 */ /* 0x002fe8000b800200 */
[-C--:B------:R-:W-:Y:S05]  /*2b20*/  @!P0 ISETP.GE.AND P2, PT, R0, R13.reuse, PT ;  /* 0x0000000d0000820c */ /* 0x080fea0003f46270 */
[----:B------:R1:W-:Y:S01]  /*2b30*/  MUFU.TANH R218, R10 ;  /* 0x0000000a00da7308 */ /* 0x0003e20000002400 */
[----:B------:R-:W-:Y:S02]  /*2b40*/  @!P0 FSEL R9, R148, -INF , !P2 ;  /* 0xff80000094098808 */ /* 0x000fe40005000000 */
[----:B----4-:R-:W-:Y:S04]  /*2b50*/  @!P0 IADD3 R14, R0, 0x1, RZ ;  /* 0x00000001000e8810 */ /* 0x010fe80007ffe0ff */
[----:B------:R-:W-:Y:S03]  /*2b60*/  @!P0 ISETP.GE.AND P1, PT, R14, R13, PT ;  /* 0x0000000d0e00820c */ /* 0x000fe60003f26270 */
[----:B------:R-:W-:Y:S01]  /*2b70*/  MUFU.TANH R166, R19 ;  /* 0x0000001300a67308 */ /* 0x000fe20000002400 */
[-C--:B---3--:R-:W-:Y:S09]  /*2b80*/  HMMA.16816.F32.BF16 R20, R156, R4.reuse, R20 ;  /* 0x000000049c14723c */ /* 0x088ff20000041814 */
[----:B------:R2:W3:Y:S01]  /*2b90*/  MUFU.TANH R207, R12 ;  /* 0x0000000c00cf7308 */ /* 0x0004e20000002400 */
        /* <DEDUP_REMOVED lines=14> */
[C---:B--2---:R-:W-:Y:S01]  /*2c80*/  @!P0 IADD3 R12, R8.reuse, 0x8, RZ ;  /* 0x00000008080c8810 */ /* 0x044fe20007ffe0ff */
        /* <DEDUP_REMOVED lines=35> */
[----:B--2---:R-:W-:Y:S05]  /*2ec0*/  FMUL.FTZ R5, R235, 1.4426950216293334961 ;  /* 0x3fb8aa3beb057820 */ /* 0x004fea0000410000 */
        /* <DEDUP_REMOVED lines=13> */
[--C-:B--2---:R-:W-:Y:S01]  /*2fa0*/  FFMA.FTZ R17, R4, c[0x0][0x23c], -R5.reuse ;  /* 0x00008f0004117a23 */ /* 0x104fe20000010805 */
[----:B------:R2:W-:Y:S01]  /*2fb0*/  MUFU.EX2 R229, R15 ;  /* 0x0000000f00e57308 */ /* 0x0005e20000000800 */
[----:B------:R-:W-:Y:S02]  /*2fc0*/  FSEL R4, R16, RZ, P1 ;  /* 0x000000ff10047208 */ /* 0x000fe40000800000 */
[----:B------:R-:W-:Y:S02]  /*2fd0*/  @!P0 ISETP.GE.AND P1, PT, R14, R8, PT ;  /* 0x000000080e00820c */ /* 0x000fe40003f26270 */
[----:B------:R-:W-:Y:S02]  /*2fe0*/  MOV R14, R217 ;  /* 0x000000d9000e7202 */ /* 0x000fe40000000f00 */
[----:B------:R-:W-:Y:S02]  /*2ff0*/  @!P0 FSEL R14, R217, -INF , !P1 ;  /* 0xff800000d90e8808 */ /* 0x000fe40004800000 */
[----:B---3--:R-:W-:Y:S01]  /*3000*/  MOV R16, R207 ;  /* 0x000000cf00107202 */ /* 0x008fe20000000f00 */
[----:B------:R-:W-:Y:S02]  /*3010*/  MUFU.EX2 R228, R17 ;  /* 0x0000001100e47308 */ /* 0x000fe40000000800 */
[--C-:B------:R-:W-:Y:S08]  /*3020*/  FFMA.FTZ R14, R14, c[0x0][0x23c], -R4.reuse ;  /* 0x00008f000e0e7a23 */ /* 0x100ff00000010804 */
[----:B------:R3:W-:Y:S01]  /*3030*/  MUFU.EX2 R232, R14 ;  /* 0x0000000e00e87308 */ /* 0x0007e20000000800 */
[----:B--2---:R-:W-:Y:S02]  /*3040*/  MOV R15, R218 ;  /* 0x000000da000f7202 */ /* 0x004fe40000000f00 */
[----:B------:R-:W-:Y:S07]  /*3050*/  @!P0 FSEL R15, R218, -INF , !P2 ;  /* 0xff800000da0f8808 */ /* 0x000fee0005000000 */
[----:B------:R-:W2:Y:S01]  /*3060*/  MUFU.TANH R167, R23 ;  /* 0x0000001700a77308 */ /* 0x000ea20000002400 */
[--C-:B------:R-:W-:Y:S09]  /*3070*/  FFMA.FTZ R15, R15, c[0x0][0x23c], -R4.reuse ;  /* 0x00008f000f0f7a23 */ /* 0x100ff20000010804 */
[----:B------:R1:W-:Y:S01]  /*3080*/  MUFU.EX2 R233, R15 ;  /* 0x0000000f00e97308 */ /* 0x0003e20000000800 */
[C---:B---3--:R-:W-:Y:S09]  /*3090*/  @!P0 IADD3 R14, R0.reuse, 0x9, RZ ;  /* 0x00000009000e8810 */ /* 0x048ff20007ffe0ff */
[----:B------:R-:W3:Y:S10]  /*30a0*/  MUFU.TANH R196, R24 ;  /* 0x0000001800c47308 */ /* 0x000ef40000002400 */
[----:B------:R-:W2:Y:S01]  /*30b0*/  MUFU.TANH R195, R25 ;  /* 0x0000001900c37308 */ /* 0x000ea20000002400 */
[----:B-1----:R-:W-:Y:S04]  /*30c0*/  @!P0 IADD3 R15, R0, 0x8, RZ ;  /* 0x00000008000f8810 */ /* 0x002fe80007ffe0ff */
[-C--:B------:R-:W-:Y:S05]  /*30d0*/  @!P0 ISETP.GE.AND P1, PT, R15, R9.reuse, PT ;  /* 0x000000090f00820c */ /* 0x080fea0003f26270 */
[----:B------:R-:W1:Y:S01]  /*30e0*/  MUFU.TANH R209, R26 ;  /* 0x0000001a00d17308 */ /* 0x000e620000002400 */
[----:B------:R-:W-:Y:S02]  /*30f0*/  @!P0 FSEL R16, R207, -INF , !P1 ;  /* 0xff800000cf108808 */ /* 0x000fe40004800000 */
[----:B------:R-:W-:Y:S03]  /*3100*/  @!P0 ISETP.GE.AND P1, PT, R14, R9, PT ;  /* 0x000000090e00820c */ /* 0x000fe60003f26270 */
[--C-:B------:R-:W-:Y:S01]  /*3110*/  FFMA.FTZ R17, R16, c[0x0][0x23c], -R5.reuse ;  /* 0x00008f0010117a23 */ /* 0x100fe20000010805 */
[----:B------:R-:W-:Y:S02]  /*3120*/  MOV R16, R206 ;  /* 0x000000ce00107202 */ /* 0x000fe40000000f00 */
[----:B------:R-:W-:Y:S01]  /*3130*/  @!P0 FSEL R16, R206, -INF , !P1 ;  /* 0xff800000ce108808 */ /* 0x000fe20004800000 */
[----:B------:R-:W1:Y:S01]  /*3140*/  MUFU.TANH R208, R27 ;  /* 0x0000001b00d07308 */ /* 0x000e620000002400 */
[-C--:B------:R-:W-:Y:S03]  /*3150*/  @!P0 ISETP.GE.AND P1, PT, R15, R8.reuse, PT ;  /* 0x000000080f00820c */ /* 0x080fe60003f26270 */
        /* <DEDUP_REMOVED lines=17> */
[-C--:B------:R-:W-:Y:S05]  /*3270*/  @!P0 ISETP.GE.AND P1, PT, R14, R13.reuse, PT ;  /* 0x0000000d0e00820c */ /* 0x080fea0003f26270 */
[----:B------:R-:W1:Y:S01]  /*3280*/  MUFU.TANH R149, R33 ;  /* 0x0000002100957308 */ /* 0x000e620000002400 */
[--C-:B------:R-:W-:Y:S01]  /*3290*/  FFMA.FTZ R7, R6, c[0x0][0x23c], -R11.reuse ;  /* 0x00008f0006077a23 */ /* 0x100fe2000001080b */
[----:B------:R-:W-:Y:S02]  /*32a0*/  MOV R6, R154 ;  /* 0x0000009a00067202 */ /* 0x000fe40000000f00 */
[----:B------:R-:W-:Y:S02]  /*32b0*/  @!P0 FSEL R6, R154, -INF , !P1 ;  /* 0xff8000009a068808 */ /* 0x000fe40004800000 */
[----:B------:R-:W-:Y:S04]  /*32c0*/  @!P0 ISETP.GE.AND P1, PT, R15, R12, PT ;  /* 0x0000000c0f00820c */ /* 0x000fe80003f26270 */
        /* <DEDUP_REMOVED lines=105> */
[----:B------:R3:W-:Y:S04]  /*3960*/  MUFU.EX2 R220, R4 ;  /* 0x0000000400dc7308 */ /* 0x0007e80000000800 */
        /* <DEDUP_REMOVED lines=102> */
[----:B------:R-:W2:Y:S03]  /*3fd0*/  LDG.E R5, [R146.64+0x20] ;  /* 0x0000202892057981 */ /* 0x000ea6000c1e1900 */
[----:B------:R-:W-:Y:S01]  /*3fe0*/  FMUL.FTZ R4, R201, R4 ;  /* 0x00000004c9047220 */ /* 0x000fe20000410000 */
[----:B------:R-:W-:Y:S03]  /*3ff0*/  MOV R201, c[0x0][0x1c0] ;  /* 0x0000700000c97a02 */ /* 0x000fe60000000f00 */
[----:B------:R-:W-:Y:S02]  /*4000*/  FMUL.FTZ R148, R4, R0 ;  /* 0x0000000004947220 */ /* 0x000fe40000410000 */
[----:B------:R-:W-:Y:S01]  /*4010*/  IMAD R201, R201, c[0x0][0x22c], RZ ;  /* 0x00008b00c9c97a24 */ /* 0x000fe200078e02ff */
[----:B------:R-:W3:Y:S04]  /*4020*/  LDG.E R4, [R146.64+0x80] ;  /* 0x0000802892047981 */ /* 0x000ee8000c1e1900 */
[----:B------:R-:W4:Y:S01]  /*4030*/  LDG.E R0, [R146.64+0xa0] ;  /* 0x0000a02892007981 */ /* 0x000f22000c1e1900 */
[C---:B------:R-:W-:Y:S01]  /*4040*/  FADD.FTZ R16, -R144.reuse, R16 ;  /* 0x0000001090107221 */ /* 0x040fe20000010100 */
[----:B------:R-:W-:Y:S01]  /*4050*/  LEA R201, -R201, RZ, 0x6 ;  /* 0x000000ffc9c97211 */ /* 0x000fe200078e31ff */
[----:B------:R-:W-:Y:S03]  /*4060*/  FADD.FTZ R17, -R144, R17 ;  /* 0x0000001190117221 */ /* 0x000fe60000010100 */
[C---:B------:R-:W-:Y:S04]  /*4070*/  LEA R184, P0, R201.reuse, R184, 0x2 ;  /* 0x000000b8c9b87211 */ /* 0x040fe800078010ff */
[----:B------:R-:W-:Y:S02]  /*4080*/  LEA.HI.X.SX32 R185, R201, R185, 0x2, P0 ;  /* 0x000000b9c9b97211 */ /* 0x000fe400000f16ff */
[----:B------:R-:W-:Y:S01]  /*4090*/  PLOP3.LUT P0, PT, PT, PT, UP3, 0x80, 0x0 ;  /* 0x000000000000781c */ /* 0x000fe20003f0f038 */
[-C--:B-1----:R-:W-:Y:S08]  /*40a0*/  HMMA.16816.F32.BF16 R20, R140, R132.reuse, R20 ;  /* 0x000000848c14723c */ /* 0x082ff00000041814 */
[C---:B------:R-:W-:Y:S07]  /*40b0*/  HMMA.16816.F32.BF16 R24, R136.reuse, R132, R24 ;  /* 0x000000848818723c */ /* 0x040fee0000041818 */
[----:B------:R-:W-:Y:S01]  /*40c0*/  FFMA.FTZ R132, -R164, R164, 1 ;  /* 0x3f800000a4847423 */ /* 0x000fe200000101a4 */
[-C--:B------:R-:W-:Y:S04]  /*40d0*/  HMMA.16816.F32.BF16 R28, R136, R134.reuse, R28 ;  /* 0x00000086881c723c */ /* 0x080fe8000004181c */
[----:B------:R-:W-:Y:S02]  /*40e0*/  FMUL.FTZ R132, R132, c[0x0][0x2ec] ;  /* 0x0000bb0084847a20 */ /* 0x000fe40000410000 */
[----:B------:R-:W-:Y:S02]  /*40f0*/  FMUL.FTZ R133, R159, R16 ;  /* 0x000000109f857220 */ /* 0x000fe40000410000 */
[----:B------:R-:W-:Y:S01]  /*4100*/  FMUL.FTZ R145, R145, R132 ;  /* 0x0000008491917220 */ /* 0x000fe20000410000 */
[----:B------:R-:W-:Y:S04]  /*4110*/  HMMA.16816.F32.BF16 R32, R140, R134, R32 ;  /* 0x000000868c20723c */ /* 0x000fe80000041820 */
[----:B------:R-:W-:Y:S02]  /*4120*/  FMUL.FTZ R132, R158, R17 ;  /* 0x000000119e847220 */ /* 0x000fe40000410000 */
[----:B------:R-:W-:Y:S02]  /*4130*/  FFMA.FTZ R17, -R162, R162, 1 ;  /* 0x3f800000a2117423 */ /* 0x000fe400000101a2 */
[----:B------:R-:W-:Y:S04]  /*4140*/  FFMA.FTZ R16, -R154, R154, 1 ;  /* 0x3f8000009a107423 */ /* 0x000fe8000001019a */
[----:B------:R-:W-:Y:S02]  /*4150*/  FADD.FTZ R20, -R144, R20 ;  /* 0x0000001490147221 */ /* 0x000fe40000010100 */
[----:B------:R-:W-:Y:S02]  /*4160*/  FMUL.FTZ R17, R17, c[0x0][0x2ec] ;  /* 0x0000bb0011117a20 */ /* 0x000fe40000410000 */
[----:B------:R-:W-:Y:S02]  /*4170*/  FMUL.FTZ R16, R16, c[0x0][0x2ec] ;  /* 0x0000bb0010107a20 */ /* 0x000fe40000410000 */
[----:B------:R-:W-:Y:S02]  /*4180*/  FMUL.FTZ R135, R157, R20 ;  /* 0x000000149d877220 */ /* 0x000fe40000410000 */
[----:B------:R-:W-:Y:S02]  /*4190*/  FMUL.FTZ R141, R133, R17 ;  /* 0x00000011858d7220 */ /* 0x000fe40000410000 */
[----:B------:R-:W-:Y:S02]  /*41a0*/  FMUL.FTZ R140, R132, R16 ;  /* 0x00000010848c7220 */ /* 0x000fe40000410000 */
[C---:B------:R-:W-:Y:S02]  /*41b0*/  FADD.FTZ R20, -R144.reuse, R32 ;  /* 0x0000002090147221 */ /* 0x040fe40000010100 */
[----:B------:R-:W-:Y:S02]  /*41c0*/  FADD.FTZ R32, -R144, R33 ;  /* 0x0000002190207221 */ /* 0x000fe40000010100 */
[----:B------:R-:W-:Y:S02]  /*41d0*/  FFMA.FTZ R17, -R150, R150, 1 ;  /* 0x3f80000096117423 */ /* 0x000fe40000010196 */
[----:B------:R-:W-:Y:S02]  /*41e0*/  FFMA.FTZ R16, -R149, R149, 1 ;  /* 0x3f80000095107423 */ /* 0x000fe40000010195 */
[----:B------:R-:W-:Y:S02]  /*41f0*/  FADD.FTZ R21, -R144, R21 ;  /* 0x0000001590157221 */ /* 0x000fe40000010100 */
[----:B------:R-:W-:Y:S02]  /*4200*/  FMUL.FTZ R33, R155, R20 ;  /* 0x000000149b217220 */ /* 0x000fe40000410000 */
[----:B------:R-:W-:Y:S02]  /*4210*/  FMUL.FTZ R32, R153, R32 ;  /* 0x0000002099207220 */ /* 0x000fe40000410000 */
[----:B------:R-:W-:Y:S02]  /*4220*/  FMUL.FTZ R17, R17, c[0x0][0x2ec] ;  /* 0x0000bb0011117a20 */ /* 0x000fe40000410000 */
[----:B------:R-:W-:Y:S02]  /*4230*/  FMUL.FTZ R16, R16, c[0x0][0x2ec] ;  /* 0x0000bb0010107a20 */ /* 0x000fe40000410000 */
        /* <DEDUP_REMOVED lines=9> */
[----:B------:R-:W-:Y:S04]  /*42d0*/  FFMA.FTZ R21, -R206, R206, 1 ;  /* 0x3f800000ce157423 */ /* 0x000fe800000101ce */
[----:B------:R-:W-:Y:S02]  /*42e0*/  FMUL.FTZ R21, R21, c[0x0][0x2ec] ;  /* 0x0000bb0015157a20 */ /* 0x000fe40000410000 */
[C---:B--2---:R-:W-:Y:S02]  /*42f0*/  FADD.FTZ R17, -R5.reuse, R6 ;  /* 0x0000000605117221 */ /* 0x044fe40000010100 */
        /* <DEDUP_REMOVED lines=15> */
[----:B------:R-:W-:Y:S02]  /*43f0*/  FMUL.FTZ R7, R7, c[0x0][0x2ec] ;  /* 0x0000bb0007077a20 */ /* 0x000fe40000410000 */
[----:B------:R-:W-:Y:S02]  /*4400*/  FMUL.FTZ R6, R6, c[0x0][0x2ec] ;  /* 0x0000bb0006067a20 */ /* 0x000fe40000410000 */
[C---:B------:R-:W-:Y:S02]  /*4410*/  FADD.FTZ R20, -R5.reuse, R22 ;  /* 0x0000001605147221 */ /* 0x040fe40000010100 */
[C---:B------:R-:W-:Y:S02]  /*4420*/  FADD.FTZ R19, -R5.reuse, R23 ;  /* 0x0000001705137221 */ /* 0x040fe40000010100 */
[C---:B------:R-:W-:Y:S02]  /*4430*/  FADD.FTZ R18, -R5.reuse, R34 ;  /* 0x0000002205127221 */ /* 0x040fe40000010100 */
[----:B------:R-:W-:Y:S02]  /*4440*/  FADD.FTZ R35, -R5, R35 ;  /* 0x0000002305237221 */ /* 0x000fe40000010100 */
[----:B------:R-:W-:Y:S02]  /*4450*/  FMUL.FTZ R133, R17, R7 ;  /* 0x0000000711857220 */ /* 0x000fe40000410000 */
[----:B------:R-:W-:Y:S02]  /*4460*/  FMUL.FTZ R132, R16, R6 ;  /* 0x0000000610847220 */ /* 0x000fe40000410000 */
[----:B------:R-:W-:Y:S02]  /*4470*/  FFMA.FTZ R7, -R167, R167, 1 ;  /* 0x3f800000a7077423 */ /* 0x000fe400000101a7 */
[----:B------:R-:W-:Y:S02]  /*4480*/  FFMA.FTZ R6, -R152, R152, 1 ;  /* 0x3f80000098067423 */ /* 0x000fe40000010198 */
[----:B------:R-:W-:Y:S02]  /*4490*/  FFMA.FTZ R5, -R151, R151, 1 ;  /* 0x3f80000097057423 */ /* 0x000fe40000010197 */
        /* <DEDUP_REMOVED lines=9> */
[C---:B---3--:R-:W-:Y:S02]  /*4530*/  FADD.FTZ R5, -R4.reuse, R8 ;  /* 0x0000000804057221 */ /* 0x048fe40000010100 */
[C---:B------:R-:W-:Y:S02]  /*4540*/  FADD.FTZ R6, -R4.reuse, R9 ;  /* 0x0000000904067221 */ /* 0x040fe40000010100 */
[----:B------:R-:W-:Y:S02]  /*4550*/  FADD.FTZ R9, -R4, R12 ;  /* 0x0000000c04097221 */ /* 0x000fe40000010100 */
        /* <DEDUP_REMOVED lines=9> */
[C---:B------:R-:W-:Y:S02]  /*45f0*/  FADD.FTZ R24, -R4.reuse, R24 ;  /* 0x0000001804187221 */ /* 0x040fe40000010100 */
        /* <DEDUP_REMOVED lines=8> */
[----:B------:R-:W-:Y:S02]  /*4680*/  FFMA.FTZ R24, -R196, R196, 1 ;  /* 0x3f800000c4187423 */ /* 0x000fe400000101c4 */
[----:B------:R-:W-:Y:S02]  /*4690*/  FFMA.FTZ R23, -R195, R195, 1 ;  /* 0x3f800000c3177423 */ /* 0x000fe400000101c3 */
[----:B------:R-:W-:Y:S02]  /*46a0*/  FFMA.FTZ R28, -R165, R165, 1 ;  /* 0x3f800000a51c7423 */ /* 0x000fe400000101a5 */
[----:B------:R-:W-:Y:S02]  /*46b0*/  FMUL.FTZ R5, R216, R5 ;  /* 0x00000005d8057220 */ /* 0x000fe40000410000 */
[----:B------:R-:W-:Y:S02]  /*46c0*/  FMUL.FTZ R6, R213, R6 ;  /* 0x00000006d5067220 */ /* 0x000fe40000410000 */
[----:B------:R-:W-:Y:S02]  /*46d0*/  FMUL.FTZ R24, R24, c[0x0][0x2ec] ;  /* 0x0000bb0018187a20 */ /* 0x000fe40000410000 */
[----:B------:R-:W-:Y:S02]  /*46e0*/  FMUL.FTZ R23, R23, c[0x0][0x2ec] ;  /* 0x0000bb0017177a20 */ /* 0x000fe40000410000 */
[----:B------:R-:W-:Y:S02]  /*46f0*/  FMUL.FTZ R28, R28, c[0x0][0x2ec] ;  /* 0x0000bb001c1c7a20 */ /* 0x000fe40000410000 */
[----:B------:R-:W-:Y:S02]  /*4700*/  FFMA.FTZ R16, -R169, R169, 1 ;  /* 0x3f800000a9107423 */ /* 0x000fe400000101a9 */
[----:B------:R-:W-:Y:S02]  /*4710*/  FFMA.FTZ R25, -R163, R163, 1 ;  /* 0x3f800000a3197423 */ /* 0x000fe400000101a3 */
[----:B------:R-:W-:Y:S02]  /*4720*/  FMUL.FTZ R24, R4, R24 ;  /* 0x0000001804187220 */ /* 0x000fe40000410000 */
[----:B------:R-:W-:Y:S02]  /*4730*/  FMUL.FTZ R23, R5, R23 ;  /* 0x0000001705177220 */ /* 0x000fe40000410000 */
[----:B------:R-:W-:Y:S02]  /*4740*/  FMUL.FTZ R28, R6, R28 ;  /* 0x0000001c061c7220 */ /* 0x000fe40000410000 */
[C---:B----4-:R-:W-:Y:S02]  /*4750*/  FADD.FTZ R4, -R0.reuse, R10 ;  /* 0x0000000a00047221 */ /* 0x050fe40000010100 */
[C---:B------:R-:W-:Y:S02]  /*4760*/  FADD.FTZ R10, -R0.reuse, R11 ;  /* 0x0000000b000a7221 */ /* 0x040fe40000010100 */
[----:B------:R-:W-:Y:S02]  /*4770*/  FADD.FTZ R11, -R0, R14 ;  /* 0x0000000e000b7221 */ /* 0x000fe40000010100 */
[----:B------:R-:W-:Y:S02]  /*4780*/  FFMA.FTZ R5, -R218, R218, 1 ;  /* 0x3f800000da057423 */ /* 0x000fe400000101da */
[----:B------:R-:W-:Y:S02]  /*4790*/  FFMA.FTZ R13, -R217, R217, 1 ;  /* 0x3f800000d90d7423 */ /* 0x000fe400000101d9 */
[----:B------:R-:W-:Y:S02]  /*47a0*/  FFMA.FTZ R6, -R215, R215, 1 ;  /* 0x3f800000d7067423 */ /* 0x000fe400000101d7 */
[----:B------:R-:W-:Y:S02]  /*47b0*/  FMUL.FTZ R20, R203, R20 ;  /* 0x00000014cb147220 */ /* 0x000fe40000410000 */
[----:B------:R-:W-:Y:S02]  /*47c0*/  FMUL.FTZ R16, R16, c[0x0][0x2ec] ;  /* 0x0000bb0010107a20 */ /* 0x000fe40000410000 */
[----:B------:R-:W-:Y:S02]  /*47d0*/  FMUL.FTZ R12, R221, R12 ;  /* 0x0000000cdd0c7220 */ /* 0x000fe40000410000 */
        /* <DEDUP_REMOVED lines=23> */
[----:B------:R-:W-:Y:S02]  /*4950*/  FFMA.FTZ R19, -R199, R199, 1 ;  /* 0x3f800000c7137423 */ /* 0x000fe400000101c7 */
        /* <DEDUP_REMOVED lines=34> */
.L_x_498:
        /* <DEDUP_REMOVED lines=118> */
.L_x_499:
        /* <DEDUP_REMOVED lines=9> */
[----:B------:R-:W-:Y:S01]  /*5370*/  IMAD R157, R157, 0x18, RZ ;  /* 0x000000189d9d7824 */ /* 0x000fe200078e02ff */
[----:B------:R-:W-:Y:S01]  /*5380*/  UISETP.GT.AND UP2, UPT, UR6, UR4, UPT ;  /* 0x000000040600728c */ /* 0x000fe2000bf44270 */
[----:B------:R-:W-:Y:S01]  /*5390*/  IMAD.SHL.U32 R158, R158, 0x20, RZ ;  /* 0x000000209e9e7824 */ /* 0x000fe200078e00ff */
[----:B------:R-:W3:Y:S01]  /*53a0*/  LDSM.16.MT88.4 R28, [R0+0xd000] ;  /* 0x00d00000001c783b */ /* 0x000ee20000004200 */
[----:B------:R-:W-:Y:S01]  /*53b0*/  IMAD.MOV.U32 R160, RZ, RZ, c[0x0][0x1c0] ;  /* 0x00007000ffa07624 */ /* 0x000fe200078e00ff */
[----:B------:R-:W-:Y:S01]  /*53c0*/  UIADD3 UR6, UR6, -0x1, URZ ;  /* 0xffffffff06067890 */ /* 0x000fe2000fffe03f */
[----:B------:R-:W-:Y:S01]  /*53d0*/  IMAD.MOV.U32 R159, RZ, RZ, c[0x0][0x1c0] ;  /* 0x00007000ff9f7624 */ /* 0x000fe200078e00ff */
[----:B------:R-:W4:Y:S01]  /*53e0*/  LDL R156, [R1] ;  /* 0x00000000019c7983 */ /* 0x000f220000100800 */
[----:B------:R-:W-:Y:S02]  /*53f0*/  IMAD R160, R160, c[0x0][0x22c], RZ ;  /* 0x00008b00a0a07a24 */ /* 0x000fe400078e02ff */
[----:B------:R-:W-:Y:S01]  /*5400*/  IMAD R159, R159, c[0x0][0x22c], RZ ;  /* 0x00008b009f9f7a24 */ /* 0x000fe200078e02ff */
[----:B------:R-:W-:Y:S01]  /*5410*/  LDSM.16.M88.4 R32, [R178] ;  /* 0x00000000b220783b */ /* 0x000fe20000000200 */
[----:B------:R-:W-:Y:S02]  /*5420*/  IMAD R160, R160, 0x28, RZ ;  /* 0x00000028a0a07824 */ /* 0x000fe400078e02ff */
[----:B------:R-:W-:Y:S01]  /*5430*/  IMAD R159, R159, 0x30, RZ ;  /* 0x000000309f9f7824 */ /* 0x000fe200078e02ff */
[----:B------:R-:W1:Y:S04]  /*5440*/  LDSM.16.MT88.4 R132, [R0+0x9400] ;  /* 0x009400000084783b */ /* 0x000e680000004200 */
[----:B------:R-:W1:Y:S04]  /*5450*/  LDSM.16.MT88.4 R136, [R0+0xb400] ;  /* 0x00b400000088783b */ /* 0x000e680000004200 */
[----:B------:R-:W1:Y:S04]  /*5460*/  LDSM.16.MT88.4 R140, [R0+0xd400] ;  /* 0x00d40000008c783b */ /* 0x000e680000004200 */
[----:B------:R-:W-:Y:S04]  /*5470*/  LDSM.16.M88.4 R144, [R180] ;  /* 0x00000000b490783b */ /* 0x000fe80000000200 */
[----:B------:R-:W1:Y:S02]  /*5480*/  LDSM.16.MT88.4 R148, [R0+0x9800] ;  /* 0x009800000094783b */ /* 0x000e640000004200 */
[C---:B-12---:R-:W-:Y:S02]  /*5490*/  HMMA.16816.F32.BF16 R4, R24.reuse, R8, RZ ;  /* 0x000000081804723c */ /* 0x046fe400000418ff */
[----:B------:R-:W-:Y:S06]  /*54a0*/  LDSM.16.MT88.4 R152, [R0+0x9c00] ;  /* 0x009c00000098783b */ /* 0x000fec0000004200 */
[C---:B------:R-:W-:Y:S08]  /*54b0*/  HMMA.16816.F32.BF16 R8, R24.reuse, R10, RZ ;  /* 0x0000000a1808723c */ /* 0x040ff000000418ff */
[C---:B---3--:R-:W-:Y:S08]  /*54c0*/  HMMA.16816.F32.BF16 R12, R24.reuse, R16, RZ ;  /* 0x00000010180c723c */ /* 0x048ff000000418ff */
[C---:B------:R-:W-:Y:S08]  /*54d0*/  HMMA.16816.F32.BF16 R16, R24.reuse, R18, RZ ;  /* 0x000000121810723c */ /* 0x040ff000000418ff */
[C---:B------:R-:W-:Y:S08]  /*54e0*/  HMMA.16816.F32.BF16 R20, R24.reuse, R28, RZ ;  /* 0x0000001c1814723c */ /* 0x040ff000000418ff */
[----:B------:R-:W-:Y:S01]  /*54f0*/  HMMA.16816.F32.BF16 R24, R24, R30, RZ ;  /* 0x0000001e1818723c */ /* 0x000fe200000418ff */
[----:B------:R-:W1:Y:S07]  /*5500*/  LDSM.16.MT88.4 R28, [R0+0xb800] ;  /* 0x00b80000001c783b */ /* 0x000e6e0000004200 */
[C---:B------:R-:W-:Y:S08]  /*5510*/  HMMA.16816.F32.BF16 R4, R32.reuse, R132, R4 ;  /* 0x000000842004723c */ /* 0x040ff00000041804 */
[C---:B------:R-:W-:Y:S01]  /*5520*/  HMMA.16816.F32.BF16 R8, R32.reuse, R134, R8 ;  /* 0x000000862008723c */ /* 0x040fe20000041808 */
[----:B------:R-:W2:Y:S07]  /*5530*/  LDSM.16.MT88.4 R132, [R0+0xd800] ;  /* 0x00d800000084783b */ /* 0x000eae0000004200 */
[C---:B------:R-:W-:Y:S08]  /*5540*/  HMMA.16816.F32.BF16 R12, R32.reuse, R136, R12 ;  /* 0x00000088200c723c */ /* 0x040ff0000004180c */
[C---:B------:R-:W-:Y:S01]  /*5550*/  HMMA.16816.F32.BF16 R16, R32.reuse, R138, R16 ;  /* 0x0000008a2010723c */ /* 0x040fe20000041810 */
[----:B------:R-:W3:Y:S07]  /*5560*/  LDSM.16.M88.4 R136, [R179] ;  /* 0x00000000b388783b */ /* 0x000eee0000000200 */
[C---:B------:R-:W-:Y:S08]  /*5570*/  HMMA.16816.F32.BF16 R20, R32.reuse, R140, R20 ;  /* 0x0000008c2014723c */ /* 0x040ff00000041814 */
[----:B------:R-:W-:Y:S01]  /*5580*/  HMMA.16816.F32.BF16 R24, R32, R142, R24 ;  /* 0x0000008e2018723c */ /* 0x000fe20000041818 */
[----:B------:R-:W3:Y:S04]  /*5590*/  LDSM.16.MT88.4 R32, [R0+0xbc00] ;  /* 0x00bc00000020783b */ /* 0x000ee80000004200 */
[----:B------:R-:W3:Y:S03]  /*55a0*/  LDSM.16.MT88.4 R140, [R0+0xdc00] ;  /* 0x00dc0000008c783b */ /* 0x000ee60000004200 */
[C---:B------:R-:W-:Y:S08]  /*55b0*/  HMMA.16816.F32.BF16 R4, R144.reuse, R148, R4 ;  /* 0x000000949004723c */ /* 0x040ff00000041804 */
[C---:B------:R-:W-:Y:S01]  /*55c0*/  HMMA.16816.F32.BF16 R8, R144.reuse, R150, R8 ;  /* 0x000000969008723c */ /* 0x040fe20000041808 */
[----:B------:R-:W-:Y:S07]  /*55d0*/  LDSM.16.MT88.4 R148, [R0+0xa000] ;  /* 0x00a000000094783b */ /* 0x000fee0000004200 */
[C---:B-1----:R-:W-:Y:S08]  /*55e0*/  HMMA.16816.F32.BF16 R12, R144.reuse, R28, R12 ;  /* 0x0000001c900c723c */ /* 0x042ff0000004180c */
[C---:B------:R-:W-:Y:S01]  /*55f0*/  HMMA.16816.F32.BF16 R16, R144.reuse, R30, R16 ;  /* 0x0000001e9010723c */ /* 0x040fe20000041810 */
[----:B------:R-:W1:Y:S07]  /*5600*/  LDSM.16.M88.4 R28, [R177+0x2000] ;  /* 0x00200000b11c783b */ /* 0x000e6e0000000200 */
[C---:B--2---:R-:W-:Y:S08]  /*5610*/  HMMA.16816.F32.BF16 R20, R144.reuse, R132, R20 ;  /* 0x000000849014723c */ /* 0x044ff00000041814 */
[----:B------:R-:W-:Y:S01]  /*5620*/  HMMA.16816.F32.BF16 R24, R144, R134, R24 ;  /* 0x000000869018723c */ /* 0x000fe20000041818 */
[----:B------:R-:W2:Y:S04]  /*5630*/  LDSM.16.MT88.4 R132, [R0+0xc000] ;  /* 0x00c000000084783b */ /* 0x000ea80000004200 */
[----:B------:R-:W1:Y:S03]  /*5640*/  LDSM.16.MT88.4 R144, [R0+0xe000] ;  /* 0x00e000000090783b */ /* 0x000e660000004200 */
[C---:B---3--:R-:W-:Y:S08]  /*5650*/  HMMA.16816.F32.BF16 R4, R136.reuse, R152, R4 ;  /* 0x000000988804723c */ /* 0x048ff00000041804 */
[C---:B------:R-:W-:Y:S01]  /*5660*/  HMMA.16816.F32.BF16 R8, R136.reuse, R154, R8 ;  /* 0x0000009a8808723c */ /* 0x040fe20000041808 */
[----:B------:R-:W-:Y:S07]  /*5670*/  LDSM.16.MT88.4 R152, [R0+0xa800] ;  /* 0x00a800000098783b */ /* 0x000fee0000004200 */
[C---:B------:R-:W-:Y:S08]  /*5680*/  HMMA.16816.F32.BF16 R12, R136.reuse, R32, R12 ;  /* 0x00000020880c723c */ /* 0x040ff0000004180c */
[C---:B------:R-:W-:Y:S01]  /*5690*/  HMMA.16816.F32.BF16 R16, R136.reuse, R34, R16 ;  /* 0x000000228810723c */ /* 0x040fe20000041810 */
[----:B------:R-:W-:Y:S07]  /*56a0*/  LDSM.16.M88.4 R32, [R178+0x2000] ;  /* 0x00200000b220783b */ /* 0x000fee0000000200 */
[C---:B------:R-:W-:Y:S08]  /*56b0*/  HMMA.16816.F32.BF16 R20, R136.reuse, R140, R20 ;  /* 0x0000008c8814723c */ /* 0x040ff00000041814 */
[----:B------:R-:W-:Y:S01]  /*56c0*/  HMMA.16816.F32.BF16 R24, R136, R142, R24 ;  /* 0x0000008e8818723c */ /* 0x000fe20000041818 */
[----:B------:R-:W3:Y:S04]  /*56d0*/  LDSM.16.MT88.4 R136, [R0+0xa400] ;  /* 0x00a400000088783b */ /* 0x000ee80000004200 */
[----:B------:R-:W3:Y:S03]  /*56e0*/  LDSM.16.MT88.4 R140, [R0+0xc400] ;  /* 0x00c40000008c783b */ /* 0x000ee60000004200 */
[C---:B-1----:R-:W-:Y:S08]  /*56f0*/  HMMA.16816.F32.BF16 R4, R28.reuse, R148, R4 ;  /* 0x000000941c04723c */ /* 0x042ff00000041804 */
[C---:B------:R-:W-:Y:S01]  /*5700*/  HMMA.16816.F32.BF16 R8, R28.reuse, R150, R8 ;  /* 0x000000961c08723c */ /* 0x040fe20000041808 */
[----:B------:R-:W1:Y:S07]  /*5710*/  LDSM.16.MT88.4 R148, [R0+0xe400] ;  /* 0x00e400000094783b */ /* 0x000e6e0000004200 */
[C---:B--2---:R-:W-:Y:S08]  /*5720*/  HMMA.16816.F32.BF16 R12, R28.reuse, R132, R12 ;  /* 0x000000841c0c723c */ /* 0x044ff0000004180c */
[C---:B------:R-:W-:Y:S01]  /*5730*/  HMMA.16816.F32.BF16 R16, R28.reuse, R134, R16 ;  /* 0x000000861c10723c */ /* 0x040fe20000041810 */
[----:B------:R-:W2:Y:S07]  /*5740*/  LDSM.16.M88.4 R132, [R180+0x2000] ;  /* 0x00200000b484783b */ /* 0x000eae0000000200 */
[C---:B------:R-:W-:Y:S08]  /*5750*/  HMMA.16816.F32.BF16 R20, R28.reuse, R144, R20 ;  /* 0x000000901c14723c */ /* 0x040ff00000041814 */
[----:B------:R-:W-:Y:S01]  /*5760*/  HMMA.16816.F32.BF16 R24, R28, R146, R24 ;  /* 0x000000921c18723c */ /* 0x000fe20000041818 */
[----:B------:R-:W2:Y:S04]  /*5770*/  LDSM.16.MT88.4 R28, [R0+0xc800] ;  /* 0x00c80000001c783b */ /* 0x000ea80000004200 */
[----:B------:R-:W-:Y:S03]  /*5780*/  LDSM.16.MT88.4 R144, [R0+0xcc00] ;  /* 0x00cc00000090783b */ /* 0x000fe60000004200 */
[C---:B---3--:R-:W-:Y:S08]  /*5790*/  HMMA.16816.F32.BF16 R4, R32.reuse, R136, R4 ;  /* 0x000000882004723c */ /* 0x048ff00000041804 */
[C---:B------:R-:W-:Y:S01]  /*57a0*/  HMMA.16816.F32.BF16 R8, R32.reuse, R138, R8 ;  /* 0x0000008a2008723c */ /* 0x040fe20000041808 */
[----:B------:R-:W3:Y:S07]  /*57b0*/  LDSM.16.MT88.4 R136, [R0+0xe800] ;  /* 0x00e800000088783b */ /* 0x000eee0000004200 */
[C---:B------:R-:W-:Y:S08]  /*57c0*/  HMMA.16816.F32.BF16 R12, R32.reuse, R140, R12 ;  /* 0x0000008c200c723c */ /* 0x040ff0000004180c */
[C---:B------:R-:W-:Y:S01]  /*57d0*/  HMMA.16816.F32.BF16 R16, R32.reuse, R142, R16 ;  /* 0x0000008e2010723c */ /* 0x040fe20000041810 */
[----:B------:R-:W-:Y:S07]  /*57e0*/  LDSM.16.MT88.4 R140, [R0+0xac00] ;  /* 0x00ac0000008c783b */ /* 0x000fee0000004200 */
[C---:B-1----:R-:W-:Y:S08]  /*57f0*/  HMMA.16816.F32.BF16 R20, R32.reuse, R148, R20 ;  /* 0x000000942014723c */ /* 0x042ff00000041814 */
[----:B------:R-:W-:Y:S01]  /*5800*/  HMMA.16816.F32.BF16 R24, R32, R150, R24 ;  /* 0x000000962018723c */ /* 0x000fe20000041818 */
[----:B------:R-:W1:Y:S04]  /*5810*/  LDSM.16.M88.4 R32, [R179+0x2000] ;  /* 0x00200000b320783b */ /* 0x000e680000000200 */
[----:B------:R3:W1:Y:S03]  /*5820*/  LDSM.16.MT88.4 R148, [R0+0xec00] ;  /* 0x00ec00000094783b */ /* 0x0006660000004200 */
[C---:B--2---:R-:W-:Y:S08]  /*5830*/  HMMA.16816.F32.BF16 R4, R132.reuse, R152, R4 ;  /* 0x000000988404723c */ /* 0x044ff00000041804 */
[C---:B------:R-:W-:Y:S08]  /*5840*/  HMMA.16816.F32.BF16 R8, R132.reuse, R154, R8 ;  /* 0x0000009a8408723c */ /* 0x040ff00000041808 */
[C---:B------:R-:W-:Y:S04]  /*5850*/  HMMA.16816.F32.BF16 R12, R132.reuse, R28, R12 ;  /* 0x0000001c840c723c */ /* 0x040fe8000004180c */
[----:B---3--:R-:W-:Y:S03]  /*5860*/  IMAD.IADD R0, R238, 0x1, R251 ;  /* 0x00000001ee007824 */ /* 0x008fe600078e02fb */
[----:B------:R-:W-:Y:S01]  /*5870*/  @P0 IADD3 R28, P1, R252, UR38, RZ ;  /* 0x00000026fc1c0c10 */ /* 0x000fe2000ff3e0ff */
[C---:B------:R-:W-:Y:S01]  /*5880*/  HMMA.16816.F32.BF16 R16, R132.reuse, R30, R16 ;  /* 0x0000001e8410723c */ /* 0x040fe20000041810 */
[----:B------:R-:W-:Y:S03]  /*5890*/  @UP3 UIADD3 UR38, UP1, UR38, -0x100, URZ ;  /* 0xffffff0026263890 */ /* 0x000fe6000ff3e03f */
[----:B----4-:R-:W-:Y:S01]  /*58a0*/  @P0 IADD3.X R29, R156, UR5, RZ, P1, !PT ;  /* 0x000000059c1d0c10 */ /* 0x010fe20008ffe4ff */
[----:B------:R-:W-:Y:S01]  /*58b0*/  IMAD.MOV.U32 R156, RZ, RZ, c[0x0][0x1c0] ;  /* 0x00007000ff9c7624 */ /* 0x000fe200078e00ff */
[----:B------:R-:W-:Y:S01]  /*58c0*/  @UP3 UIADD3.X UR5, UR5, -0x1, URZ, UP1, !UPT ;  /* 0xffffffff05053890 */ /* 0x000fe20008ffe43f */
[CC--:B------:R-:W-:Y:S01]  /*58d0*/  LEA R30, P1, R238.reuse, R184.reuse, 0x2 ;  /* 0x000000b8ee1e7211 */ /* 0x0c0fe200078210ff */
[C---:B------:R-:W-:Y:S01]  /*58e0*/  HMMA.16816.F32.BF16 R20, R132.reuse, R136, R20 ;  /* 0x000000888414723c */ /* 0x040fe20000041814 */
[----:B------:R2:W5:Y:S03]  /*58f0*/  @P0 LDG.E R237, [R28.64] ;  /* 0x0000001e1ced0981 */ /* 0x000566000c1e1900 */
[-C--:B------:R-:W-:Y:S01]  /*5900*/  LEA.HI.X.SX32 R31, R238, R185.reuse, 0x2, P1 ;  /* 0x000000b9ee1f7211 */ /* 0x080fe200008f16ff */
[----:B------:R2:W5:Y:S01]  /*5910*/  @P0 LDG.E R236, [R28.64+0x20] ;  /* 0x0000201e1cec0981 */ /* 0x000562000c1e1900 */
[----:B------:R-:W-:Y:S02]  /*5920*/  IMAD R156, R156, c[0x0][0x22c], RZ ;  /* 0x00008b009c9c7a24 */ /* 0x000fe400078e02ff */
[----:B------:R-:W-:Y:S01]  /*5930*/  HMMA.16816.F32.BF16 R24, R132, R138, R24 ;  /* 0x0000008a8418723c */ /* 0x000fe20000041818 */
[----:B------:R-:W-:Y:S03]  /*5940*/  LDSM.16.MT88.4 R136, [R2+0x18800] ;  /* 0x018800000288783b */ /* 0x000fe60000004200 */
[----:B------:R-:W-:Y:S01]  /*5950*/  IMAD.SHL.U32 R156, R156, 0x10, RZ ;  /* 0x000000109c9c7824 */ /* 0x000fe200078e00ff */
[----:B------:R2:W5:Y:S03]  /*5960*/  @P0 LDG.E R235, [R28.64+0x80] ;  /* 0x0000801e1ceb0981 */ /* 0x000566000c1e1900 */
[C---:B-1----:R-:W-:Y:S01]  /*5970*/  HMMA.16816.F32.BF16 R4, R32.reuse, R140, R4 ;  /* 0x0000008c2004723c */ /* 0x042fe20000041804 */
[----:B------:R2:W5:Y:S04]  /*5980*/  @P0 LDG.E R234, [R28.64+0xa0] ;  /* 0x0000a01e1cea0981 */ /* 0x000568000c1e1900 */
[CC--:B------:R-:W-:Y:S03]  /*5990*/  LEA R132, P0, R156.reuse, R184.reuse, 0x2 ;  /* 0x000000b89c847211 */ /* 0x0c0fe600078010ff */
[C---:B------:R-:W-:Y:S01]  /*59a0*/  HMMA.16816.F32.BF16 R8, R32.reuse, R142, R8 ;  /* 0x0000008e2008723c */ /* 0x040fe20000041808 */
[----:B------:R-:W-:Y:S03]  /*59b0*/  LDSM.16.MT88.4 R140, [R3+0x1c00] ;  /* 0x001c0000038c783b */ /* 0x000fe60000004200 */
[-C--:B------:R-:W-:Y:S04]  /*59c0*/  LEA.HI.X.SX32 R133, R156, R185.reuse, 0x2, P0 ;  /* 0x000000b99c857211 */ /* 0x080fe800000f16ff */
[C---:B------:R-:W-:Y:S07]  /*59d0*/  HMMA.16816.F32.BF16 R12, R32.reuse, R144, R12 ;  /* 0x00000090200c723c */ /* 0x040fee000004180c */
[----:B------:R1:W-:Y:S01]  /*59e0*/  RED.E.ADD.F32.FTZ.RN.STRONG.GPU [R184.64], R4 ;  /* 0x00000004b800798e */ /* 0x0003e2000c10e79e */
[C---:B------:R-:W-:Y:S03]  /*59f0*/  HMMA.16816.F32.BF16 R16, R32.reuse, R146, R16 ;  /* 0x000000922010723c */ /* 0x040fe60000041810 */
[----:B------:R3:W-:Y:S01]  /*5a00*/  RED.E.ADD.F32.FTZ.RN.STRONG.GPU [R30.64], R5 ;  /* 0x000000051e00798e */ /* 0x0007e2000c10e79e */
[CC--:B--2---:R-:W-:Y:S03]  /*5a10*/  LEA R28, P2, R160.reuse, R184.reuse, 0x2 ;  /* 0x000000b8a01c7211 */ /* 0x0c4fe600078410ff */
[----:B------:R2:W-:Y:S01]  /*5a20*/  RED.E.ADD.F32.FTZ.RN.STRONG.GPU [R132.64], R6 ;  /* 0x000000068400798e */ /* 0x0005e2000c10e79e */
[C---:B------:R-:W-:Y:S04]  /*5a30*/  HMMA.16816.F32.BF16 R20, R32.reuse, R148, R20 ;  /* 0x000000942014723c */ /* 0x040fe80000041814 */
[-C--:B------:R-:W-:Y:S04]  /*5a40*/  LEA.HI.X.SX32 R29, R160, R185.reuse, 0x2, P2 ;  /* 0x000000b9a01d7211 */ /* 0x080fe800010f16ff */
[----:B------:R-:W-:Y:S07]  /*5a50*/  HMMA.16816.F32.BF16 R24, R32, R150, R24 ;  /* 0x000000962018723c */ /* 0x000fee0000041818 */
[CC--:B------:R-:W-:Y:S02]  /*5a60*/  LEA R32, P0, R158.reuse, R184.reuse, 0x2 ;  /* 0x000000b89e207211 */ /* 0x0c0fe400078010ff */
[CC--:B-1----:R-:W-:Y:S03]  /*5a70*/  LEA R4, P1, R157.reuse, R184.reuse, 0x2 ;  /* 0x000000b89d047211 */ /* 0x0c2fe600078210ff */
[-C--:B------:R-:W-:Y:S01]  /*5a80*/  LEA.HI.X.SX32 R33, R158, R185.reuse, 0x2, P0 ;  /* 0x000000b99e217211 */ /* 0x080fe200000f16ff */
[----:B------:R-:W-:Y:S01]  /*5a90*/  IMAD.MOV.U32 R158, RZ, RZ, c[0x0][0x1c0] ;  /* 0x00007000ff9e7624 */ /* 0x000fe200078e00ff */
[-C--:B---3--:R-:W-:Y:S01]  /*5aa0*/  LEA.HI.X.SX32 R5, R157, R185.reuse, 0x2, P1 ;  /* 0x000000b99d057211 */ /* 0x088fe200008f16ff */
[----:B------:R-:W-:Y:S01]  /*5ab0*/  IMAD.MOV.U32 R157, RZ, RZ, c[0x0][0x1c0] ;  /* 0x00007000ff9d7624 */ /* 0x000fe200078e00ff */
[-C--:B--2---:R-:W-:Y:S01]  /*5ac0*/  LEA R6, P1, R159, R184.reuse, 0x2 ;  /* 0x000000b89f067211 */ /* 0x084fe200078210ff */
[----:B------:R-:W-:Y:S02]  /*5ad0*/  IMAD R158, R158, c[0x0][0x22c], RZ ;  /* 0x00008b009e9e7a24 */ /* 0x000fe400078e02ff */
[----:B------:R1:W-:Y:S01]  /*5ae0*/  RED.E.ADD.F32.FTZ.RN.STRONG.GPU [R4.64], R7 ;  /* 0x000000070400798e */ /* 0x0003e2000c10e79e */
[----:B------:R-:W-:Y:S02]  /*5af0*/  IMAD R157, R157, c[0x0][0x22c], RZ ;  /* 0x00008b009d9d7a24 */ /* 0x000fe400078e02ff */
[----:B------:R-:W-:Y:S01]  /*5b00*/  IMAD.SHL.U32 R158, R158, 0x10, RZ ;  /* 0x000000109e9e7824 */ /* 0x000fe200078e00ff */
[----:B------:R2:W-:Y:S01]  /*5b10*/  RED.E.ADD.F32.FTZ.RN.STRONG.GPU [R32.64], R8 ;  /* 0x000000082000798e */ /* 0x0005e2000c10e79e */
[----:B------:R-:W-:Y:S03]  /*5b20*/  IMAD R157, R157, 0x38, RZ ;  /* 0x000000389d9d7824 */ /* 0x000fe600078e02ff */
[----:B------:R3:W-:Y:S01]  /*5b30*/  RED.E.ADD.F32.FTZ.RN.STRONG.GPU [R28.64], R9 ;  /* 0x000000091c00798e */ /* 0x0007e2000c10e79e */
[----:B------:R-:W-:Y:S03]  /*5b40*/  IADD3 R134, R158, 0x20, RZ ;  /* 0x000000209e867810 */ /* 0x000fe60007ffe0ff */
[----:B------:R-:W-:Y:S01]  /*5b50*/  LDSM.16.MT88.4 R32, [R2+0x17800] ;  /* 0x017800000220783b */ /* 0x000fe20000004200 */
[-C--:B-1----:R-:W-:Y:S02]  /*5b60*/  LEA.HI.X.SX32 R7, R159, R185.reuse, 0x2, P1 ;  /* 0x000000b99f077211 */ /* 0x082fe400008f16ff */
[CC--:B------:R-:W-:Y:S03]  /*5b70*/  LEA R4, P0, R157.reuse, R184.reuse, 0x2 ;  /* 0x000000b89d047211 */ /* 0x0c0fe600078010ff */
[----:B------:R1:W-:Y:S01]  /*5b80*/  RED.E.ADD.F32.FTZ.RN.STRONG.GPU [R6.64], R10 ;  /* 0x0000000a0600798e */ /* 0x0003e2000c10e79e */
[-C--:B------:R-:W-:Y:S02]  /*5b90*/  LEA.HI.X.SX32 R5, R157, R185.reuse, 0x2, P0 ;  /* 0x000000b99d057211 */ /* 0x080fe400000f16ff */
[CC--:B--2---:R-:W-:Y:S03]  /*5ba0*/  LEA R8, P0, R134.reuse, R184.reuse, 0x2 ;  /* 0x000000b886087211 */ /* 0x0c4fe600078010ff */
[----:B------:R2:W-:Y:S01]  /*5bb0*/  RED.E.ADD.F32.FTZ.RN.STRONG.GPU [R4.64], R11 ;  /* 0x0000000b0400798e */ /* 0x0005e2000c10e79e */
[-C--:B---3--:R-:W-:Y:S03]  /*5bc0*/  LEA.HI.X.SX32 R9, R134, R185.reuse, 0x2, P0 ;  /* 0x000000b986097211 */ /* 0x088fe600000f16ff */
[----:B------:R-:W-:Y:S04]  /*5bd0*/  RED.E.ADD.F32.FTZ.RN.STRONG.GPU [R184.64+0x80], R12 ;  /* 0x0000800cb800798e */ /* 0x000fe8000c10e79e */
[----:B------:R-:W-:Y:S04]  /*5be0*/  RED.E.ADD.F32.FTZ.RN.STRONG.GPU [R30.64+0x80], R13 ;  /* 0x0000800d1e00798e */ /* 0x000fe8000c10e79e */
[----:B------:R3:W-:Y:S04]  /*5bf0*/  RED.E.ADD.F32.FTZ.RN.STRONG.GPU [R8.64], R14 ;  /* 0x0000000e0800798e */ /* 0x0007e8000c10e79e */
[----:B------:R-:W-:Y:S01]  /*5c00*/  LDSM.16.MT88.4 R132, [R3+0x1400] ;  /* 0x001400000384783b */ /* 0x000fe20000004200 */
[CC--:B-1----:R-:W-:Y:S02]  /*5c10*/  LEA R6, P1, R251.reuse, R184.reuse, 0x2 ;  /* 0x000000b8fb067211 */ /* 0x0c2fe400078210ff */
[-C--:B------:R-:W-:Y:S02]  /*5c20*/  LEA R10, P2, R242, R184.reuse, 0x2 ;  /* 0x000000b8f20a7211 */ /* 0x080fe400078410ff */
[-C--:B------:R-:W-:Y:S02]  /*5c30*/  LEA.HI.X.SX32 R7, R251, R185.reuse, 0x2, P1 ;  /* 0x000000b9fb077211 */ /* 0x080fe400008f16ff */
[-C--:B--2---:R-:W-:Y:S02]  /*5c40*/  LEA R4, P0, R0, R184.reuse, 0x2 ;  /* 0x000000b800047211 */ /* 0x084fe400078010ff */
[-C--:B------:R-:W-:Y:S01]  /*5c50*/  LEA.HI.X.SX32 R11, R242, R185.reuse, 0x2, P2 ;  /* 0x000000b9f20b7211 */ /* 0x080fe200010f16ff */
[----:B------:R1:W-:Y:S01]  /*5c60*/  RED.E.ADD.F32.FTZ.RN.STRONG.GPU [R6.64], R15 ;  /* 0x0000000f0600798e */ /* 0x0003e2000c10e79e */
[-C--:B------:R-:W-:Y:S02]  /*5c70*/  LEA.HI.X.SX32 R5, R0, R185.reuse, 0x2, P0 ;  /* 0x000000b900057211 */ /* 0x080fe400000f16ff */
[----:B------:R-:W-:Y:S03]  /*5c80*/  IADD3 R0, R156, 0x40, RZ ;  /* 0x000000409c007810 */ /* 0x000fe60007ffe0ff */
        /* <DEDUP_REMOVED lines=10> */
[-C--:B------:R-:W-:Y:S01]  /*5d30*/  LEA.HI.X.SX32 R5, R0, R185.reuse, 0x2, P1 ;  /* 0x000000b900057211 */ /* 0x080fe200008f16ff */
[----:B------:R-:W-:Y:S01]  /*5d40*/  IMAD.IADD R0, R238, 0x1, R250 ;  /* 0x00000001ee007824 */ /* 0x000fe200078e02fa */
[-C--:B------:R-:W-:Y:S01]  /*5d50*/  LEA.HI.X.SX32 R13, R250, R185.reuse, 0x2, P0 ;  /* 0x000000b9fa0d7211 */ /* 0x080fe200000f16ff */
[----:B------:R-:W-:Y:S03]  /*5d60*/  RED.E.ADD.F32.FTZ.RN.STRONG.GPU [R184.64+0x100], R20 ;  /* 0x00010014b800798e */ /* 0x000fe6000c10e79e */
[-C--:B---3--:R-:W-:Y:S01]  /*5d70*/  LEA R10, P3, R0, R184.reuse, 0x2 ;  /* 0x000000b8000a7211 */ /* 0x088fe200078610ff */
[----:B------:R-:W-:Y:S01]  /*5d80*/  RED.E.ADD.F32.FTZ.RN.STRONG.GPU [R30.64+0x100], R21 ;  /* 0x000100151e00798e */ /* 0x000fe2000c10e79e */
[-C--:B----4-:R-:W-:Y:S02]  /*5d90*/  LEA R8, P2, R240, R184.reuse, 0x2 ;  /* 0x000000b8f0087211 */ /* 0x090fe400078410ff */
[-C--:B------:R-:W-:Y:S01]  /*5da0*/  LEA.HI.X.SX32 R11, R0, R185.reuse, 0x2, P3 ;  /* 0x000000b9000b7211 */ /* 0x080fe200018f16ff */
[----:B------:R2:W-:Y:S01]  /*5db0*/  RED.E.ADD.F32.FTZ.RN.STRONG.GPU [R4.64], R22 ;  /* 0x000000160400798e */ /* 0x0005e2000c10e79e */
[-C--:B------:R-:W-:Y:S02]  /*5dc0*/  LEA.HI.X.SX32 R9, R240, R185.reuse, 0x2, P2 ;  /* 0x000000b9f0097211 */ /* 0x080fe400010f16ff */
[----:B------:R-:W-:Y:S01]  /*5dd0*/  IADD3 R0, R3, -0x3000, RZ ;  /* 0xffffd00003007810 */ /* 0x000fe20007ffe0ff */
[----:B------:R-:W-:Y:S04]  /*5de0*/  RED.E.ADD.F32.FTZ.RN.STRONG.GPU [R12.64], R23 ;  /* 0x000000170c00798e */ /* 0x000fe8000c10e79e */
[----:B------:R-:W-:Y:S04]  /*5df0*/  RED.E.ADD.F32.FTZ.RN.STRONG.GPU [R10.64], R24 ;  /* 0x000000180a00798e */ /* 0x000fe8000c10e79e */
[----:B------:R-:W-:Y:S01]  /*5e00*/  RED.E.ADD.F32.FTZ.RN.STRONG.GPU [R8.64], R25 ;  /* 0x000000190800798e */ /* 0x000fe2000c10e79e */
[CC--:B-1----:R-:W-:Y:S03]  /*5e10*/  LEA R6, P1, R239.reuse, R184.reuse, 0x2 ;  /* 0x000000b8ef067211 */ /* 0x0c2fe600078210ff */
[----:B------:R-:W-:Y:S01]  /*5e20*/  LDSM.16.MT88.4 R8, [R3] ;  /* 0x000000000308783b */ /* 0x000fe20000004200 */
[-C--:B------:R-:W-:Y:S03]  /*5e30*/  LEA.HI.X.SX32 R7, R239, R185.reuse, 0x2, P1 ;  /* 0x000000b9ef077211 */ /* 0x080fe600008f16ff */
[----:B------:R-:W-:Y:S01]  /*5e40*/  LDSM.16.MT88.4 R12, [R2+0x17000] ;  /* 0x01700000020c783b */ /* 0x000fe20000004200 */
[----:B------:R-:W-:Y:S01]  /*5e50*/  PLOP3.LUT P1, PT, PT, PT, UP0, 0x80, 0x0 ;  /* 0x000000000000781c */ /* 0x000fe20003f2f008 */
[----:B------:R-:W-:Y:S02]  /*5e60*/  @UP3 UIADD3 UR42, UP0, UR42, -0x100, URZ ;  /* 0xffffff002a2a3890 */ /* 0x000fe4000ff1e03f */
[----:B------:R-:W-:Y:S02]  /*5e70*/  RED.E.ADD.F32.FTZ.RN.STRONG.GPU [R6.64], R26 ;  /* 0x0000001a0600798e */ /* 0x000fe4000c10e79e */
[----:B------:R-:W-:Y:S01]  /*5e80*/  @UP3 UIADD3.X UR39, UR39, -0x1, URZ, UP0, !UPT ;  /* 0xffffffff27273890 */ /* 0x000fe200087fe43f */
[C---:B--2---:R-:W-:Y:S01]  /*5e90*/  LEA R4, P0, R243.reuse, R184, 0x2 ;  /* 0x000000b8f3047211 */ /* 0x044fe200078010ff */
[----:B------:R-:W-:Y:S03]  /*5ea0*/  LDSM.16.MT88.4 R16, [R3+0x1000] ;  /* 0x001000000310783b */ /* 0x000fe60000004200 */
[----:B------:R-:W-:Y:S01]  /*5eb0*/  LEA.HI.X.SX32 R5, R243, R185, 0x2, P0 ;  /* 0x000000b9f3057211 */ /* 0x000fe200000f16ff */
[----:B------:R-:W-:Y:S01]  /*5ec0*/  LDSM.16.MT88.4 R20, [R3+0x2000] ;  /* 0x002000000314783b */ /* 0x000fe20000004200 */
[----:B------:R-:W-:Y:S02]  /*5ed0*/  PLOP3.LUT P0, PT, PT, PT, UP2, 0x80, 0x0 ;  /* 0x000000000000781c */ /* 0x000fe40003f0f028 */
[----:B------:R-:W-:Y:S01]  /*5ee0*/  @P1 IADD3 R0, R3, 0x3000, RZ ;  /* 0x0000300003001810 */ /* 0x000fe20007ffe0ff */
[----:B------:R-:W-:Y:S04]  /*5ef0*/  RED.E.ADD.F32.FTZ.RN.STRONG.GPU [R4.64], R27 ;  /* 0x0000001b0400798e */ /* 0x000fe8000c10e79e */
[----:B------:R-:W1:Y:S04]  /*5f00*/  LDSM.16.MT88.4 R4, [R2+0x15000] ;  /* 0x015000000204783b */ /* 0x000e680000004200 */
[----:B------:R-:W-:Y:S04]  /*5f10*/  LDSM.16.MT88.4 R28, [R2+0x15800] ;  /* 0x01580000021c783b */ /* 0x000fe80000004200 */
        /* <DEDUP_REMOVED lines=60> */
.L_x_497:
[----:B-1----:R-:W2:Y:S01]  /*62e0*/  LDL.64 R28, [R1+0x10] ;  /* 0x00001000011c7983 */ /* 0x002ea20000100a00 */
        /* <DEDUP_REMOVED lines=34> */
[----:B------:R-:W-:Y:S01]  /*6510*/  STS [R245], R3 ;  /* 0x00000003f5007388 */ /* 0x000fe20000000800 */
[----:B------:R-:W-:Y:S01]  /*6520*/  FMUL.FTZ R16, R101, c[0x0][0x2e0] ;  /* 0x0000b80065107a20 */ /* 0x000fe20000410000 */
[----:B------:R-:W-:Y:S01]  /*6530*/  F2FP.BF16.PACK_AB R10, R10, R94 ;  /* 0x0000005e0a0a723e */ /* 0x000fe200000010ff */
[----:B------:R-:W-:Y:S01]  /*6540*/  FMUL.FTZ R102, R102, c[0x0][0x2e0] ;  /* 0x0000b80066667a20 */ /* 0x000fe20000410000 */
[----:B------:R3:W-:Y:S01]  /*6550*/  STS [R245+0x200], R0 ;  /* 0x00020000f5007388 */ /* 0x0007e20000000800 */
        /* <DEDUP_REMOVED lines=58> */
[----:B------:R-:W-:Y:S01]  /*6900*/  ULDC.64 UR6, c[0x0][0x3a0] ;  /* 0x0000e80000067ab9 */ /* 0x000fe20000000a00 */
[----:B------:R-:W-:Y:S01]  /*6910*/  STS [R245+0x4000], R22 ;  /* 0x00400016f5007388 */ /* 0x000fe20000000800 */
[----:B------:R-:W-:Y:S01]  /*6920*/  F2FP.BF16.PACK_AB R52, R53, R52 ;  /* 0x000000343534723e */ /* 0x000fe200000010ff */
[----:B------:R-:W-:Y:S01]  /*6930*/  UIMAD UR6, UR37, UR6, URZ ;  /* 0x00000006250672a4 */ /* 0x000fe2000f8e023f */
[----:B------:R-:W-:Y:S01]  /*6940*/  F2FP.BF16.PACK_AB R126, R127, R126 ;  /* 0x0000007e7f7e723e */ /* 0x000fe200000010ff */
[----:B------:R-:W-:Y:S01]  /*6950*/  STS [R245+0x4200], R21 ;  /* 0x00420015f5007388 */ /* 0x000fe20000000800 */
[----:B------:R-:W-:Y:S01]  /*6960*/  F2FP.BF16.PACK_AB R54, R55, R54 ;  /* 0x000000363736723e */ /* 0x000fe200000010ff */
[----:B---3--:R-:W-:Y:S01]  /*6970*/  IMAD.U32 R0, RZ, RZ, UR34 ;  /* 0x00000022ff007e24 */ /* 0x008fe2000f8e00ff */
[----:B------:R-:W-:Y:S01]  /*6980*/  F2FP.BF16.PACK_AB R64, R65, R64 ;  /* 0x000000404140723e */ /* 0x000fe200000010ff */
[----:B------:R-:W-:Y:S01]  /*6990*/  STS [R246+0x4000], R128 ;  /* 0x00400080f6007388 */ /* 0x000fe20000000800 */
[----:B------:R-:W-:Y:S01]  /*69a0*/  F2FP.BF16.PACK_AB R66, R67, R66 ;  /* 0x000000424342723e */ /* 0x000fe200000010ff */
[----:B------:R-:W-:Y:S01]  /*69b0*/  ULDC.64 UR4, c[0x0][0x3a8] ;  /* 0x0000ea0000047ab9 */ /* 0x000fe20000000a00 */
[----:B------:R-:W-:Y:S01]  /*69c0*/  F2FP.BF16.PACK_AB R56, R57, R56 ;  /* 0x000000383938723e */ /* 0x000fe200000010ff */
[----:B------:R-:W-:Y:S01]  /*69d0*/  STS [R246+0x4200], R130 ;  /* 0x00420082f6007388 */ /* 0x000fe20000000800 */
[----:B------:R-:W-:Y:S01]  /*69e0*/  F2FP.BF16.PACK_AB R58, R59, R58 ;  /* 0x0000003a3b3a723e */ /* 0x000fe200000010ff */
[----:B------:R-:W-:Y:S01]  /*69f0*/  UIMAD UR4, UR37, UR4, URZ ;  /* 0x00000004250472a4 */ /* 0x000fe2000f8e023f */
[----:B------:R-:W-:Y:S01]  /*6a00*/  F2FP.BF16.PACK_AB R60, R61, R60 ;  /* 0x0000003c3d3c723e */ /* 0x000fe200000010ff */
[----:B------:R-:W-:Y:S01]  /*6a10*/  STS [R245+0x5000], R121 ;  /* 0x00500079f5007388 */ /* 0x000fe20000000800 */
[----:B------:R-:W-:Y:S01]  /*6a20*/  F2FP.BF16.PACK_AB R62, R63, R62 ;  /* 0x0000003e3f3e723e */ /* 0x000fe200000010ff */
[----:B------:R-:W-:Y:S01]  /*6a30*/  UIMAD UR6, UR34, UR7, UR6 ;  /* 0x00000007220672a4 */ /* 0x000fe2000f8e0206 */
[----:B------:R-:W-:Y:S01]  /*6a40*/  F2FP.BF16.PACK_AB R68, R69, R68 ;  /* 0x000000444544723e */ /* 0x000fe200000010ff */
[----:B------:R-:W-:Y:S01]  /*6a50*/  STS [R245+0x5200], R122 ;  /* 0x0052007af5007388 */ /* 0x000fe20000000800 */
[----:B------:R-:W-:Y:S01]  /*6a60*/  F2FP.BF16.PACK_AB R70, R71, R70 ;  /* 0x000000464746723e */ /* 0x000fe200000010ff */
[----:B------:R-:W-:Y:S01]  /*6a70*/  UIMAD UR4, UR34, UR5, UR4 ;  /* 0x00000005220472a4 */ /* 0x000fe2000f8e0204 */
[----:B------:R-:W-:Y:S01]  /*6a80*/  F2FP.BF16.PACK_AB R80, R81, R80 ;  /* 0x000000505150723e */ /* 0x000fe200000010ff */
[----:B------:R-:W3:Y:S01]  /*6a90*/  S2R R26, SR_CTAID.Z ;  /* 0x00000000001a7919 */ /* 0x000ee20000002700 */
[----:B------:R-:W-:-:S02]  /*6aa0*/  F2FP.BF16.PACK_AB R82, R83, R82 ;  /* 0x000000525352723e */ /* 0x000fc400000010ff */
[----:B------:R-:W-:Y:S01]  /*6ab0*/  F2FP.BF16.PACK_AB R72, R73, R72 ;  /* 0x000000484948723e */ /* 0x000fe200000010ff */
[----:B------:R-:W-:Y:S01]  /*6ac0*/  STS [R246+0x5000], R124 ;  /* 0x0050007cf6007388 */ /* 0x000fe20000000800 */
[----:B------:R-:W-:Y:S02]  /*6ad0*/  F2FP.BF16.PACK_AB R74, R75, R74 ;  /* 0x0000004a4b4a723e */ /* 0x000fe400000010ff */
[----:B------:R-:W-:Y:S01]  /*6ae0*/  F2FP.BF16.PACK_AB R76, R77, R76 ;  /* 0x0000004c4d4c723e */ /* 0x000fe200000010ff */
[----:B------:R-:W-:Y:S01]  /*6af0*/  STS [R246+0x5200], R126 ;  /* 0x0052007ef6007388 */ /* 0x000fe20000000800 */
[----:B------:R-:W-:Y:S02]  /*6b00*/  F2FP.BF16.PACK_AB R78, R79, R78 ;  /* 0x0000004e4f4e723e */ /* 0x000fe400000010ff */
[----:B------:R-:W-:Y:S01]  /*6b10*/  MOV R6, UR34 ;  /* 0x0000002200067c02 */ /* 0x000fe20008000f00 */
[----:B------:R-:W-:Y:S01]  /*6b20*/  STS [R245+0x6000], R36 ;  /* 0x00600024f5007388 */ /* 0x000fe20000000800 */
[----:B----4-:R-:W-:-:S03]  /*6b30*/  SHF.L.U32 R12, R247, 0x1, RZ ;  /* 0x00000001f70c7819 */ /* 0x010fc600000006ff */
[----:B------:R-:W-:Y:S04]  /*6b40*/  STS [R245+0x6200], R38 ;  /* 0x00620026f5007388 */ /* 0x000fe80000000800 */
[----:B------:R-:W-:Y:S04]  /*6b50*/  STS [R246+0x6000], R48 ;  /* 0x00600030f6007388 */ /* 0x000fe80000000800 */
[----:B------:R-:W-:Y:S04]  /*6b60*/  STS [R246+0x6200], R50 ;  /* 0x00620032f6007388 */ /* 0x000fe80000000800 */
[----:B------:R-:W-:Y:S04]  /*6b70*/  STS [R245+0x7000], R40 ;  /* 0x00700028f5007388 */ /* 0x000fe80000000800 */
[----:B------:R-:W-:Y:S04]  /*6b80*/  STS [R245+0x7200], R42 ;  /* 0x0072002af5007388 */ /* 0x000fe80000000800 */
[----:B------:R-:W-:Y:S04]  /*6b90*/  STS [R246+0x7000], R44 ;  /* 0x0070002cf6007388 */ /* 0x000fe80000000800 */
[----:B------:R-:W-:Y:S04]  /*6ba0*/  STS [R246+0x7200], R46 ;  /* 0x0072002ef6007388 */ /* 0x000fe80000000800 */
[----:B------:R-:W4:Y:S04]  /*6bb0*/  S2R R27, SR_TID.X ;  /* 0x00000000001b7919 */ /* 0x000f280000002100 */
        /* <DEDUP_REMOVED lines=8> */
[----:B------:R-:W-:-:S03]  /*6c40*/  LEA.HI R24, R24, R27, RZ, 0x2 ;  /* 0x0000001b18187211 */ /* 0x000fc600078f10ff */
        /* <DEDUP_REMOVED lines=10> */
[----:B------:R-:W1:Y:S04]  /*6cf0*/  LDS.128 R56, [R12+0x9000] ;  /* 0x009000000c387984 */ /* 0x000e680000000c00 */
[----:B------:R-:W1:Y:S04]  /*6d00*/  LDS.128 R48, [R12+0xb000] ;  /* 0x00b000000c307984 */ /* 0x000e680000000c00 */
[----:B------:R-:W1:Y:S04]  /*6d10*/  LDS.128 R40, [R12+0xd000] ;  /* 0x00d000000c287984 */ /* 0x000e680000000c00 */
[----:B------:R-:W1:Y:S04]  /*6d20*/  LDS.128 R52, [R12+0xa000] ;  /* 0x00a000000c347984 */ /* 0x000e680000000c00 */
[----:B------:R-:W3:Y:S04]  /*6d30*/  LDS.128 R44, [R12+0xc000] ;  /* 0x00c000000c2c7984 */ /* 0x000ee80000000c00 */
[----:B------:R-:W3:Y:S04]  /*6d40*/  LDS.128 R36, [R12+0xe000] ;  /* 0x00e000000c247984 */ /* 0x000ee80000000c00 */
[----:B------:R-:W4:Y:S04]  /*6d50*/  LDS.128 R32, [R12+0xf000] ;  /* 0x00f000000c207984 */ /* 0x000f280000000c00 */
[----:B------:R-:W-:Y:S04]  /*6d60*/  LDS.128 R16, [R12+0x13000] ;  /* 0x013000000c107984 */ /* 0x000fe80000000c00 */
[----:B------:R-:W-:Y:S01]  /*6d70*/  LDS.128 R20, [R12+0x12000] ;  /* 0x012000000c147984 */ /* 0x000fe20000000c00 */
[----:B--2---:R-:W-:-:S02]  /*6d80*/  SHF.R.S32.HI R5, RZ, 0x1f, R28 ;  /* 0x0000001fff057819 */ /* 0x004fc4000001141c */
[----:B------:R-:W-:Y:S02]  /*6d90*/  MOV R4, R28 ;  /* 0x0000001c00047202 */ /* 0x000fe40000000f00 */
[----:B------:R-:W-:Y:S03]  /*6da0*/  LDS.128 R28, [R12+0x10000] ;  /* 0x010000000c1c7984 */ /* 0x000fe60000000c00 */
[----:B------:R-:W-:-:S04]  /*6db0*/  IMAD.WIDE.U32 R6, R6, c[0x0][0x3a0], R4 ;  /* 0x0000e80006067a25 */ /* 0x000fc800078e0004 */
[----:B------:R-:W-:Y:S01]  /*6dc0*/  IMAD.WIDE.U32 R4, R0, c[0x0][0x3a8], R4 ;  /* 0x0000ea0000047a25 */ /* 0x000fe200078e0004 */
[----:B-1----:R-:W-:Y:S02]  /*6dd0*/  SHF.R.S32.HI R0, RZ, 0x1f, R25 ;  /* 0x0000001fff007819 */ /* 0x002fe40000011419 */
[----:B------:R-:W-:Y:S02]  /*6de0*/  IADD3 R7, R7, UR6, RZ ;  /* 0x0000000607077c10 */ /* 0x000fe4000fffe0ff */
[----:B------:R-:W-:Y:S01]  /*6df0*/  IADD3 R5, R5, UR4, RZ ;  /* 0x0000000405057c10 */ /* 0x000fe2000fffe0ff */
[C---:B------:R-:W-:Y:S02]  /*6e00*/  IMAD R8, R0.reuse, c[0x0][0x388], RZ ;  /* 0x0000e20000087a24 */ /* 0x040fe400078e02ff */
[----:B------:R-:W-:Y:S02]  /*6e10*/  IMAD R3, R0, c[0x0][0x390], RZ ;  /* 0x0000e40000037a24 */ /* 0x000fe400078e02ff */
[C---:B------:R-:W-:Y:S01]  /*6e20*/  IMAD R0, R25.reuse, c[0x0][0x38c], R8 ;  /* 0x0000e30019007a24 */ /* 0x040fe200078e0208 */
[----:B---3--:R-:W-:Y:S01]  /*6e30*/  SHF.R.S32.HI R8, RZ, 0x1f, R26 ;  /* 0x0000001fff087819 */ /* 0x008fe2000001141a */
[----:B------:R-:W-:-:S04]  /*6e40*/  IMAD.WIDE.U32 R6, R25, c[0x0][0x388], R6 ;  /* 0x0000e20019067a25 */ /* 0x000fc800078e0006 */
[C---:B------:R-:W-:Y:S02]  /*6e50*/  IMAD R3, R25.reuse, c[0x0][0x394], R3 ;  /* 0x0000e50019037a24 */ /* 0x040fe400078e0203 */
[----:B------:R-:W-:-:S04]  /*6e60*/  IMAD.WIDE.U32 R4, R25, c[0x0][0x390], R4 ;  /* 0x0000e40019047a25 */ /* 0x000fc800078e0004 */
[----:B------:R-:W-:Y:S01]  /*6e70*/  IMAD.IADD R7, R7, 0x1, R0 ;  /* 0x0000000107077824 */ /* 0x000fe200078e0200 */
[----:B------:R-:W-:Y:S01]  /*6e80*/  IADD3 R5, R5, R3, RZ ;  /* 0x0000000305057210 */ /* 0x000fe20007ffe0ff */
[----:B------:R-:W-:Y:S02]  /*6e90*/  IMAD R0, R8, c[0x0][0x3b8], RZ ;  /* 0x0000ee0008007a24 */ /* 0x000fe400078e02ff */
[----:B------:R-:W-:-:S04]  /*6ea0*/  IMAD.WIDE.U32 R6, R26, c[0x0][0x3b8], R6 ;  /* 0x0000ee001a067a25 */ /* 0x000fc800078e0006 */
[----:B------:R-:W-:Y:S02]  /*6eb0*/  IMAD R0, R26, c[0x0][0x3bc], R0 ;  /* 0x0000ef001a007a24 */ /* 0x000fe400078e0200 */
[----:B------:R-:W-:Y:S02]  /*6ec0*/  IMAD R3, R8, c[0x0][0x3c0], RZ ;  /* 0x0000f00008037a24 */ /* 0x000fe400078e02ff */
[----:B------:R-:W-:Y:S01]  /*6ed0*/  IMAD.IADD R7, R7, 0x1, R0 ;  /* 0x0000000107077824 */ /* 0x000fe200078e0200 */
[----:B------:R-:W-:Y:S01]  /*6ee0*/  SHF.R.S32.HI R0, RZ, 0x2, R24 ;  /* 0x00000002ff007819 */ /* 0x000fe20000011418 */
[C---:B------:R-:W-:Y:S02]  /*6ef0*/  IMAD R3, R26.reuse, c[0x0][0x3c4], R3 ;  /* 0x0000f1001a037a24 */ /* 0x040fe400078e0203 */
[----:B------:R-:W-:Y:S01]  /*6f00*/  IMAD.WIDE.U32 R4, R26, c[0x0][0x3c0], R4 ;  /* 0x0000f0001a047a25 */ /* 0x000fe200078e0004 */
[----:B------:R-:W-:Y:S01]  /*6f10*/  SHF.R.S32.HI R8, RZ, 0x1f, R0 ;  /* 0x0000001fff087819 */ /* 0x000fe20000011400 */
[----:B------:R-:W1:Y:S02]  /*6f20*/  LDS.128 R24, [R12+0x11000] ;  /* 0x011000000c187984 */ /* 0x000e640000000c00 */
[----:B------:R-:W-:Y:S01]  /*6f30*/  IMAD.WIDE.U32 R10, R0, c[0x0][0x3a0], R6 ;  /* 0x0000e800000a7a25 */ /* 0x000fe200078e0006 */
[----:B------:R-:W-:Y:S01]  /*6f40*/  IADD3 R5, R5, R3, RZ ;  /* 0x0000000305057210 */ /* 0x000fe20007ffe0ff */
[----:B------:R-:W2:Y:S02]  /*6f50*/  LDS.128 R12, [R12+0x14000] ;  /* 0x014000000c0c7984 */ /* 0x000ea40000000c00 */
[----:B------:R-:W-:Y:S01]  /*6f60*/  IMAD R3, R8, c[0x0][0x3a0], RZ ;  /* 0x0000e80008037a24 */ /* 0x000fe200078e02ff */
[----:B------:R-:W-:Y:S01]  /*6f70*/  LEA R6, P1, R10, c[0x0][0x340], 0x1 ;  /* 0x0000d0000a067a11 */ /* 0x000fe200078208ff */
[----:B------:R-:W-:-:S02]  /*6f80*/  IMAD R8, R8, c[0x0][0x3a8], RZ ;  /* 0x0000ea0008087a24 */ /* 0x000fc400078e02ff */
[C---:B----4-:R-:W-:Y:S02]  /*6f90*/  IMAD R60, R0.reuse, c[0x0][0x3a4], R3 ;  /* 0x0000e900003c7a24 */ /* 0x050fe400078e0203 */
[C---:B------:R-:W-:Y:S02]  /*6fa0*/  IMAD R3, R0.reuse, c[0x0][0x3ac], R8 ;  /* 0x0000eb0000037a24 */ /* 0x040fe400078e0208 */
[----:B------:R-:W-:-:S04]  /*6fb0*/  IMAD.WIDE.U32 R8, R0, c[0x0][0x3a8], R4 ;  /* 0x0000ea0000087a25 */ /* 0x000fc800078e0004 */
[----:B------:R-:W-:Y:S01]  /*6fc0*/  IMAD.IADD R5, R11, 0x1, R60 ;  /* 0x000000010b057824 */ /* 0x000fe200078e023c */
[----:B------:R-:W-:Y:S02]  /*6fd0*/  IADD3 R0, R9, R3, RZ ;  /* 0x0000000309007210 */ /* 0x000fe40007ffe0ff */
[----:B------:R-:W-:Y:S02]  /*6fe0*/  LEA R4, P0, R8, c[0x0][0x348], 0x1 ;  /* 0x0000d20008047a11 */ /* 0x000fe400078008ff */
[----:B------:R-:W-:Y:S02]  /*6ff0*/  LEA.HI.X R7, R10, c[0x0][0x344], R5, 0x1, P1 ;  /* 0x0000d1000a077a11 */ /* 0x000fe400008f0c05 */
[----:B------:R-:W-:Y:S01]  /*7000*/  LEA.HI.X R5, R8, c[0x0][0x34c], R0, 0x1, P0 ;  /* 0x0000d30008057a11 */ /* 0x000fe200000f0c00 */
[----:B------:R-:W-:Y:S01]  /*7010*/  IMAD.MOV.U32 R0, RZ, RZ, c[0x0][0x3a8] ;  /* 0x0000ea00ff007624 */ /* 0x000fe200078e00ff */
[----:B------:R-:W-:Y:S01]  /*7020*/  MOV R3, c[0x0][0x3a0] ;  /* 0x0000e80000037a02 */ /* 0x000fe20000000f00 */
[----:B------:R3:W-:Y:S01]  /*7030*/  STG.E.128 [R6.64], R56 ;  /* 0x0000003806007986 */ /* 0x0007e2000c101d1c */
[----:B------:R-:W-:-:S02]  /*7040*/  MOV R11, c[0x0][0x3a4] ;  /* 0x0000e900000b7a02 */ /* 0x000fc40000000f00 */
[C---:B------:R-:W-:Y:S01]  /*7050*/  LEA R10, P1, R3.reuse, R6, 0x7 ;  /* 0x00000006030a7211 */ /* 0x040fe200078238ff */
[----:B------:R3:W-:Y:S01]  /*7060*/  STG.E.128 [R6.64+0x40], R48 ;  /* 0x0000403006007986 */ /* 0x0007e2000c101d1c */
[----:B------:R-:W-:Y:S02]  /*7070*/  MOV R9, c[0x0][0x3ac] ;  /* 0x0000eb0000097a02 */ /* 0x000fe40000000f00 */
[C---:B------:R-:W-:Y:S01]  /*7080*/  LEA R8, P0, R0.reuse, R4, 0x7 ;  /* 0x0000000400087211 */ /* 0x040fe200078038ff */
[----:B------:R3:W-:Y:S01]  /*7090*/  STG.E.128 [R6.64+0x80], R40 ;  /* 0x0000802806007986 */ /* 0x0007e2000c101d1c */
[----:B------:R-:W-:Y:S02]  /*70a0*/  LEA.HI.X R11, R3, R7, R11, 0x7, P1 ;  /* 0x00000007030b7211 */ /* 0x000fe400008f3c0b */
[----:B------:R-:W-:-:S03]  /*70b0*/  LEA.HI.X R9, R0, R5, R9, 0x7, P0 ;  /* 0x0000000500097211 */ /* 0x000fc600000f3c09 */
[----:B------:R3:W-:Y:S04]  /*70c0*/  STG.E.128 [R10.64], R52 ;  /* 0x000000340a007986 */ /* 0x0007e8000c101d1c */
[----:B------:R3:W-:Y:S04]  /*70d0*/  STG.E.128 [R10.64+0x40], R44 ;  /* 0x0000402c0a007986 */ /* 0x0007e8000c101d1c */
[----:B------:R3:W-:Y:S04]  /*70e0*/  STG.E.128 [R10.64+0x80], R36 ;  /* 0x000080240a007986 */ /* 0x0007e8000c101d1c */
[----:B------:R3:W-:Y:S04]  /*70f0*/  STG.E.128 [R4.64], R32 ;  /* 0x0000002004007986 */ /* 0x0007e8000c101d1c */
[----:B-1----:R3:W-:Y:S04]  /*7100*/  STG.E.128 [R4.64+0x40], R24 ;  /* 0x0000401804007986 */ /* 0x0027e8000c101d1c */
[----:B------:R3:W-:Y:S04]  /*7110*/  STG.E.128 [R4.64+0x80], R16 ;  /* 0x0000801004007986 */ /* 0x0007e8000c101d1c */
[----:B------:R3:W-:Y:S04]  /*7120*/  STG.E.128 [R8.64], R28 ;  /* 0x0000001c08007986 */ /* 0x0007e8000c101d1c */
[----:B------:R3:W-:Y:S04]  /*7130*/  STG.E.128 [R8.64+0x40], R20 ;  /* 0x0000401408007986 */ /* 0x0007e8000c101d1c */
[----:B--2---:R3:W-:Y:S02]  /*7140*/  STG.E.128 [R8.64+0x80], R12 ;  /* 0x0000800c08007986 */ /* 0x0047e4000c101d1c */
.L_x_494:
        /* <DEDUP_REMOVED lines=11> */
.L_x_501:
[----:B------:R-:W-:Y:S05]  /*7200*/  EXIT ;  /* 0x000000000000794d */ /* 0x000fea0003800000 */
.L_x_503:
        /* <DEDUP_REMOVED lines=15> */
.L_x_683:


//--------------------- .text._ZN5flash44flash_bwd_dq_dk_dv_loop_seqk_parallel_kernelI23Flash_bwd_kernel_traitsILi96ELi64ELi128ELi8ELi2ELi4ELi4ELb0ELb0EN7cutlass10bfloat16_tE19Flash_kernel_traitsILi96ELi64ELi128ELi8ES3_EELb1ELb1ELb0ELb0ELb0ELb1ELb0EEEvNS_16Flash_bwd_paramsE --------------------------
	.section	.text._ZN5flash44flash_bwd_dq_dk_dv_loop_seqk_parallel_kernelI23Flash_bwd_kernel_traitsILi96ELi64ELi128ELi8ELi2ELi4ELi4ELb0ELb0EN7cutlass10bfloat16_tE19Flash_kernel_traitsILi96ELi64ELi128ELi8ES3_EELb1ELb1ELb0ELb0ELb0ELb1ELb0EEEvNS_16Flash_bwd_paramsE,"ax",@progbits
	.sectioninfo	@"SHI_REGISTERS=255"
	.align	128
        .global         _ZN5flash44flash_bwd_dq_dk_dv_loop_seqk_parallel_kernelI23Flash_bwd_kernel_traitsILi96ELi64ELi128ELi8ELi2ELi4ELi4ELb0ELb0EN7cutlass10bfloat16_tE19Flash_kernel_traitsILi96ELi64ELi128ELi8ES3_EELb1ELb1ELb0ELb0ELb0ELb1ELb0EEEvNS_16Flash_bwd_paramsE
        .type           _ZN5flash44flash_bwd_dq_dk_dv_loop_seqk_parallel_kernelI23Flash_bwd_kernel_traitsILi96ELi64ELi128ELi8ELi2ELi4ELi4ELb0ELb0EN7cutlass10bfloat16_tE19Flash_kernel_traitsILi96ELi64ELi128ELi8ES3_EELb1ELb1ELb0ELb0ELb0ELb1ELb0EEEvNS_16Flash_bwd_paramsE,@function
        .size           _ZN5flash44flash_bwd_dq_dk_dv_loop_seqk_parallel_kernelI23Flash_bwd_kernel_traitsILi96ELi64ELi128ELi8ELi2ELi4ELi4ELb0ELb0EN7cutlass10bfloat16_tE19Flash_kernel_traitsILi96ELi64ELi128ELi8ES3_EELb1ELb1ELb0ELb0ELb0ELb1ELb0EEEvNS_16Flash_bwd_paramsE,(.L_x_684 - _ZN5flash44flash_bwd_dq_dk_dv_loop_seqk_parallel_kernelI23Flash_bwd_kernel_traitsILi96ELi64ELi128ELi8ELi2ELi4ELi4ELb0ELb0EN7cutlass10bfloat16_tE19Flash_kernel_traitsILi96ELi64ELi128ELi8ES3_EELb1ELb1ELb0ELb0ELb0ELb1ELb0EEEvNS_16Flash_bwd_paramsE)
        .other          _ZN5flash44flash_bwd_dq_dk_dv_loop_seqk_parallel_kernelI23Flash_bwd_kernel_traitsILi96ELi64ELi128ELi8ELi2ELi4ELi4ELb0ELb0EN7cutlass10bfloat16_tE19Flash_kernel_traitsILi96ELi64ELi128ELi8ES3_EELb1ELb1ELb0ELb0ELb0ELb1ELb0EEEvNS_16Flash_bwd_paramsE,@"STO_CUDA_ENTRY STV_DEFAULT"
_ZN5flash44flash_bwd_dq_dk_dv_loop_seqk_parallel_kernelI23Flash_bwd_kernel_traitsILi96ELi64ELi128ELi8ELi2ELi4ELi4ELb0ELb0EN7cutlass10bfloat16_tE19Flash_kernel_traitsILi96ELi64ELi128ELi8ES3_EELb1ELb1ELb0ELb0ELb0ELb1ELb0EEEvNS_16Flash_bwd_paramsE:
.text._ZN5flash44flash_bwd_dq_dk_dv_loop_seqk_parallel_kernelI23Flash_bwd_kernel_traitsILi96ELi64ELi128ELi8ELi2ELi4ELi4ELb0ELb0EN7cutlass10bfloat16_tE19Flash_kernel_traitsILi96ELi64ELi128ELi8ES3_EELb1ELb1ELb0ELb0ELb0ELb1ELb0EEEvNS_16Flash_bwd_paramsE:
[----:B------:R-:W-:Y:S02]  /*0000*/  MOV R1, c[0x0][0x28] ;  /* 0x00000a0000017a02 */ /* 0x000fe40000000f00 */
[----:B------:R-:W1:Y:S01]  /*0010*/  S2R R215, SR_CTAID.X ;  /* 0x0000000000d77919 */ /* 0x000e620000002500 */
[----:B------:R-:W-:Y:S02]  /*0020*/  ULDC UR5, c[0x0][0x218] ;  /* 0x0000860000057ab9 */ /* 0x000fe40000000800 */
        /* <DEDUP_REMOVED lines=57> */
[----:B------:R-:W-:Y:S02]  /*03c0*/  LEA.HI R3, R3, R231, RZ, 0x3 ;  /* 0x000000e703037211 */ /* 0x000fe400078f18ff */
[----:B------:R-:W-:Y:S01]  /*03d0*/  SHF.R.S32.HI R8, RZ, 0x1f, R7 ;  /* 0x0000001fff087819 */ /* 0x000fe20000011407 */
[----:B------:R-:W-:Y:S01]  /*03e0*/  IMAD R176, R0, 0x8, R4 ;  /* 0x0000000800b07824 */ /* 0x000fe200078e0204 */
[----:B------:R-:W-:-:S02]  /*03f0*/  LEA.HI R2, R7, R7, RZ, 0x1 ;  /* 0x0000000707027211 */ /* 0x000fc400078f08ff */
[----:B------:R-:W-:Y:S02]  /*0400*/  LOP3.LUT R0, R3, 0xfffffff8, RZ, 0xc0, !PT ;  /* 0xfffffff803007812 */ /* 0x000fe400078ec0ff */
[----:B------:R-:W-:Y:S02]  /*0410*/  LEA.HI R8, R8, R7, RZ, 0x3 ;  /* 0x0000000708087211 */ /* 0x000fe400078f18ff */
[----:B------:R-:W-:Y:S01]  /*0420*/  LOP3.LUT R5, R5, R6, RZ, 0x3c, !PT ;  /* 0x0000000605057212 */ /* 0x000fe200078e3cff */
[----:B------:R-:W-:Y:S01]  /*0430*/  IMAD.IADD R0, R231, 0x1, -R0 ;  /* 0x00000001e7007824 */ /* 0x000fe200078e0a00 */
[--C-:B------:R-:W-:Y:S02]  /*0440*/  SHF.R.S32.HI R6, RZ, 0x1, R2.reuse ;  /* 0x00000001ff067819 */ /* 0x100fe40000011402 */
[----:B------:R-:W-:Y:S01]  /*0450*/  SHF.R.S32.HI R3, RZ, 0x1f, R2 ;  /* 0x0000001fff037819 */ /* 0x000fe20000011402 */
[----:B------:R-:W-:Y:S01]  /*0460*/  IMAD.U32 R242, R242, 0x20, R5 ;  /* 0x00000020f2f27824 */ /* 0x000fe200078e0005 */
[----:B------:R-:W-:-:S02]  /*0470*/  LOP3.LUT R4, R2, 0x7fffffe, RZ, 0xc0, !PT ;  /* 0x07fffffe02047812 */ /* 0x000fc400078ec0ff */
[----:B------:R-:W-:Y:S02]  /*0480*/  LOP3.LUT R2, R8, 0xfffffff8, RZ, 0xc0, !PT ;  /* 0xfffffff808027812 */ /* 0x000fe400078ec0ff */
[----:B------:R-:W-:Y:S01]  /*0490*/  LEA.HI R5, R3, R6, RZ, 0x2 ;  /* 0x0000000603057211 */ /* 0x000fe200078f10ff */
[C---:B------:R-:W-:Y:S01]  /*04a0*/  IMAD.IADD R16, R7.reuse, 0x1, -R4 ;  /* 0x0000000107107824 */ /* 0x040fe200078e0a04 */
[----:B------:R-:W-:Y:S01]  /*04b0*/  LOP3.LUT R3, R0, 0x1, RZ, 0xc0, !PT ;  /* 0x0000000100037812 */ /* 0x000fe200078ec0ff */
[----:B------:R-:W-:Y:S01]  /*04c0*/  IMAD.IADD R18, R7, 0x1, -R2 ;  /* 0x0000000107127824 */ /* 0x000fe200078e0a02 */
[----:B------:R-:W-:Y:S01]  /*04d0*/  LOP3.LUT R5, R5, 0xfffffffc, RZ, 0xc0, !PT ;  /* 0xfffffffc05057812 */ /* 0x000fe200078ec0ff */
[----:B------:R-:W-:Y:S01]  /*04e0*/  IMAD.SHL.U32 R2, R12, 0x40, RZ ;  /* 0x000000400c027824 */ /* 0x000fe200078e00ff */
[----:B------:R-:W-:Y:S01]  /*04f0*/  ISETP.NE.U32.AND P5, PT, R3, 0x1, PT ;  /* 0x000000010300780c */ /* 0x000fe20003fa5070 */
[----:B------:R-:W-:Y:S01]  /*0500*/  IMAD.SHL.U32 R4, R10, 0x10, RZ ;  /* 0x000000100a047824 */ /* 0x000fe200078e00ff */
[----:B------:R-:W-:Y:S01]  /*0510*/  SHF.R.S32.HI R3, RZ, 0x1, R11 ;  /* 0x00000001ff037819 */ /* 0x000fe2000001140b */
[----:B------:R-:W-:Y:S01]  /*0520*/  IMAD.IADD R15, R6, 0x1, -R5 ;  /* 0x00000001060f7824 */ /* 0x000fe200078e0a05 */
[----:B------:R-:W-:Y:S01]  /*0530*/  LOP3.LUT R2, R2, 0x1c0, RZ, 0xc0, !PT ;  /* 0x000001c002027812 */ /* 0x000fe200078ec0ff */
[----:B------:R-:W-:Y:S01]  /*0540*/  IMAD.SHL.U32 R7, R19, 0x2, RZ ;  /* 0x0000000213077824 */ /* 0x000fe200078e00ff */
[----:B------:R-:W-:Y:S01]  /*0550*/  LEA.HI R11, R0, R0, RZ, 0x1 ;  /* 0x00000000000b7211 */ /* 0x000fe200078f08ff */
[----:B------:R-:W-:Y:S01]  /*0560*/  IMAD.SHL.U32 R5, R3, 0x40, RZ ;  /* 0x0000004003057824 */ /* 0x000fe200078e00ff */
[----:B------:R-:W-:-:S02]  /*0570*/  LOP3.LUT R6, R2, 0x30, R4, 0xf8, !PT ;  /* 0x0000003002067812 */ /* 0x000fc400078ef804 */
[----:B------:R-:W-:Y:S02]  /*0580*/  LOP3.LUT R4, R11, 0x3fffffe, RZ, 0xc0, !PT ;  /* 0x03fffffe0b047812 */ /* 0x000fe400078ec0ff */
[----:B------:R-:W-:Y:S02]  /*0590*/  LOP3.LUT P6, RZ, R3, 0x2, RZ, 0xc0, !PT ;  /* 0x0000000203ff7812 */ /* 0x000fe400078cc0ff */
[----:B------:R-:W-:Y:S01]  /*05a0*/  SHF.R.S32.HI R3, RZ, 0x3, R8 ;  /* 0x00000003ff037819 */ /* 0x000fe20000011408 */
[C---:B------:R-:W-:Y:S01]  /*05b0*/  IMAD.IADD R8, R0.reuse, 0x1, -R4 ;  /* 0x0000000100087824 */ /* 0x040fe200078e0a04 */
[C---:B------:R-:W-:Y:S01]  /*05c0*/  LOP3.LUT P4, RZ, R0.reuse, 0x2, RZ, 0xc0, !PT ;  /* 0x0000000200ff7812 */ /* 0x040fe2000788c0ff */
[----:B------:R-:W-:Y:S01]  /*05d0*/  IMAD.SHL.U32 R0, R0, 0x40, RZ ;  /* 0x0000004000007824 */ /* 0x000fe200078e00ff */
[----:B------:R-:W-:Y:S01]  /*05e0*/  SHF.R.S32.HI R9, RZ, 0x7, R13 ;  /* 0x00000007ff097819 */ /* 0x000fe2000001140d */
[----:B------:R-:W-:Y:S01]  /*05f0*/  IMAD.SHL.U32 R13, R243, 0x20, RZ ;  /* 0x00000020f30d7824 */ /* 0x000fe200078e00ff */
[----:B------:R-:W-:Y:S01]  /*0600*/  SHF.R.U32.HI R12, RZ, 0x3, R2 ;  /* 0x00000003ff0c7819 */ /* 0x000fe20000011602 */
[----:B------:R-:W-:Y:S01]  /*0610*/  IMAD R16, R3, 0x8, R16 ;  /* 0x0000000803107824 */ /* 0x000fe200078e0210 */
[----:B------:R-:W-:Y:S01]  /*0620*/  LOP3.LUT R2, R5, 0xc0, RZ, 0xc0, !PT ;  /* 0x000000c005027812 */ /* 0x000fe200078ec0ff */
[----:B------:R-:W-:Y:S01]  /*0630*/  IMAD R19, R10, 0x2, R3 ;  /* 0x000000020a137824 */ /* 0x000fe200078e0203 */
[----:B------:R-:W-:Y:S01]  /*0640*/  LOP3.LUT R0, R0, 0x1c0, RZ, 0xc0, !PT ;  /* 0x000001c000007812 */ /* 0x000fe200078ec0ff */
[----:B------:R-:W-:Y:S01]  /*0650*/  IMAD R10, R10, 0x200, R7 ;  /* 0x000002000a0a7824 */ /* 0x000fe200078e0207 */
[----:B------:R-:W-:-:S02]  /*0660*/  LOP3.LUT R5, R2, 0x8, R17, 0xf8, !PT ;  /* 0x0000000802057812 */ /* 0x000fc400078ef811 */
[----:B------:R-:W-:Y:S01]  /*0670*/  SHF.R.U32.HI R4, RZ, 0x3, R2 ;  /* 0x00000003ff047819 */ /* 0x000fe20000011602 */
[----:B------:R-:W-:Y:S01]  /*0680*/  IMAD R10, R8, 0x20, R10 ;  /* 0x00000020080a7824 */ /* 0x000fe200078e020a */
[----:B------:R-:W-:Y:S02]  /*0690*/  LOP3.LUT R3, R0, 0x20, R13, 0xf8, !PT ;  /* 0x0000002000037812 */ /* 0x000fe400078ef80d */
[----:B------:R-:W-:Y:S01]  /*06a0*/  SHF.R.U32.HI R2, RZ, 0x3, R0 ;  /* 0x00000003ff027819 */ /* 0x000fe20000011600 */
[----:B------:R-:W-:Y:S01]  /*06b0*/  IMAD R0, R9, 0x1000, R7 ;  /* 0x0000100009007824 */ /* 0x000fe200078e0207 */
[----:B------:R-:W-:Y:S01]  /*06c0*/  LOP3.LUT R4, R5, R4, RZ, 0x3c, !PT ;  /* 0x0000000405047212 */ /* 0x000fe200078e3cff */
[----:B------:R-:W-:Y:S01]  /*06d0*/  IMAD.SHL.U32 R5, R14, 0x10, RZ ;  /* 0x000000100e057824 */ /* 0x000fe200078e00ff */
[----:B------:R-:W-:Y:S01]  /*06e0*/  LOP3.LUT R3, R3, R2, RZ, 0x3c, !PT ;  /* 0x0000000203037212 */ /* 0x000fe200078e3cff */
[----:B------:R-:W-:Y:S01]  /*06f0*/  IMAD R2, R245, 0x400, R0 ;  /* 0x00000400f5027824 */ /* 0x000fe200078e0200 */
[----:B------:R-:W-:Y:S01]  /*0700*/  LOP3.LUT R6, R6, 0x8, R17, 0xf8, !PT ;  /* 0x0000000806067812 */ /* 0x000fe200078ef811 */
[----:B------:R-:W-:Y:S01]  /*0710*/  IMAD.SHL.U32 R0, R9, 0x8, RZ ;  /* 0x0000000809007824 */ /* 0x000fe200078e00ff */
[----:B------:R-:W-:Y:S01]  /*0720*/  R2P PR, R18, 0x6 ;  /* 0x0000000612007804 */ /* 0x000fe20000000000 */
[----:B------:R-:W-:Y:S01]  /*0730*/  IMAD.U32 R176, R176, 0x20, R4 ;  /* 0x00000020b0b07824 */ /* 0x000fe200078e0004 */
[----:B------:R-:W-:Y:S01]  /*0740*/  LOP3.LUT R6, R6, R12, RZ, 0x3c, !PT ;  /* 0x0000000c06067212 */ /* 0x000fe200078e3cff */
[----:B------:R-:W-:Y:S01]  /*0750*/  IMAD.IADD R195, R3, 0x1, R2 ;  /* 0x0000000103c37824 */ /* 0x000fe200078e0202 */
[----:B------:R-:W-:Y:S01]  /*0760*/  LOP3.LUT R8, R0, 0x8, RZ, 0xc0, !PT ;  /* 0x0000000800087812 */ /* 0x000fe200078ec0ff */
[----:B------:R-:W-:Y:S01]  /*0770*/  IMAD.SHL.U32 R2, R14, 0x8, RZ ;  /* 0x000000080e027824 */ /* 0x000fe200078e00ff */
[----:B------:R-:W-:Y:S01]  /*0780*/  SHF.R.S32.HI R0, RZ, 0x1, R11 ;  /* 0x00000001ff007819 */ /* 0x000fe2000001140b */
[----:B------:R-:W-:Y:S01]  /*0790*/  IMAD.SHL.U32 R4, R18, 0x40, RZ ;  /* 0x0000004012047824 */ /* 0x000fe200078e00ff */
[----:B------:R-:W-:Y:S01]  /*07a0*/  LOP3.LUT R9, R8, 0x10, R5, 0xf8, !PT ;  /* 0x0000001008097812 */ /* 0x000fe200078ef805 */
[----:B------:R-:W-:Y:S01]  /*07b0*/  IMAD R3, R14, 0x200, R6 ;  /* 0x000002000e037824 */ /* 0x000fe200078e0206 */
[C---:B------:R-:W-:Y:S01]  /*07c0*/  LOP3.LUT P3, RZ, R0.reuse, 0x2, RZ, 0xc0, !PT ;  /* 0x0000000200ff7812 */ /* 0x040fe2000786c0ff */
[----:B------:R-:W-:Y:S01]  /*07d0*/  IMAD.SHL.U32 R0, R0, 0x40, RZ ;  /* 0x0000004000007824 */ /* 0x000fe200078e00ff */
[----:B------:R-:W-:Y:S01]  /*07e0*/  LOP3.LUT R187, R2, 0x8, RZ, 0xc0, !PT ;  /* 0x0000000802bb7812 */ /* 0x000fe200078ec0ff */
[----:B------:R-:W-:Y:S01]  /*07f0*/  IMAD.SHL.U32 R2, R15, 0x40, RZ ;  /* 0x000000400f027824 */ /* 0x000fe200078e00ff */
[----:B------:R-:W-:Y:S01]  /*0800*/  LOP3.LUT R4, R4, 0x1c0, RZ, 0xc0, !PT ;  /* 0x000001c004047812 */ /* 0x000fe200078ec0ff */
[----:B------:R-:W-:Y:S01]  /*0810*/  IMAD.SHL.U32 R195, R195, 0x2, RZ ;  /* 0x00000002c3c37824 */ /* 0x000fe200078e00ff */
[----:B------:R-:W-:Y:S01]  /*0820*/  LOP3.LUT R6, R0, 0xc0, RZ, 0xc0, !PT ;  /* 0x000000c000067812 */ /* 0x000fe200078ec0ff */
[----:B------:R-:W-:Y:S01]  /*0830*/  IMAD.SHL.U32 R0, R16, 0x20, RZ ;  /* 0x0000002010007824 */ /* 0x000fe200078e00ff */
[----:B------:R-:W-:Y:S01]  /*0840*/  SHF.R.U32.HI R181, RZ, 0x3, R4 ;  /* 0x00000003ffb57819 */ /* 0x000fe20000011604 */
[----:B------:R-:W-:Y:S01]  /*0850*/  IMAD.SHL.U32 R176, R176, 0x2, RZ ;  /* 0x00000002b0b07824 */ /* 0x000fe200078e00ff */
[----:B------:R-:W-:-:S02]  /*0860*/  LOP3.LUT R2, R2, 0xc0, RZ, 0xc0, !PT ;  /* 0x000000c002027812 */ /* 0x000fc400078ec0ff */
[----:B------:R-:W-:Y:S02]  /*0870*/  SHF.R.U32.HI R7, RZ, 0x3, R6 ;  /* 0x00000003ff077819 */ /* 0x000fe40000011606 */
[----:B------:R-:W-:Y:S01]  /*0880*/  LOP3.LUT R181, R181, R4, R187, 0x1e, !PT ;  /* 0x00000004b5b57212 */ /* 0x000fe200078e1ebb */
[----:B------:R-:W-:Y:S01]  /*0890*/  IMAD R4, R245, 0x200, R0 ;  /* 0x00000200f5047824 */ /* 0x000fe200078e0200 */
[----:B------:R-:W-:Y:S02]  /*08a0*/  SHF.R.U32.HI R5, RZ, 0x3, R2 ;  /* 0x00000003ff057819 */ /* 0x000fe40000011602 */
[----:B------:R-:W-:Y:S01]  /*08b0*/  LOP3.LUT R7, R7, R6, R8, 0x1e, !PT ;  /* 0x0000000607077212 */ /* 0x000fe200078e1e08 */
[----:B------:R-:W-:Y:S01]  /*08c0*/  IMAD.U32 R181, R19, 0x200, R181 ;  /* 0x0000020013b57824 */ /* 0x000fe200078e00b5 */
[----:B------:R-:W-:Y:S02]  /*08d0*/  LOP3.LUT R187, R5, R2, R187, 0x1e, !PT ;  /* 0x0000000205bb7212 */ /* 0x000fe400078e1ebb */
[----:B------:R-:W-:Y:S01]  /*08e0*/  LOP3.LUT P0, RZ, R15, 0x2, RZ, 0xc0, !PT ;  /* 0x000000020fff7812 */ /* 0x000fe2000780c0ff */
[----:B------:R-:W-:Y:S01]  /*08f0*/  IMAD.IADD R7, R7, 0x1, R10 ;  /* 0x0000000107077824 */ /* 0x000fe200078e020a */
[----:B------:R-:W-:Y:S01]  /*0900*/  SEL R182, R186, 0xffffffe0, !P1 ;  /* 0xffffffe0bab67807 */ /* 0x000fe20004800000 */
[----:B------:R-:W-:Y:S01]  /*0910*/  IMAD.IADD R187, R4, 0x1, R187 ;  /* 0x0000000104bb7824 */ /* 0x000fe200078e02bb */
[----:B------:R-:W-:-:S02]  /*0920*/  LEA R181, R181, 0x15000, 0x1 ;  /* 0x00015000b5b57811 */ /* 0x000fc400078e08ff */
[----:B------:R-:W-:Y:S01]  /*0930*/  LOP3.LUT R2, R5, R9, R2, 0x1e, !PT ;  /* 0x0000000905027212 */ /* 0x000fe200078e1e02 */
[----:B------:R-:W-:Y:S01]  /*0940*/  IMAD.SHL.U32 R179, R187, 0x2, RZ ;  /* 0x00000002bbb37824 */ /* 0x000fe200078e00ff */
[----:B------:R-:W-:Y:S01]  /*0950*/  SEL R177, R186, 0xffffffe0, !P6 ;  /* 0xffffffe0bab17807 */ /* 0x000fe20007000000 */
[----:B------:R-:W-:Y:S01]  /*0960*/  IMAD.IADD R182, R181, 0x1, R182 ;  /* 0x00000001b5b67824 */ /* 0x000fe200078e02b6 */
[----:B------:R-:W-:Y:S01]  /*0970*/  SEL R193, R193, 0x10, !P5 ;  /* 0x00000010c1c17807 */ /* 0x000fe20006800000 */
[----:B------:R-:W-:Y:S01]  /*0980*/  IMAD.IADD R185, R0, 0x1, R2 ;  /* 0x0000000100b97824 */ /* 0x000fe200078e0202 */
[----:B------:R-:W-:Y:S01]  /*0990*/  SEL R183, R183, 0xffffffc0, !P2 ;  /* 0xffffffc0b7b77807 */ /* 0x000fe20005000000 */
[----:B------:R-:W-:Y:S01]  /*09a0*/  IMAD.SHL.U32 R2, R3, 0x2, RZ ;  /* 0x0000000203027824 */ /* 0x000fe200078e00ff */
[C---:B------:R-:W-:Y:S01]  /*09b0*/  IADD3 R196, R195.reuse, 0x20, RZ ;  /* 0x00000020c3c47810 */ /* 0x040fe20007ffe0ff */
[----:B------:R-:W-:Y:S01]  /*09c0*/  IMAD.IADD R194, R195, 0x1, R193 ;  /* 0x00000001c3c27824 */ /* 0x000fe200078e02c1 */
[----:B------:R-:W-:Y:S01]  /*09d0*/  SHF.R.S32.HI R205, RZ, 0x2, R205 ;  /* 0x00000002ffcd7819 */ /* 0x000fe200000114cd */
[----:B------:R-:W-:Y:S01]  /*09e0*/  IMAD.IADD R184, R181, 0x1, R183 ;  /* 0x00000001b5b87824 */ /* 0x000fe200078e02b7 */
[----:B------:R-:W-:Y:S01]  /*09f0*/  SEL R186, R186, 0xffffffe0, !P0 ;  /* 0xffffffe0baba7807 */ /* 0x000fe20004000000 */
[----:B------:R-:W-:Y:S01]  /*0a00*/  IMAD.IADD R177, R176, 0x1, R177 ;  /* 0x00000001b0b17824 */ /* 0x000fe200078e02b1 */
[----:B------:R-:W-:Y:S01]  /*0a10*/  @P4 IADD3 R196, R195, -0x20, RZ ;  /* 0xffffffe0c3c44810 */ /* 0x000fe20007ffe0ff */
[----:B------:R-:W-:Y:S01]  /*0a20*/  IMAD R205, R245, 0x10, R205 ;  /* 0x00000010f5cd7824 */ /* 0x000fe200078e02cd */
[----:B------:R-:W-:Y:S01]  /*0a30*/  LEA R236, R7, 0x9000, 0x1 ;  /* 0x0000900007ec7811 */ /* 0x000fe200078e08ff */
[----:B------:R-:W-:-:S02]  /*0a40*/  IMAD.IADD R183, R182, 0x1, R183 ;  /* 0x00000001b6b77824 */ /* 0x000fc400078e02b7 */
[----:B------:R-:W-:Y:S01]  /*0a50*/  IMAD.IADD R193, R193, 0x1, R196 ;  /* 0x00000001c1c17824 */ /* 0x000fe200078e02c4 */
[C---:B------:R-:W-:Y:S01]  /*0a60*/  IADD3 R237, R236.reuse, 0x20, RZ ;  /* 0x00000020eced7810 */ /* 0x040fe20007ffe0ff */
[----:B------:R-:W-:Y:S01]  /*0a70*/  IMAD.IADD R180, R179, 0x1, R186 ;  /* 0x00000001b3b47824 */ /* 0x000fe200078e02ba */
[----:B------:R-:W-:Y:S02]  /*0a80*/  @P3 IADD3 R237, R236, -0x20, RZ ;  /* 0xffffffe0eced3810 */ /* 0x000fe40007ffe0ff */
.L_x_532:
[----:B-12-4-:R-:W1:Y:S01]  /*0a90*/  S2R R35, SR_CTAID.Y ;  /* 0x0000000000237919 */ /* 0x016e620000002600 */
[----:B------:R-:W2:Y:S01]  /*0aa0*/  LDC.U8 R0, c[0x0][0x312] ;  /* 0x0000c480ff007b82 */ /* 0x000ea20000000000 */
[----:B------:R-:W-:Y:S02]  /*0ab0*/  ISETP.NE.U32.AND P4, PT, RZ, c[0x0][0x240], PT ;  /* 0x00009000ff007a0c */ /* 0x000fe40003f85070 */
[----:B------:R-:W-:Y:S02]  /*0ac0*/  ISETP.NE.U32.AND P2, PT, RZ, c[0x0][0x250], PT ;  /* 0x00009400ff007a0c */ /* 0x000fe40003f45070 */
[----:B------:R-:W-:Y:S02]  /*0ad0*/  ISETP.NE.AND.EX P4, PT, RZ, c[0x0][0x244], PT, P4 ;  /* 0x00009100ff007a0c */ /* 0x000fe40003f85340 */
[----:B------:R-:W-:-:S02]  /*0ae0*/  ISETP.NE.AND.EX P2, PT, RZ, c[0x0][0x254], PT, P2 ;  /* 0x00009500ff007a0c */ /* 0x000fc40003f45320 */
[----:B------:R-:W-:Y:S01]  /*0af0*/  ISETP.EQ.U32.AND P5, PT, RZ, c[0x0][0x248], PT ;  /* 0x00009200ff007a0c */ /* 0x000fe20003fa2070 */
[C---:B-1----:R-:W-:Y:S01]  /*0b00*/  IMAD.SHL.U32 R9, R35.reuse, 0x4, RZ ;  /* 0x0000000423097824 */ /* 0x042fe200078e00ff */
[----:B------:R-:W-:Y:S02]  /*0b10*/  SHF.R.S32.HI R32, RZ, 0x1f, R35 ;  /* 0x0000001fff207819 */ /* 0x000fe40000011423 */
        /* <DEDUP_REMOVED lines=10> */
[----:B------:R-:W-:Y:S01]  /*0bc0*/  @P2 IADD3.X R7, R8, c[0x0][0x254], RZ, P0, !PT ;  /* 0x0000950008072a10 */ /* 0x000fe200007fe4ff */
[----:B------:R-:W-:-:S04]  /*0bd0*/  IMAD.MOV.U32 R248, RZ, RZ, -0x1 ;  /* 0xfffffffffff87424 */ /* 0x000fc800078e00ff */
[----:B---3-5:R3:W5:Y:S01]  /*0be0*/  @P2 LDG.E R232, [R6.64] ;  /* 0x0000000606e82981 */ /* 0x028762000c1e1900 */
[----:B-1----:R-:W-:-:S04]  /*0bf0*/  IADD3 R4, P1, R9, c[0x0][0x248], RZ ;  /* 0x0000920009047a10 */ /* 0x002fc80007f3e0ff */
[----:B------:R-:W-:-:S05]  /*0c00*/  IADD3.X R5, R8, c[0x0][0x24c], RZ, P1, !PT ;  /* 0x0000930008057a10 */ /* 0x000fca0000ffe4ff */
[----:B------:R3:W5:Y:S01]  /*0c10*/  @!P5 LDG.E R248, [R4.64] ;  /* 0x0000000604f8d981 */ /* 0x000762000c1e1900 */
[----:B------:R-:W-:-:S04]  /*0c20*/  ISETP.NE.U32.AND P0, PT, RZ, c[0x0][0x248], PT ;  /* 0x00009200ff007a0c */ /* 0x000fc80003f05070 */
[----:B------:R-:W-:Y:S01]  /*0c30*/  ISETP.NE.AND.EX P0, PT, RZ, c[0x0][0x24c], PT, P0 ;  /* 0x00009300ff007a0c */ /* 0x000fe20003f05300 */
[----:B--2---:R-:W-:Y:S02]  /*0c40*/  @P4 IMAD.IADD R233, R3, 0x1, -R0 ;  /* 0x0000000103e94824 */ /* 0x004fe400078e0a00 */
[----:B------:R-:W-:Y:S02]  /*0c50*/  IMAD.MOV.U32 R3, RZ, RZ, c[0x0][0x218] ;  /* 0x00008600ff037624 */ /* 0x000fe400078e00ff */
[----:B------:R-:W-:-:S08]  /*0c60*/  @!P4 IMAD.MOV.U32 R233, RZ, RZ, c[0x0][0x214] ;  /* 0x00008500ffe9c624 */ /* 0x000fd000078e00ff */
[----:B------:R-:W-:Y:S05]  /*0c70*/  @!P0 BRA `(.L_x_504) ;  /* 0x0000003000008947 */ /* 0x000fea0003800000 */
[----:B---3--:R-:W2:Y:S02]  /*0c80*/  @P3 LDG.E R3, [R4.64+0x4] ;  /* 0x0000040604033981 */ /* 0x008ea4000c1e1900 */
[----:B--2--5:R-:W-:-:S06]  /*0c90*/  @P3 IADD3 R3, R3, -R248, RZ ;  /* 0x800000f803033210 */ /* 0x024fcc0007ffe0ff */
[----:B------:R1:W5:Y:S02]  /*0ca0*/  @!P3 LDG.E R3, [R4.64] ;  /* 0x000000060403b981 */ /* 0x000364000c1e1900 */
.L_x_504:
[----:B---3--:R-:W-:-:S04]  /*0cb0*/  ISETP.NE.U32.AND P1, PT, RZ, c[0x0][0x258], PT ;  /* 0x00009600ff007a0c */ /* 0x008fc80003f25070 */
        /* <DEDUP_REMOVED lines=19> */
[----:B------:R-:W-:Y:S01]  /*0df0*/  IMAD.WIDE.U32 R6, R0, c[0x0][0x190], RZ ;  /* 0x0000640000067a25 */ /* 0x000fe200078e00ff */
[----:B------:R-:W-:-:S03]  /*0e00*/  LEA.HI R9, R9, R3, RZ, 0x6 ;  /* 0x0000000309097211 */ /* 0x000fc600078f30ff */
[----:B------:R-:W-:Y:S01]  /*0e10*/  @P0 IMAD.IADD R3, R232, 0x1, R248 ;  /* 0x00000001e8030824 */ /* 0x000fe200078e02f8 */
[----:B------:R-:W-:Y:S01]  /*0e20*/  LOP3.LUT R8, R9, 0xffffffc0, RZ, 0xc0, !PT ;  /* 0xffffffc009087812 */ /* 0x000fe200078ec0ff */
[----:B------:R-:W-:Y:S01]  /*0e30*/  IMAD R10, R0, c[0x0][0x194], RZ ;  /* 0x00006500000a7a24 */ /* 0x000fe200078e02ff */
[----:B------:R-:W-:Y:S01]  /*0e40*/  SEL R30, R30, R6, !P1 ;  /* 0x000000061e1e7207 */ /* 0x000fe20004800000 */
[----:B------:R-:W-:Y:S01]  /*0e50*/  IMAD.IADD R24, R31, 0x1, R4 ;  /* 0x000000011f187824 */ /* 0x000fe200078e0204 */
[----:B------:R-:W-:Y:S01]  /*0e60*/  IADD3 R8, R8, -0x40, RZ ;  /* 0xffffffc008087810 */ /* 0x000fe20007ffe0ff */
[----:B------:R-:W-:Y:S01]  /*0e70*/  @P0 IMAD.WIDE.U32 R4, R3, c[0x0][0x198], RZ ;  /* 0x0000660003040a25 */ /* 0x000fe200078e00ff */
[----:B------:R-:W-:Y:S02]  /*0e80*/  @P1 IADD3 R24, R7, R10, RZ ;  /* 0x0000000a07181210 */ /* 0x000fe40007ffe0ff */
        /* <DEDUP_REMOVED lines=15> */
.L_x_506:
        /* <DEDUP_REMOVED lines=15> */
.L_x_507:
        /* <DEDUP_REMOVED lines=37> */
[----:B------:R-:W-:Y:S02]  /*12c0*/  IMAD R9, R12, R35, RZ ;  /* 0x000000230c097224 */ /* 0x000fe400078e02ff */
[----:B------:R-:W-:Y:S01]  /*12d0*/  IMAD R12, R23, R0, RZ ;  /* 0x00000000170c7224 */ /* 0x000fe200078e02ff */
[----:B------:R-:W-:Y:S01]  /*12e0*/  ISETP.GT.U32.AND P5, PT, R11, R4, PT ;  /* 0x000000040b00720c */ /* 0x000fe20003fa4070 */
[----:B------:R-:W-:Y:S02]  /*12f0*/  IMAD R5, R32, c[0x0][0x224], R9 ;  /* 0x0000890020057a24 */ /* 0x000fe400078e0209 */
[----:B------:R-:W-:-:S03]  /*1300*/  IMAD R9, R23, R18, RZ ;  /* 0x0000001217097224 */ /* 0x000fc600078e02ff */
[----:B------:R-:W-:Y:S01]  /*1310*/  IADD3 R5, R19, R5, RZ ;  /* 0x0000000513057210 */ /* 0x000fe20007ffe0ff */
[----:B------:R-:W-:-:S04]  /*1320*/  IMAD.WIDE.U32 R18, R22, R18, RZ ;  /* 0x0000001216127225 */ /* 0x000fc800078e00ff */
[----:B------:R-:W-:Y:S01]  /*1330*/  IMAD R9, R22, R5, R9 ;  /* 0x0000000516097224 */ /* 0x000fe200078e0209 */
[----:B------:R-:W-:Y:S01]  /*1340*/  SEL R5, R6, RZ, P4 ;  /* 0x000000ff06057207 */ /* 0x000fe20002000000 */
[----:B------:R-:W-:Y:S01]  /*1350*/  IMAD.WIDE.U32 R6, R22, R0, RZ ;  /* 0x0000000016067225 */ /* 0x000fe200078e00ff */
[----:B------:R-:W-:Y:S02]  /*1360*/  @!P5 IADD3 R4, R4, -R11, RZ ;  /* 0x8000000b0404d210 */ /* 0x000fe40007ffe0ff */
[----:B------:R-:W-:Y:S02]  /*1370*/  IADD3 R5, P4, R8, R5, RZ ;  /* 0x0000000508057210 */ /* 0x000fe40007f9e0ff */
[----:B------:R-:W-:Y:S02]  /*1380*/  ISETP.GE.U32.AND P6, PT, R4, R11, PT ;  /* 0x0000000b0400720c */ /* 0x000fe40003fc6070 */
[----:B------:R-:W-:Y:S01]  /*1390*/  @!P5 IADD3 R3, R3, 0x1, RZ ;  /* 0x000000010303d810 */ /* 0x000fe20007ffe0ff */
[----:B------:R-:W-:Y:S01]  /*13a0*/  IMAD.X R4, R16, 0x1, R10, P4 ;  /* 0x0000000110047824 */ /* 0x000fe200020e060a */
[----:B------:R-:W-:Y:S01]  /*13b0*/  ISETP.NE.AND P4, PT, RZ, c[0x0][0x1c8], PT ;  /* 0x00007200ff007a0c */ /* 0x000fe20003f85270 */
[-C--:B------:R-:W-:Y:S01]  /*13c0*/  IMAD R17, R23, R5.reuse, RZ ;  /* 0x0000000517117224 */ /* 0x080fe200078e02ff */
[----:B------:R-:W-:Y:S01]  /*13d0*/  SEL R18, R18, R6, !P1 ;  /* 0x0000000612127207 */ /* 0x000fe20004800000 */
[----:B------:R-:W-:Y:S01]  /*13e0*/  IMAD.WIDE.U32 R10, R22, R5, RZ ;  /* 0x00000005160a7225 */ /* 0x000fe200078e00ff */
[----:B------:R-:W-:-:S02]  /*13f0*/  IADD3 R15, R19, R9, RZ ;  /* 0x00000009130f7210 */ /* 0x000fc40007ffe0ff */
[----:B------:R-:W-:Y:S01]  /*1400*/  SHF.R.S32.HI R19, RZ, 0x1f, R21 ;  /* 0x0000001fff137819 */ /* 0x000fe20000011415 */
[----:B------:R-:W-:Y:S02]  /*1410*/  @P2 IMAD R6, R35, c[0x0][0x214], RZ ;  /* 0x0000850023062a24 */ /* 0x000fe400078e02ff */
[----:B------:R-:W-:Y:S01]  /*1420*/  IMAD R5, R22, R4, R17 ;  /* 0x0000000416057224 */ /* 0x000fe200078e0211 */
[----:B------:R-:W-:Y:S01]  /*1430*/  @P6 IADD3 R3, R3, 0x1, RZ ;  /* 0x0000000103036810 */ /* 0x000fe20007ffe0ff */
[----:B----4-:R-:W-:Y:S01]  /*1440*/  IMAD.WIDE.U32 R22, R20, c[0x0][0x3d8], RZ ;  /* 0x0000f60014167a25 */ /* 0x010fe200078e00ff */
[----:B------:R-:W-:Y:S02]  /*1450*/  @P2 SEL R6, R6, R0, !P1 ;  /* 0x0000000006062207 */ /* 0x000fe40004800000 */
[----:B-----5:R-:W-:Y:S01]  /*1460*/  ISETP.NE.AND P6, PT, R29, RZ, PT ;  /* 0x000000ff1d00720c */ /* 0x020fe20003fc5270 */
[----:B------:R-:W-:Y:S01]  /*1470*/  @P1 IMAD.IADD R15, R7, 0x1, R12 ;  /* 0x00000001070f1824 */ /* 0x000fe200078e020c */
[----:B------:R-:W-:Y:S01]  /*1480*/  @!P3 IADD3 R3, -R3, RZ, RZ ;  /* 0x000000ff0303b210 */ /* 0x000fe20007ffe1ff */
[----:B------:R-:W-:Y:S01]  /*1490*/  IMAD R4, R20, c[0x0][0x3dc], R23 ;  /* 0x0000f70014047a24 */ /* 0x000fe200078e0217 */
[----:B------:R-:W-:Y:S01]  /*14a0*/  @!P4 LOP3.LUT R3, RZ, c[0x0][0x1c8], RZ, 0x33, !PT ;  /* 0x00007200ff03ca12 */ /* 0x000fe200078e33ff */
[----:B------:R-:W-:Y:S01]  /*14b0*/  IMAD R17, R36, c[0x0][0x22c], RZ ;  /* 0x00008b0024117a24 */ /* 0x000fe200078e02ff */
[----:B------:R-:W-:Y:S01]  /*14c0*/  SEL R29, R22, RZ, P6 ;  /* 0x000000ff161d7207 */ /* 0x000fe20003000000 */
[----:B------:R-:W-:Y:S01]  /*14d0*/  @!P2 IMAD R7, R35, c[0x0][0x1c0], R36 ;  /* 0x000070002307aa24 */ /* 0x000fe200078e0224 */
[----:B------:R-:W-:Y:S01]  /*14e0*/  SEL R20, R4, RZ, P6 ;  /* 0x000000ff04147207 */ /* 0x000fe20003000000 */
[----:B------:R-:W-:Y:S01]  /*14f0*/  @P2 IMAD R6, R36, c[0x0][0x234], R6 ;  /* 0x00008d0024062a24 */ /* 0x000fe200078e0206 */
[----:B------:R-:W-:Y:S01]  /*1500*/  SHF.R.S32.HI R23, RZ, 0x1f, R17 ;  /* 0x0000001fff177819 */ /* 0x000fe20000011411 */
[----:B------:R-:W-:Y:S01]  /*1510*/  @!P2 IMAD R6, R7, c[0x0][0x214], RZ ;  /* 0x000085000706aa24 */ /* 0x000fe200078e02ff */
[----:B------:R-:W-:-:S02]  /*1520*/  IADD3 R12, R11, R5, RZ ;  /* 0x000000050b0c7210 */ /* 0x000fc40007ffe0ff */
        /* <DEDUP_REMOVED lines=9> */
.L_x_508:
[----:B------:R-:W-:-:S04]  /*15c0*/  IMAD R0, R35, c[0x0][0x1c0], R36 ;  /* 0x0000700023007a24 */ /* 0x000fc800078e0224 */
[----:B------:R-:W-:Y:S02]  /*15d0*/  IMAD R0, R0, c[0x0][0x224], RZ ;  /* 0x0000890000007a24 */ /* 0x000fe400078e02ff */
.L_x_509:
[----:B------:R-:W1:Y:S01]  /*15e0*/  S2R R11, SR_TID.X ;  /* 0x00000000000b7919 */ /* 0x000e620000002100 */
[----:B------:R-:W-:Y:S01]  /*15f0*/  IMAD R33, R33, c[0x0][0x1c0], RZ ;  /* 0x0000700021217a24 */ /* 0x000fe200078e02ff */
[----:B------:R-:W-:Y:S01]  /*1600*/  IADD3 R4, P3, R250, R13, RZ ;  /* 0x0000000dfa047210 */ /* 0x000fe20007f7e0ff */
[----:B------:R-:W-:Y:S01]  /*1610*/  IMAD R7, R16, c[0x0][0x370], RZ ;  /* 0x0000dc0010077a24 */ /* 0x000fe200078e02ff */
[----:B------:R-:W-:Y:S01]  /*1620*/  SHF.R.S32.HI R251, RZ, 0x1f, R250 ;  /* 0x0000001ffffb7819 */ /* 0x000fe200000114fa */
[----:B------:R-:W-:Y:S01]  /*1630*/  IMAD.SHL.U32 R9, R33, 0x40, RZ ;  /* 0x0000004021097824 */ /* 0x000fe200078e00ff */
[----:B------:R-:W-:Y:S01]  /*1640*/  SHF.R.S32.HI R31, RZ, 0x1f, R231 ;  /* 0x0000001fff1f7819 */ /* 0x000fe200000114e7 */
[----:B------:R-:W-:Y:S01]  /*1650*/  IMAD.IADD R206, R8, 0x1, R6 ;  /* 0x0000000108ce7824 */ /* 0x000fe200078e0206 */
[----:B------:R-:W-:Y:S01]  /*1660*/  BSSY B1, `(.L_x_505) ;  /* 0x0000706000017945 */ /* 0x000fe20003800000 */
[----:B------:R-:W-:Y:S01]  /*1670*/  IMAD.X R5, R251, 0x1, R14, P3 ;  /* 0x00000001fb057824 */ /* 0x000fe200018e060e */
[----:B------:R-:W-:Y:S01]  /*1680*/  IADD3 R10, P2, P1, R10, R9, R17 ;  /* 0x000000090a0a7210 */ /* 0x000fe2000795e011 */
[C---:B------:R-:W-:Y:S01]  /*1690*/  IMAD R7, R8.reuse, c[0x0][0x374], R7 ;  /* 0x0000dd0008077a24 */ /* 0x040fe200078e0207 */
[----:B------:R-:W-:Y:S01]  /*16a0*/  SHF.R.S32.HI R9, RZ, 0x1f, R9 ;  /* 0x0000001fff097819 */ /* 0x000fe20000011409 */
[----:B------:R-:W-:Y:S01]  /*16b0*/  IMAD.WIDE.U32 R4, R8, c[0x0][0x370], R4 ;  /* 0x0000dc0008047a25 */ /* 0x000fe200078e0004 */
[----:B------:R-:W-:-:S02]  /*16c0*/  IADD3 R6, P3, R231, R8, RZ ;  /* 0x00000008e7067210 */ /* 0x000fc40007f7e0ff */
[----:B------:R-:W-:Y:S01]  /*16d0*/  IADD3.X R14, R12, R9, R23, P2, P1 ;  /* 0x000000090c0e7210 */ /* 0x000fe200017e2417 */
[----:B------:R-:W-:Y:S01]  /*16e0*/  IMAD.IADD R17, R8, 0x1, R0 ;  /* 0x0000000108117824 */ /* 0x000fe200078e0200 */
[----:B------:R-:W-:Y:S01]  /*16f0*/  IADD3 R12, P2, P1, R29, R10, R18 ;  /* 0x0000000a1d0c7210 */ /* 0x000fe2000795e012 */
[----:B------:R-:W-:Y:S01]  /*1700*/  IMAD.IADD R5, R5, 0x1, R7 ;  /* 0x0000000105057824 */ /* 0x000fe200078e0207 */
[----:B------:R-:W-:Y:S01]  /*1710*/  IADD3 R7, -R204, R233, R21 ;  /* 0x000000e9cc077210 */ /* 0x000fe20007ffe115 */
[----:B------:R-:W-:Y:S02]  /*1720*/  IMAD.X R0, R31, 0x1, R16, P3 ;  /* 0x000000011f007824 */ /* 0x000fe400018e0610 */
[----:B------:R-:W-:Y:S01]  /*1730*/  IMAD.WIDE.U32 R4, R36, c[0x0][0x378], R4 ;  /* 0x0000de0024047a25 */ /* 0x000fe200078e0004 */
[----:B-1----:R-:W-:-:S03]  /*1740*/  SHF.R.S32.HI R9, RZ, 0x1f, R11 ;  /* 0x0000001fff097819 */ /* 0x002fc6000001140b */
[----:B------:R-:W-:Y:S01]  /*1750*/  IMAD R10, R0, c[0x0][0x190], RZ ;  /* 0x00006400000a7a24 */ /* 0x000fe200078e02ff */
[-C--:B------:R-:W-:Y:S01]  /*1760*/  LEA.HI R9, R9, R11.reuse, RZ, 0x5 ;  /* 0x0000000b09097211 */ /* 0x080fe200078f28ff */
[----:B------:R-:W-:Y:S01]  /*1770*/  IMAD.MOV.U32 R207, RZ, RZ, 0x4 ;  /* 0x00000004ffcf7424 */ /* 0x000fe200078e00ff */
[----:B------:R-:W-:Y:S01]  /*1780*/  IADD3 R0, R7, -c[0x0][0x2e8], RZ ;  /* 0x8000ba0007007a10 */ /* 0x000fe20007ffe0ff */
[C---:B------:R-:W-:Y:S01]  /*1790*/  IMAD R13, R6.reuse, c[0x0][0x194], R10 ;  /* 0x00006500060d7a24 */ /* 0x040fe200078e020a */
[----:B------:R-:W-:Y:S01]  /*17a0*/  LOP3.LUT R23, R9, 0xffffffe0, RZ, 0xc0, !PT ;  /* 0xffffffe009177812 */ /* 0x000fe200078ec0ff */
[----:B------:R-:W-:Y:S01]  /*17b0*/  IMAD.WIDE.U32 R6, R6, c[0x0][0x190], R250 ;  /* 0x0000640006067a25 */ /* 0x000fe200078e00fa */
[----:B------:R-:W-:Y:S02]  /*17c0*/  SHF.R.S32.HI R8, RZ, 0x5, R9 ;  /* 0x00000005ff087819 */ /* 0x000fe40000011409 */
[----:B------:R-:W-:Y:S01]  /*17d0*/  IADD3 R23, -R23, R11, RZ ;  /* 0x0000000b17177210 */ /* 0x000fe20007ffe1ff */
[----:B------:R-:W-:Y:S01]  /*17e0*/  IMAD R11, R34, c[0x0][0x378], RZ ;  /* 0x0000de00220b7a24 */ /* 0x000fe200078e02ff */
[----:B------:R-:W-:-:S02]  /*17f0*/  SHF.R.S32.HI R9, RZ, 0x1f, R0 ;  /* 0x0000001fff097819 */ /* 0x000fc40000011400 */
[----:B------:R-:W-:Y:S01]  /*1800*/  IADD3 R6, P3, R30, R6, RZ ;  /* 0x000000061e067210 */ /* 0x000fe20007f7e0ff */
[----:B------:R-:W-:Y:S01]  /*1810*/  IMAD R8, R8, R33, R23 ;  /* 0x0000002108087224 */ /* 0x000fe200078e0217 */
[----:B------:R-:W-:Y:S01]  /*1820*/  LEA.HI R10, R9, R0, RZ, 0x6 ;  /* 0x00000000090a7211 */ /* 0x000fe200078f30ff */
[----:B------:R-:W-:Y:S01]  /*1830*/  IMAD R11, R36, c[0x0][0x37c], R11 ;  /* 0x0000df00240b7a24 */ /* 0x000fe200078e020b */
[----:B------:R-:W-:Y:S01]  /*1840*/  IADD3.X R0, R20, R14, R15, P2, P1 ;  /* 0x0000000e14007210 */ /* 0x000fe200017e240f */
[----:B------:R-:W-:Y:S01]  /*1850*/  IMAD.WIDE R14, R17, R207, c[0x0][0x3c8] ;  /* 0x0000f200110e7625 */ /* 0x000fe200078e02cf */
[----:B------:R-:W-:Y:S02]  /*1860*/  IADD3 R9, P1, R8, R12, RZ ;  /* 0x0000000c08097210 */ /* 0x000fe40007f3e0ff */
[----:B------:R-:W-:Y:S01]  /*1870*/  IADD3.X R7, R24, R7, R13, P3, !PT ;  /* 0x0000000718077210 */ /* 0x000fe20001ffe40d */
[----:B------:R-:W-:Y:S01]  /*1880*/  IMAD.IADD R5, R5, 0x1, R11 ;  /* 0x0000000105057824 */ /* 0x000fe200078e020b */
[----:B------:R-:W-:Y:S01]  /*1890*/  LEA.HI.X.SX32 R12, R8, R0, 0x1, P1 ;  /* 0x00000000080c7211 */ /* 0x000fe200008f0eff */
[----:B------:R-:W-:Y:S01]  /*18a0*/  IMAD R11, R34, c[0x0][0x1a8], RZ ;  /* 0x00006a00220b7a24 */ /* 0x000fe200078e02ff */
[----:B------:R-:W-:Y:S01]  /*18b0*/  SHF.R.S32.HI R0, RZ, 0x6, R10 ;  /* 0x00000006ff007819 */ /* 0x000fe2000001140a */
[----:B------:R-:W-:Y:S01]  /*18c0*/  IMAD R8, R31, c[0x0][0x370], RZ ;  /* 0x0000dc001f087a24 */ /* 0x000fe200078e02ff */
[C---:B------:R-:W-:Y:S01]  /*18d0*/  LEA R203, P1, R9.reuse, c[0x0][0x350], 0x2 ;  /* 0x0000d40009cb7a11 */ /* 0x040fe200078210ff */
[C---:B------:R-:W-:Y:S01]  /*18e0*/  IMAD R11, R36.reuse, c[0x0][0x1ac], R11 ;  /* 0x00006b00240b7a24 */ /* 0x040fe200078e020b */
[----:B------:R-:W-:Y:S01]  /*18f0*/  IMNMX R230, RZ, R0, !PT ;  /* 0x00000000ffe67217 */ /* 0x000fe20007800200 */
[----:B------:R-:W-:Y:S01]  /*1900*/  IMAD.WIDE.U32 R6, R36, c[0x0][0x1a8], R6 ;  /* 0x00006a0024067a25 */ /* 0x000fe200078e0006 */
[----:B------:R-:W-:-:S02]  /*1910*/  LEA.HI.X R202, R9, c[0x0][0x354], R12, 0x2, P1 ;  /* 0x0000d50009ca7a11 */ /* 0x000fc400008f140c */
[----:B------:R-:W-:Y:S01]  /*1920*/  ISETP.GT.AND P4, PT, R192, R230, PT ;  /* 0x000000e6c000720c */ /* 0x000fe20003f84270 */
[----:B------:R-:W-:Y:S01]  /*1930*/  IMAD R0, R231, c[0x0][0x374], R8 ;  /* 0x0000dd00e7007a24 */ /* 0x000fe200078e0208 */
[----:B------:R-:W-:Y:S01]  /*1940*/  IADD3 R11, R7, R11, RZ ;  /* 0x0000000b070b7210 */ /* 0x000fe20007ffe0ff */
[----:B------:R-:W-:Y:S01]  /*1950*/  IMAD.WIDE.U32 R4, R231, c[0x0][0x370], R4 ;  /* 0x0000dc00e7047a25 */ /* 0x000fe200078e0004 */
[----:B------:R-:W-:Y:S02]  /*1960*/  LEA R200, P3, R6, c[0x0][0x160], 0x1 ;  /* 0x0000580006c87a11 */ /* 0x000fe400078608ff */
[----:B------:R-:W-:Y:S01]  /*1970*/  IADD3 R192, R192, -0x1, RZ ;  /* 0xffffffffc0c07810 */ /* 0x000fe20007ffe0ff */
[----:B------:R-:W-:Y:S01]  /*1980*/  IMAD.IADD R0, R5, 0x1, R0 ;  /* 0x0000000105007824 */ /* 0x000fe200078e0200 */
[----:B------:R-:W-:Y:S01]  /*1990*/  LEA R198, P2, R4, c[0x0][0x330], 0x1 ;  /* 0x0000cc0004c67a11 */ /* 0x000fe200078408ff */
[----:B------:R-:W-:Y:S01]  /*19a0*/  IMAD.MOV.U32 R213, RZ, RZ, R14 ;  /* 0x000000ffffd57224 */ /* 0x000fe200078e000e */
[----:B------:R-:W-:Y:S01]  /*19b0*/  LEA.HI.X R201, R6, c[0x0][0x164], R11, 0x1, P3 ;  /* 0x0000590006c97a11 */ /* 0x000fe200018f0c0b */
[----:B------:R-:W-:Y:S01]  /*19c0*/  IMAD.MOV.U32 R212, RZ, RZ, R15 ;  /* 0x000000ffffd47224 */ /* 0x000fe200078e000f */
[----:B------:R-:W-:Y:S01]  /*19d0*/  LEA.HI.X R199, R4, c[0x0][0x334], R0, 0x1, P2 ;  /* 0x0000cd0004c77a11 */ /* 0x000fe200010f0c00 */
[----:B------:R-:W-:Y:S01]  /*19e0*/  IMAD.WIDE R206, R206, R207, c[0x0][0x200] ;  /* 0x00008000cece7625 */ /* 0x000fe200078e02cf */
        /* <DEDUP_REMOVED lines=16> */
.L_x_511:
        /* <DEDUP_REMOVED lines=15> */
.L_x_512:
        /* <DEDUP_REMOVED lines=24> */
.L_x_514:
[----:B------:R-:W-:Y:S05]  /*1d60*/  BSYNC B0 ;  /* 0x0000000000007941 */ /* 0x000fea0003800000 */
.L_x_513:
[----:B------:R-:W-:Y:S01]  /*1d70*/  IADD3 R0, R231, 0x40, RZ ;  /* 0x00000040e7007810 */ /* 0x000fe20007ffe0ff */
[----:B------:R-:W-:Y:S03]  /*1d80*/  BSSY B0, `(.L_x_515) ;  /* 0x000000f000007945 */ /* 0x000fe60003800000 */
[----:B------:R-:W-:-:S13]  /*1d90*/  ISETP.GE.AND P0, PT, R0, R10, PT ;  /* 0x0000000a0000720c */ /* 0x000fda0003f06270 */
        /* <DEDUP_REMOVED lines=13> */
.L_x_516:
[----:B------:R-:W-:Y:S05]  /*1e70*/  BSYNC B0 ;  /* 0x0000000000007941 */ /* 0x000fea0003800000 */
.L_x_515:
        /* <DEDUP_REMOVED lines=22> */
.L_x_518:
[----:B------:R-:W-:Y:S05]  /*1fe0*/  BSYNC B0 ;  /* 0x0000000000007941 */ /* 0x000fea0003800000 */
.L_x_517:
        /* <DEDUP_REMOVED lines=14> */
.L_x_510:
[----:B------:R-:W-:Y:S01]  /*20d0*/  IMAD R0, R215, -0x80, R204 ;  /* 0xffffff80d7007824 */ /* 0x000fe200078e02cc */
[----:B------:R-:W-:Y:S01]  /*20e0*/  IADD3 R4, R231, 0x40, RZ ;  /* 0x00000040e7047810 */ /* 0x000fe20007ffe0ff */
[----:B------:R-:W-:Y:S01]  /*20f0*/  IMAD R8, R19, c[0x0][0x198], RZ ;  /* 0x0000660013087a24 */ /* 0x000fe200078e02ff */
[----:B------:R-:W-:Y:S01]  /*2100*/  LEA.HI R10, R192, R192, RZ, 0x1 ;  /* 0x000000c0c00a7211 */ /* 0x000fe200078f08ff */
[----:B------:R-:W-:Y:S01]  /*2110*/  IMAD.WIDE.U32 R6, R21, c[0x0][0x198], R250 ;  /* 0x0000660015067a25 */ /* 0x000fe200078e00fa */
[-C--:B------:R-:W-:Y:S01]  /*2120*/  ISETP.GE.AND P0, PT, R4, R0.reuse, PT ;  /* 0x000000000400720c */ /* 0x080fe20003f06270 */
[----:B------:R-:W-:Y:S01]  /*2130*/  @P6 BAR.SYNC.DEFER_BLOCKING 0x0 ;  /* 0x0000000000006b1d */ /* 0x000fe20000010000 */
[----:B------:R-:W-:Y:S01]  /*2140*/  ISETP.GE.AND P1, PT, R231, R0, PT ;  /* 0x00000000e700720c */ /* 0x000fe20003f26270 */
[----:B------:R-:W-:Y:S01]  /*2150*/  IMAD R9, R21, c[0x0][0x19c], R8 ;  /* 0x0000670015097a24 */ /* 0x000fe200078e0208 */
[----:B------:R-:W-:Y:S01]  /*2160*/  IADD3 R6, P2, R27, R6, RZ ;  /* 0x000000061b067210 */ /* 0x000fe20007f5e0ff */
[----:B------:R-:W-:Y:S01]  /*2170*/  IMAD.WIDE.U32 R4, R21, c[0x0][0x1a0], R250 ;  /* 0x0000680015047a25 */ /* 0x000fe200078e00fa */
[----:B------:R-:W-:-:S02]  /*2180*/  MOV R217, c[0x0][0x30c] ;  /* 0x0000c30000d97a02 */ /* 0x000fc40000000f00 */
[----:B------:R-:W-:Y:S01]  /*2190*/  IADD3.X R7, R28, R7, R9, P2, !PT ;  /* 0x000000071c077210 */ /* 0x000fe200017fe409 */
[----:B------:R-:W-:Y:S01]  /*21a0*/  IMAD R8, R19, c[0x0][0x1a0], RZ ;  /* 0x0000680013087a24 */ /* 0x000fe200078e02ff */
[----:B------:R-:W-:Y:S01]  /*21b0*/  IADD3 R4, P2, R25, R4, RZ ;  /* 0x0000000419047210 */ /* 0x000fe20007f5e0ff */
[C---:B------:R-:W-:Y:S02]  /*21c0*/  IMAD R0, R22.reuse, c[0x0][0x1b8], RZ ;  /* 0x00006e0016007a24 */ /* 0x040fe400078e02ff */
[----:B------:R-:W-:Y:S02]  /*21d0*/  IMAD R8, R21, c[0x0][0x1a4], R8 ;  /* 0x0000690015087a24 */ /* 0x000fe400078e0208 */
[----:B------:R-:W-:Y:S02]  /*21e0*/  IMAD R9, R22, c[0x0][0x1b0], RZ ;  /* 0x00006c0016097a24 */ /* 0x000fe400078e02ff */
[----:B------:R-:W-:Y:S01]  /*21f0*/  IMAD.WIDE.U32 R6, R3, c[0x0][0x1b0], R6 ;  /* 0x00006c0003067a25 */ /* 0x000fe200078e0006 */
[----:B------:R-:W-:-:S02]  /*2200*/  IADD3.X R5, R26, R5, R8, P2, !PT ;  /* 0x000000051a057210 */ /* 0x000fc400017fe408 */
[----:B------:R-:W-:Y:S01]  /*2210*/  LOP3.LUT R8, R10, 0xfffffffe, RZ, 0xc0, !PT ;  /* 0xfffffffe0a087812 */ /* 0x000fe200078ec0ff */
[----:B------:R-:W-:Y:S01]  /*2220*/  IMAD R10, R3, c[0x0][0x1bc], R0 ;  /* 0x00006f00030a7a24 */ /* 0x000fe200078e0200 */
[----:B------:R-:W-:Y:S01]  /*2230*/  @!P0 IADD3 R0, P2, R231, 0x40, RZ ;  /* 0x00000040e7008810 */ /* 0x000fe20007f5e0ff */
[C---:B------:R-:W-:Y:S01]  /*2240*/  IMAD R9, R3.reuse, c[0x0][0x1b4], R9 ;  /* 0x00006d0003097a24 */ /* 0x040fe200078e0209 */
[----:B------:R-:W-:Y:S01]  /*2250*/  @!P0 MOV R12, R6 ;  /* 0x00000006000c8202 */ /* 0x000fe20000000f00 */
[----:B------:R-:W-:-:S04]  /*2260*/  IMAD.WIDE.U32 R4, R3, c[0x0][0x1b8], R4 ;  /* 0x00006e0003047a25 */ /* 0x000fc800078e0004 */
[----:B------:R-:W-:Y:S01]  /*2270*/  @!P0 IMAD.X R3, RZ, RZ, R31, P2 ;  /* 0x000000ffff038224 */ /* 0x000fe200010e061f */
[----:B------:R-:W-:Y:S01]  /*2280*/  @!P0 IADD3 R14, P2, R231, 0x40, RZ ;  /* 0x00000040e70e8810 */ /* 0x000fe20007f5e0ff */
[----:B------:R-:W-:Y:S02]  /*2290*/  IMAD.IADD R7, R7, 0x1, R9 ;  /* 0x0000000107077824 */ /* 0x000fe400078e0209 */
[----:B------:R-:W-:Y:S02]  /*22a0*/  @!P0 IMAD R3, R3, c[0x0][0x198], RZ ;  /* 0x0000660003038a24 */ /* 0x000fe400078e02ff */
[----:B------:R-:W-:Y:S02]  /*22b0*/  @!P0 IMAD.MOV.U32 R13, RZ, RZ, R7 ;  /* 0x000000ffff0d8224 */ /* 0x000fe400078e0007 */
[----:B------:R-:W-:Y:S02]  /*22c0*/  IMAD.IADD R8, R192, 0x1, -R8 ;  /* 0x00000001c0087824 */ /* 0x000fe400078e0a08 */
[----:B------:R-:W-:-:S02]  /*22d0*/  IMAD.IADD R5, R5, 0x1, R10 ;  /* 0x0000000105057824 */ /* 0x000fc400078e020a */
[C---:B------:R-:W-:Y:S01]  /*22e0*/  @!P0 IMAD R10, R0.reuse, c[0x0][0x19c], R3 ;  /* 0x00006700000a8a24 */ /* 0x040fe200078e0203 */
[----:B------:R-:W-:Y:S01]  /*22f0*/  @!P0 IADD3.X R3, RZ, R31, RZ, P2, !PT ;  /* 0x0000001fff038210 */ /* 0x000fe200017fe4ff */
[----:B------:R-:W-:Y:S01]  /*2300*/  @!P0 IMAD.WIDE.U32 R12, R0, c[0x0][0x198], R12 ;  /* 0x00006600000c8a25 */ /* 0x000fe200078e000c */
[----:B------:R-:W-:-:S03]  /*2310*/  ISETP.NE.AND P3, PT, R8, 0x1, PT ;  /* 0x000000010800780c */ /* 0x000fc60003f65270 */
[C---:B------:R-:W-:Y:S02]  /*2320*/  @!P1 IMAD R0, R31.reuse, c[0x0][0x198], RZ ;  /* 0x000066001f009a24 */ /* 0x040fe400078e02ff */
[----:B------:R-:W-:Y:S02]  /*2330*/  @!P1 IMAD R8, R31, c[0x0][0x1a0], RZ ;  /* 0x000068001f089a24 */ /* 0x000fe400078e02ff */
[C---:B------:R-:W-:Y:S02]  /*2340*/  @!P1 IMAD R0, R231.reuse, c[0x0][0x19c], R0 ;  /* 0x00006700e7009a24 */ /* 0x040fe400078e0200 */
[----:B------:R-:W-:-:S04]  /*2350*/  @!P1 IMAD.WIDE.U32 R6, R231, c[0x0][0x198], R6 ;  /* 0x00006600e7069a25 */ /* 0x000fc800078e0006 */
[----:B------:R-:W-:Y:S02]  /*2360*/  @!P0 IMAD R9, R3, c[0x0][0x1a0], RZ ;  /* 0x0000680003098a24 */ /* 0x000fe400078e02ff */
[----:B------:R-:W-:Y:S01]  /*2370*/  @!P1 IMAD R22, R231, c[0x0][0x1a4], R8 ;  /* 0x00006900e7169a24 */ /* 0x000fe200078e0208 */
[----:B------:R-:W-:Y:S01]  /*2380*/  @!P0 LEA R8, P4, R12, c[0x0][0x168], 0x1 ;  /* 0x00005a000c088a11 */ /* 0x000fe200078808ff */
[----:B------:R-:W-:Y:S01]  /*2390*/  @!P0 IMAD.IADD R3, R13, 0x1, R10 ;  /* 0x000000010d038824 */ /* 0x000fe200078e020a */
[----:B------:R-:W-:Y:S01]  /*23a0*/  @!P1 LEA R10, P5, R6, c[0x0][0x168], 0x1 ;  /* 0x00005a00060a9a11 */ /* 0x000fe200078a08ff */
[----:B------:R-:W-:Y:S02]  /*23b0*/  @!P1 IMAD.IADD R0, R7, 0x1, R0 ;  /* 0x0000000107009824 */ /* 0x000fe400078e0200 */
[----:B------:R-:W-:-:S03]  /*23c0*/  @!P1 IMAD.WIDE.U32 R16, R231, c[0x0][0x1a0], R4 ;  /* 0x00006800e7109a25 */ /* 0x000fc600078e0004 */
[----:B------:R-:W-:Y:S01]  /*23d0*/  @!P1 LEA.HI.X R11, R6, c[0x0][0x16c], R0, 0x1, P5 ;  /* 0x00005b00060b9a11 */ /* 0x000fe200028f0c00 */
[----:B------:R-:W-:Y:S01]  /*23e0*/  @!P0 IMAD.MOV.U32 R19, RZ, RZ, R5 ;  /* 0x000000ffff138224 */ /* 0x000fe200078e0005 */
[----:B------:R-:W-:Y:S01]  /*23f0*/  @!P1 LEA R6, P5, R16, c[0x0][0x170], 0x1 ;  /* 0x00005c0010069a11 */ /* 0x000fe200078a08ff */
[----:B------:R-:W-:Y:S02]  /*2400*/  IMAD R20, R192, -0x40, R233 ;  /* 0xffffffc0c0147824 */ /* 0x000fe400078e02e9 */
[----:B------:R-:W-:Y:S01]  /*2410*/  @!P0 IMAD R5, R14, c[0x0][0x1a4], R9 ;  /* 0x000069000e058a24 */ /* 0x000fe200078e0209 */
[----:B------:R-:W-:Y:S01]  /*2420*/  @!P0 LEA.HI.X R9, R12, c[0x0][0x16c], R3, 0x1, P4 ;  /* 0x00005b000c098a11 */ /* 0x000fe200020f0c03 */
[----:B------:R-:W-:Y:S01]  /*2430*/  @!P1 IMAD.IADD R3, R17, 0x1, R22 ;  /* 0x0000000111039824 */ /* 0x000fe200078e0216 */
[----:B------:R-:W-:Y:S01]  /*2440*/  ISETP.GE.AND P2, PT, R231, R20, PT ;  /* 0x00000014e700720c */ /* 0x000fe20003f46270 */
[----:B------:R-:W-:Y:S02]  /*2450*/  IMAD.SHL.U32 R0, R242, 0x2, RZ ;  /* 0x00000002f2007824 */ /* 0x000fe400078e00ff */
[----:B------:R-:W-:Y:S01]  /*2460*/  IMAD.MOV.U32 R216, RZ, RZ, c[0x0][0x308] ;  /* 0x0000c200ffd87624 */ /* 0x000fe200078e00ff */
[----:B------:R-:W-:Y:S01]  /*2470*/  @!P1 LEA.HI.X R7, R16, c[0x0][0x174], R3, 0x1, P5 ;  /* 0x00005d0010079a11 */ /* 0x000fe200028f0c03 */
[----:B------:R-:W-:Y:S01]  /*2480*/  @!P0 IMAD.MOV.U32 R18, RZ, RZ, R4 ;  /* 0x000000ffff128224 */ /* 0x000fe200078e0004 */
[----:B------:R-:W-:-:S03]  /*2490*/  IADD3 R3, R242, 0x1800, RZ ;  /* 0x00001800f2037810 */ /* 0x000fc60007ffe0ff */
[----:B------:R-:W-:Y:S01]  /*24a0*/  @!P0 IMAD.WIDE.U32 R14, R14, c[0x0][0x1a0], R18 ;  /* 0x000068000e0e8a25 */ /* 0x000fe200078e0012 */
[----:B------:R-:W-:-:S03]  /*24b0*/  SEL R3, R3, R242, !P3 ;  /* 0x000000f203037207 */ /* 0x000fc60005800000 */
[----:B------:R-:W-:Y:S01]  /*24c0*/  @P2 STS [R0+0x6000], RZ ;  /* 0x006000ff00002388 */ /* 0x000fe20000000800 */
[----:B------:R-:W-:Y:S01]  /*24d0*/  @!P0 IADD3 R5, R15, R5, RZ ;  /* 0x000000050f058210 */ /* 0x000fe20007ffe0ff */
[----:B------:R-:W-:Y:S01]  /*24e0*/  IMAD.SHL.U32 R197, R3, 0x2, RZ ;  /* 0x0000000203c57824 */ /* 0x000fe200078e00ff */
[C---:B------:R-:W-:Y:S01]  /*24f0*/  @!P0 LEA R4, P4, R14.reuse, c[0x0][0x170], 0x1 ;  /* 0x00005c000e048a11 */ /* 0x040fe200078808ff */
[----:B------:R-:W-:Y:S03]  /*2500*/  @P2 STS [R0+0x6004], RZ ;  /* 0x006004ff00002388 */ /* 0x000fe60000000800 */
[----:B------:R-:W-:Y:S01]  /*2510*/  @!P0 LEA.HI.X R5, R14, c[0x0][0x174], R5, 0x1, P4 ;  /* 0x00005d000e058a11 */ /* 0x000fe200020f0c05 */
        /* <DEDUP_REMOVED lines=66> */
[----:B------:R1:W-:Y:S04]  /*2940*/  @!P0 LDGSTS.E.BYPASS.LTC128B.128 [R0+0x14000], [R4.64+0x80] ;  /* 0x1400008004008fae */ /* 0x0003e8000b901d46 */
[----:B------:R-:W0:Y:S04]  /*2950*/  LDGDEPBAR ;  /* 0x00000000000079af */ /* 0x000e280000000000 */
[----:B---3--:R3:W4:Y:S01]  /*2960*/  LDG.E.64 R6, [R216.64+0x8] ;  /* 0x00000806d8067981 */ /* 0x008722000c1e1b00 */
[----:B------:R-:W-:Y:S01]  /*2970*/  IADD3 R3, R205, 0x20, RZ ;  /* 0x00000020cd037810 */ /* 0x000fe20007ffe0ff */
[----:B------:R-:W-:Y:S01]  /*2980*/  IMAD.MOV.U32 R208, RZ, RZ, 0x7f800000 ;  /* 0x7f800000ffd07424 */ /* 0x000fe200078e00ff */
[----:B------:R-:W-:Y:S01]  /*2990*/  MOV R209, 0x7f800000 ;  /* 0x7f80000000d17802 */ /* 0x000fe20000000f00 */
[----:B------:R-:W-:Y:S01]  /*29a0*/  IMAD.MOV.U32 R210, RZ, RZ, 0x7f800000 ;  /* 0x7f800000ffd27424 */ /* 0x000fe200078e00ff */
[-C--:B------:R-:W-:Y:S01]  /*29b0*/  ISETP.GE.AND P1, PT, R3, R20.reuse, PT ;  /* 0x000000140300720c */ /* 0x080fe20003f26270 */
[----:B------:R-:W-:Y:S01]  /*29c0*/  IMAD.MOV.U32 R211, RZ, RZ, 0x7f800000 ;  /* 0x7f800000ffd37424 */ /* 0x000fe200078e00ff */
[----:B------:R-:W-:-:S02]  /*29d0*/  ISETP.GE.AND P4, PT, R205, R20, PT ;  /* 0x00000014cd00720c */ /* 0x000fc40003f86270 */
[C---:B-1----:R-:W-:Y:S02]  /*29e0*/  IADD3 R0, R205.reuse, 0x28, RZ ;  /* 0x00000028cd007810 */ /* 0x042fe40007ffe0ff */
[C---:B------:R-:W-:Y:S02]  /*29f0*/  IADD3 R4, R205.reuse, 0x8, RZ ;  /* 0x00000008cd047810 */ /* 0x040fe40007ffe0ff */
[-C--:B------:R-:W-:Y:S01]  /*2a00*/  ISETP.GE.AND P0, PT, R0, R20.reuse, PT ;  /* 0x000000140000720c */ /* 0x080fe20003f06270 */
[----:B---3--:R-:W3:Y:S01]  /*2a10*/  LDG.E.64 R216, [R216.64] ;  /* 0x00000006d8d87981 */ /* 0x008ee2000c1e1b00 */
[----:B------:R-:W-:Y:S01]  /*2a20*/  ISETP.GE.AND P2, PT, R4, R20, PT ;  /* 0x000000140400720c */ /* 0x000fe20003f46270 */
[----:B------:R-:W-:Y:S01]  /*2a30*/  IMAD.WIDE R4, R205, 0x4, R206 ;  /* 0x00000004cd047825 */ /* 0x000fe200078e02ce */
[----:B------:R-:W-:-:S04]  /*2a40*/  SHF.R.S32.HI R3, RZ, 0x1f, R23 ;  /* 0x0000001fff037819 */ /* 0x000fc80000011417 */
[----:B------:R1:W5:Y:S05]  /*2a50*/  @!P1 LDG.E R208, [R4.64+0x80] ;  /* 0x0000800604d09981 */ /* 0x00036a000c1e1900 */
[----:B------:R-:W-:Y:S01]  /*2a60*/  @!P0 IMAD.WIDE R8, R0, 0x4, R206 ;  /* 0x0000000400088825 */ /* 0x000fe200078e02ce */
[----:B------:R1:W5:Y:S03]  /*2a70*/  @!P4 LDG.E R210, [R4.64] ;  /* 0x0000000604d2c981 */ /* 0x000366000c1e1900 */
[----:B------:R-:W-:Y:S01]  /*2a80*/  IMAD R0, R35, c[0x0][0x1c0], R36 ;  /* 0x0000700023007a24 */ /* 0x000fe200078e0224 */
[----:B------:R2:W5:Y:S03]  /*2a90*/  @!P0 LDG.E R209, [R8.64] ;  /* 0x0000000608d18981 */ /* 0x000566000c1e1900 */
[----:B------:R-:W-:Y:S01]  /*2aa0*/  IMAD.SHL.U32 R0, R0, 0x20, RZ ;  /* 0x0000002000007824 */ /* 0x000fe200078e00ff */
[----:B------:R1:W5:Y:S01]  /*2ab0*/  @!P2 LDG.E R211, [R4.64+0x20] ;  /* 0x0000200604d3a981 */ /* 0x000362000c1e1900 */
[----:B------:R-:W-:Y:S01]  /*2ac0*/  IADD3 R21, R233, 0x80, R21 ;  /* 0x00000080e9157810 */ /* 0x000fe20007ffe015 */
[----:B------:R-:W-:Y:S01]  /*2ad0*/  CS2R R126, SRZ ;  /* 0x00000000007e7805 */ /* 0x000fe2000001ff00 */
[----:B------:R-:W-:Y:S01]  /*2ae0*/  CS2R R124, SRZ ;  /* 0x00000000007c7805 */ /* 0x000fe2000001ff00 */
[----:B------:R-:W-:Y:S01]  /*2af0*/  CS2R R130, SRZ ;  /* 0x0000000000827805 */ /* 0x000fe2000001ff00 */
[----:B------:R-:W-:Y:S01]  /*2b00*/  CS2R R128, SRZ ;  /* 0x0000000000807805 */ /* 0x000fe2000001ff00 */
[----:B------:R-:W-:Y:S01]  /*2b10*/  CS2R R122, SRZ ;  /* 0x00000000007a7805 */ /* 0x000fe2000001ff00 */
[----:B------:R-:W-:Y:S01]  /*2b20*/  CS2R R120, SRZ ;  /* 0x0000000000787805 */ /* 0x000fe2000001ff00 */
[----:B------:R-:W-:Y:S01]  /*2b30*/  CS2R R118, SRZ ;  /* 0x0000000000767805 */ /* 0x000fe2000001ff00 */
[----:B-1----:R-:W-:Y:S01]  /*2b40*/  IMAD.SHL.U32 R4, R243, 0x20, RZ ;  /* 0x00000020f3047824 */ /* 0x002fe200078e00ff */
        /* <DEDUP_REMOVED lines=42> */
[----:B----4-:R-:W-:-:S02]  /*2df0*/  IADD3 R23, P1, P0, R0, R6, R23 ;  /* 0x0000000600177210 */ /* 0x010fc4000783e017 */
[----:B------:R-:W-:-:S04]  /*2e00*/  SHF.R.S32.HI R0, RZ, 0x1f, R0 ;  /* 0x0000001fff007819 */ /* 0x000fc80000011400 */
[----:B------:R-:W-:Y:S02]  /*2e10*/  IADD3.X R229, R0, R7, R3, P1, P0 ;  /* 0x0000000700e57210 */ /* 0x000fe40000fe0403 */
[----:B------:R-:W-:-:S04]  /*2e20*/  IADD3 R0, R187, 0x1800, RZ ;  /* 0x00001800bb007810 */ /* 0x000fc80007ffe0ff */
[----:B------:R-:W-:-:S05]  /*2e30*/  SEL R0, R0, R187, !P3 ;  /* 0x000000bb00007207 */ /* 0x000fca0005800000 */
[----:B------:R-:W-:Y:S02]  /*2e40*/  IMAD.SHL.U32 R178, R0, 0x2, RZ ;  /* 0x0000000200b27824 */ /* 0x000fe400078e00ff */
[----:B------:R-:W-:-:S04]  /*2e50*/  IMAD.MOV.U32 R0, RZ, RZ, c[0x0][0x22c] ;  /* 0x00008b00ff007624 */ /* 0x000fc800078e00ff */
[----:B------:R-:W-:-:S04]  /*2e60*/  IMAD R0, R0, c[0x0][0x1c0], RZ ;  /* 0x0000700000007a24 */ /* 0x000fc800078e02ff */
[C---:B------:R-:W-:Y:S01]  /*2e70*/  IMAD.SHL.U32 R244, R0.reuse, 0x10, RZ ;  /* 0x0000001000f47824 */ /* 0x040fe200078e00ff */
[----:B------:R-:W-:-:S04]  /*2e80*/  SHF.L.U32 R214, R0, 0x3, RZ ;  /* 0x0000000300d67819 */ /* 0x000fc800000006ff */
[C---:B------:R-:W-:Y:S02]  /*2e90*/  IADD3 R246, R244.reuse, 0x40, RZ ;  /* 0x00000040f4f67810 */ /* 0x040fe40007ffe0ff */
[----:B------:R-:W-:-:S03]  /*2ea0*/  IADD3 R247, R244, 0x20, RZ ;  /* 0x00000020f4f77810 */ /* 0x000fc60007ffe0ff */
[C---:B------:R-:W-:Y:S01]  /*2eb0*/  IMAD.IADD R240, R214.reuse, 0x1, R246 ;  /* 0x00000001d6f07824 */ /* 0x040fe200078e02f6 */
[C---:B---3--:R-:W-:Y:S01]  /*2ec0*/  IADD3 R4, R217.reuse, 0x32370b8f, RZ ;  /* 0x32370b8fd9047810 */ /* 0x048fe20007ffe0ff */
[C---:B------:R-:W-:Y:S01]  /*2ed0*/  IMAD.IADD R241, R214.reuse, 0x1, R247 ;  /* 0x00000001d6f17824 */ /* 0x040fe200078e02f7 */
[C---:B------:R-:W-:Y:S02]  /*2ee0*/  IADD3 R5, R217.reuse, 0x76cf5d0a, RZ ;  /* 0x76cf5d0ad9057810 */ /* 0x040fe40007ffe0ff */
[C---:B------:R-:W-:Y:S02]  /*2ef0*/  IADD3 R4, R217.reuse, -0x56f99767, RZ ;  /* 0xa9066899d9047810 */ /* 0x040fe40007ffe0ff */
[C---:B------:R-:W-:Y:S01]  /*2f00*/  IADD3 R5, R217.reuse, -0x126145ec, RZ ;  /* 0xed9eba14d9057810 */ /* 0x040fe20007ffe0ff */
[C---:B------:R-:W-:Y:S01]  /*2f10*/  IMAD.IADD R5, R214.reuse, 0x1, R241 ;  /* 0x00000001d6057824 */ /* 0x040fe200078e02f1 */
[----:B------:R-:W-:Y:S02]  /*2f20*/  IADD3 R4, R217, 0x646e171e, RZ ;  /* 0x646e171ed9047810 */ /* 0x000fe40007ffe0ff */
[C---:B------:R-:W-:Y:S01]  /*2f30*/  IADD3 R4, R214.reuse, R240, RZ ;  /* 0x000000f0d6047210 */ /* 0x040fe20007ffe0ff */
[----:B------:R-:W-:Y:S01]  /*2f40*/  IMAD.IADD R220, R214, 0x1, R5 ;  /* 0x00000001d6dc7824 */ /* 0x000fe200078e0205 */
[----:B------:R-:W-:-:S02]  /*2f50*/  IADD3 R3, R185, 0x1800, RZ ;  /* 0x00001800b9037810 */ /* 0x000fc40007ffe0ff */
[----:B------:R-:W-:Y:S01]  /*2f60*/  IADD3 R218, R214, R4, RZ ;  /* 0x00000004d6da7210 */ /* 0x000fe20007ffe0ff */
[----:B------:R-:W-:Y:S01]  /*2f70*/  IMAD.WIDE.U32 R234, R23, -0x2daee0ad, RZ ;  /* 0xd2511f5317ea7825 */ /* 0x000fe200078e00ff */
[----:B------:R-:W-:Y:S02]  /*2f80*/  LOP3.LUT R229, R229, R216, RZ, 0x3c, !PT ;  /* 0x000000d8e5e57212 */ /* 0x000fe400078e3cff */
[----:B------:R-:W-:Y:S01]  /*2f90*/  IADD3 R228, R216, -0x61c88647, RZ ;  /* 0x9e3779b9d8e47810 */ /* 0x000fe20007ffe0ff */
[----:B------:R-:W-:Y:S01]  /*2fa0*/  IMAD.IADD R219, R214, 0x1, R220 ;  /* 0x00000001d6db7824 */ /* 0x000fe200078e02dc */
[C---:B------:R-:W-:Y:S02]  /*2fb0*/  IADD3 R238, R216.reuse, 0x3c6ef372, RZ ;  /* 0x3c6ef372d8ee7810 */ /* 0x040fe40007ffe0ff */
[C---:B------:R-:W-:Y:S02]  /*2fc0*/  IADD3 R227, R216.reuse, -0x255992d5, RZ ;  /* 0xdaa66d2bd8e37810 */ /* 0x040fe40007ffe0ff */
[----:B------:R-:W-:-:S02]  /*2fd0*/  IADD3 R226, R216, 0x78dde6e4, RZ ;  /* 0x78dde6e4d8e27810 */ /* 0x000fc40007ffe0ff */
[C---:B------:R-:W-:Y:S02]  /*2fe0*/  IADD3 R225, R216.reuse, 0x1715609d, RZ ;  /* 0x1715609dd8e17810 */ /* 0x040fe40007ffe0ff */
[----:B------:R-:W-:Y:S01]  /*2ff0*/  IADD3 R223, R216, -0x4ab325aa, RZ ;  /* 0xb54cda56d8df7810 */ /* 0x000fe20007ffe0ff */
[----:B------:R-:W-:Y:S01]  /*3000*/  IMAD.IADD R216, R214, 0x1, R218 ;  /* 0x00000001d6d87824 */ /* 0x000fe200078e02da */
[----:B------:R-:W-:Y:S02]  /*3010*/  SEL R3, R3, R185, !P3 ;  /* 0x000000b903037207 */ /* 0x000fe40005800000 */
[----:B------:R-:W-:Y:S01]  /*3020*/  IADD3 R224, R217, -0x4498517b, RZ ;  /* 0xbb67ae85d9e07810 */ /* 0x000fe20007ffe0ff */
[C---:B------:R-:W-:Y:S01]  /*3030*/  IMAD.U32 R252, R0.reuse, -0x40, RZ ;  /* 0xffffffc000fc7824 */ /* 0x040fe200078e00ff */
[----:B------:R-:W-:Y:S01]  /*3040*/  SHF.L.U32 R3, R3, 0x1, RZ ;  /* 0x0000000103037819 */ /* 0x000fe200000006ff */
[----:B------:R-:W-:Y:S01]  /*3050*/  IMAD R249, R0, 0x38, RZ ;  /* 0x0000003800f97824 */ /* 0x000fe200078e02ff */
[----:B------:R-:W-:Y:S01]  /*3060*/  LOP3.LUT R224, R234, R224, RZ, 0x3c, !PT ;  /* 0x000000e0eae07212 */ /* 0x000fe200078e3cff */
[C---:B------:R-:W-:Y:S01]  /*3070*/  IMAD.IADD R221, R214.reuse, 0x1, R216 ;  /* 0x00000001d6dd7824 */ /* 0x040fe200078e02d8 */
[----:B--2---:R-:W-:-:S02]  /*3080*/  IADD3 R222, R214, R219, RZ ;  /* 0x000000dbd6de7210 */ /* 0x004fc40007ffe0ff */
.L_x_522:
        /* <DEDUP_REMOVED lines=97> */
[--C-:B------:R-:W-:Y:S01]  /*36a0*/  LOP3.LUT R160, R139, R144, R228.reuse, 0x96, !PT ;  /* 0x000000908ba07212 */ /* 0x100fe200078e96e4 */
        /* <DEDUP_REMOVED lines=56> */
[--C-:B------:R-:W-:Y:S01]  /*3a30*/  FFMA.FTZ R9, R9, c[0x0][0x23c], -R138.reuse ;  /* 0x00008f0009097a23 */ /* 0x100fe2000001088a */
        /* <DEDUP_REMOVED lines=91> */
[----:B------:R-:W-:Y:S01]  /*3ff0*/  LOP3.LUT R4, R17, R10, R225, 0x96, !PT ;  /* 0x0000000a11047212 */ /* 0x000fe200078e96e1 */
[----:B------:R-:W-:Y:S01]  /*4000*/  MUFU.EX2 R160, R20 ;  /* 0x0000001400a07308 */ /* 0x000fe20000000800 */
[--C-:B------:R-:W-:Y:S01]  /*4010*/  LOP3.LUT R11, R11, R162, R226.reuse, 0x96, !PT ;  /* 0x000000a20b0b7212 */ /* 0x100fe200078e96e2 */
        /* <DEDUP_REMOVED lines=370> */
[C---:B---3--:R-:W-:Y:S01]  /*5740*/  FADD.FTZ R5, -R0.reuse, R14 ;  /* 0x0000000e00057221 */ /* 0x048fe20000010100 */
        /* <DEDUP_REMOVED lines=67> */
.L_x_520:
        /* <DEDUP_REMOVED lines=13> */
[----:B------:R-:W-:Y:S01]  /*5c50*/  F2FP.BF16.PACK_AB R7, R158, R159 ;  /* 0x0000009f9e07723e */ /* 0x000fe200000010ff */
[----:B------:R-:W-:Y:S01]  /*5c60*/  IMAD.SHL.U32 R160, R242, 0x2, RZ ;  /* 0x00000002f2a07824 */ /* 0x000fe200078e00ff */
        /* <DEDUP_REMOVED lines=103> */
.L_x_521:
[----:B------:R-:W-:Y:S01]  /*62e0*/  LDSM.16.M88.4 R24, [R181] ;  /* 0x00000000b518783b */ /* 0x000fe20000000200 */
[C---:B------:R-:W-:Y:S01]  /*62f0*/  LEA R203, P0, R252.reuse, R162, 0x2 ;  /* 0x000000a2fccb7211 */ /* 0x040fe200078010ff */
[----:B------:R-:W-:Y:S02]  /*6300*/  IMAD.MOV.U32 R166, RZ, RZ, c[0x0][0x22c] ;  /* 0x00008b00ffa67624 */ /* 0x000fe400078e00ff */
[----:B------:R-:W2:Y:S01]  /*6310*/  LDSM.16.MT88.4 R8, [R0+0x9000] ;  /* 0x009000000008783b */ /* 0x000ea20000004200 */
[----:B------:R-:W-:Y:S01]  /*6320*/  LEA.HI.X.SX32 R202, R252, R163, 0x2, P0 ;  /* 0x000000a3fcca7211 */ /* 0x000fe200000f16ff */
[----:B------:R-:W-:Y:S02]  /*6330*/  IMAD R166, R166, c[0x0][0x1c0], RZ ;  /* 0x00007000a6a67a24 */ /* 0x000fe400078e02ff */
[----:B------:R-:W3:Y:S01]  /*6340*/  LDSM.16.MT88.4 R16, [R0+0xb000] ;  /* 0x00b000000010783b */ /* 0x000ee20000004200 */
[----:B------:R-:W-:Y:S02]  /*6350*/  IMAD.MOV.U32 R165, RZ, RZ, c[0x0][0x22c] ;  /* 0x00008b00ffa57624 */ /* 0x000fe400078e00ff */
[----:B------:R-:W-:Y:S01]  /*6360*/  IMAD R166, R166, 0x18, RZ ;  /* 0x00000018a6a67824 */ /* 0x000fe200078e02ff */
[----:B------:R-:W4:Y:S01]  /*6370*/  LDSM.16.MT88.4 R28, [R0+0xd000] ;  /* 0x00d00000001c783b */ /* 0x000f220000004200 */
[----:B------:R-:W-:Y:S02]  /*6380*/  IMAD R165, R165, c[0x0][0x1c0], RZ ;  /* 0x00007000a5a57a24 */ /* 0x000fe400078e02ff */
[----:B------:R-:W-:Y:S01]  /*6390*/  IMAD.MOV.U32 R164, RZ, RZ, c[0x0][0x22c] ;  /* 0x00008b00ffa47624 */ /* 0x000fe200078e00ff */
[----:B------:R-:W-:Y:S01]  /*63a0*/  LDSM.16.M88.4 R32, [R182] ;  /* 0x00000000b620783b */ /* 0x000fe20000000200 */
[----:B------:R-:W-:Y:S02]  /*63b0*/  IMAD.SHL.U32 R165, R165, 0x20, RZ ;  /* 0x00000020a5a57824 */ /* 0x000fe400078e00ff */
[----:B------:R-:W-:Y:S01]  /*63c0*/  IMAD R164, R164, c[0x0][0x1c0], RZ ;  /* 0x00007000a4a47a24 */ /* 0x000fe200078e02ff */
[----:B------:R-:W1:Y:S01]  /*63d0*/  LDSM.16.MT88.4 R132, [R0+0x9400] ;  /* 0x009400000084783b */ /* 0x000e620000004200 */
[----:B------:R-:W-:Y:S02]  /*63e0*/  IMAD.MOV.U32 R161, RZ, RZ, c[0x0][0x22c] ;  /* 0x00008b00ffa17624 */ /* 0x000fe400078e00ff */
[----:B------:R-:W-:Y:S01]  /*63f0*/  IMAD R164, R164, 0x28, RZ ;  /* 0x00000028a4a47824 */ /* 0x000fe200078e02ff */
[----:B------:R-:W1:Y:S01]  /*6400*/  LDSM.16.MT88.4 R136, [R0+0xb400] ;  /* 0x00b400000088783b */ /* 0x000e620000004200 */
[----:B------:R-:W-:Y:S03]  /*6410*/  IMAD R161, R161, c[0x0][0x1c0], RZ ;  /* 0x00007000a1a17a24 */ /* 0x000fe600078e02ff */
[----:B------:R-:W1:Y:S01]  /*6420*/  LDSM.16.MT88.4 R140, [R0+0xd400] ;  /* 0x00d40000008c783b */ /* 0x000e620000004200 */
[----:B------:R-:W-:Y:S03]  /*6430*/  IMAD R161, R161, 0x30, RZ ;  /* 0x00000030a1a17824 */ /* 0x000fe600078e02ff */
[----:B------:R-:W-:Y:S04]  /*6440*/  LDSM.16.M88.4 R144, [R184] ;  /* 0x00000000b890783b */ /* 0x000fe80000000200 */
[----:B------:R-:W1:Y:S04]  /*6450*/  LDSM.16.MT88.4 R148, [R0+0x9800] ;  /* 0x009800000094783b */ /* 0x000e680000004200 */
[----:B------:R-:W1:Y:S01]  /*6460*/  LDSM.16.MT88.4 R152, [R0+0xb800] ;  /* 0x00b800000098783b */ /* 0x000e620000004200 */
[C---:B--2---:R-:W-:Y:S03]  /*6470*/  HMMA.16816.F32.BF16 R4, R24.reuse, R8, RZ ;  /* 0x000000081804723c */ /* 0x044fe600000418ff */
[----:B------:R-:W-:Y:S05]  /*6480*/  LDSM.16.MT88.4 R156, [R0+0xbc00] ;  /* 0x00bc0000009c783b */ /* 0x000fea0000004200 */
        /* <DEDUP_REMOVED lines=8> */
[----:B------:R-:W-:Y:S07]  /*6510*/  LDSM.16.M88.4 R132, [R183] ;  /* 0x00000000b784783b */ /* 0x000fee0000000200 */
[C---:B------:R-:W-:Y:S08]  /*6520*/  HMMA.16816.F32.BF16 R12, R32.reuse, R136, R12 ;  /* 0x00000088200c723c */ /* 0x040ff0000004180c */
[C---:B------:R-:W-:Y:S01]  /*6530*/  HMMA.16816.F32.BF16 R16, R32.reuse, R138, R16 ;  /* 0x0000008a2010723c */ /* 0x040fe20000041810 */
[----:B------:R-:W1:Y:S07]  /*6540*/  LDSM.16.MT88.4 R136, [R0+0x9c00] ;  /* 0x009c00000088783b */ /* 0x000e6e0000004200 */
        /* <DEDUP_REMOVED lines=10> */
[C---:B--2---:R-:W-:Y:S08]  /*65f0*/  HMMA.16816.F32.BF16 R20, R144.reuse, R28, R20 ;  /* 0x0000001c9014723c */ /* 0x044ff00000041814 */
[----:B------:R-:W-:Y:S01]  /*6600*/  HMMA.16816.F32.BF16 R24, R144, R30, R24 ;  /* 0x0000001e9018723c */ /* 0x000fe20000041818 */
[----:B------:R-:W2:Y:S04]  /*6610*/  LDSM.16.MT88.4 R28, [R0+0xe000] ;  /* 0x00e00000001c783b */ /* 0x000ea80000004200 */
[----:B------:R-:W-:Y:S03]  /*6620*/  LDSM.16.MT88.4 R144, [R0+0xa400] ;  /* 0x00a400000090783b */ /* 0x000fe60000004200 */
[C---:B-1----:R-:W-:Y:S08]  /*6630*/  HMMA.16816.F32.BF16 R4, R132.reuse, R136, R4 ;  /* 0x000000888404723c */ /* 0x042ff00000041804 */
[C---:B------:R-:W-:Y:S01]  /*6640*/  HMMA.16816.F32.BF16 R8, R132.reuse, R138, R8 ;  /* 0x0000008a8408723c */ /* 0x040fe20000041808 */
[----:B------:R-:W1:Y:S07]  /*6650*/  LDSM.16.M88.4 R136, [R182+0x2000] ;  /* 0x00200000b688783b */ /* 0x000e6e0000000200 */
        /* <DEDUP_REMOVED lines=16> */
[----:B------:R-:W-:Y:S03]  /*6760*/  LDSM.16.M88.4 R140, [R183+0x2000] ;  /* 0x00200000b78c783b */ /* 0x000fe60000000200 */
[C---:B-1----:R-:W-:Y:S08]  /*6770*/  HMMA.16816.F32.BF16 R4, R136.reuse, R144, R4 ;  /* 0x000000908804723c */ /* 0x042ff00000041804 */
[C---:B------:R-:W-:Y:S01]  /*6780*/  HMMA.16816.F32.BF16 R8, R136.reuse, R146, R8 ;  /* 0x000000928808723c */ /* 0x040fe20000041808 */
[----:B------:R-:W1:Y:S07]  /*6790*/  LDSM.16.MT88.4 R144, [R0+0xac00] ;  /* 0x00ac00000090783b */ /* 0x000e6e0000004200 */
[C---:B------:R-:W-:Y:S08]  /*67a0*/  HMMA.16816.F32.BF16 R12, R136.reuse, R156, R12 ;  /* 0x0000009c880c723c */ /* 0x040ff0000004180c */
[C---:B------:R-:W-:Y:S01]  /*67b0*/  HMMA.16816.F32.BF16 R16, R136.reuse, R158, R16 ;  /* 0x0000009e8810723c */ /* 0x040fe20000041810 */
[----:B------:R-:W1:Y:S07]  /*67c0*/  LDSM.16.MT88.4 R156, [R0+0xcc00] ;  /* 0x00cc0000009c783b */ /* 0x000e6e0000004200 */
[C---:B---3--:R-:W-:Y:S08]  /*67d0*/  HMMA.16816.F32.BF16 R20, R136.reuse, R32, R20 ;  /* 0x000000208814723c */ /* 0x048ff00000041814 */
[----:B------:R-:W-:Y:S01]  /*67e0*/  HMMA.16816.F32.BF16 R24, R136, R34, R24 ;  /* 0x000000228818723c */ /* 0x000fe20000041818 */
[----:B------:R3:W1:Y:S04]  /*67f0*/  LDSM.16.MT88.4 R32, [R0+0xec00] ;  /* 0x00ec00000020783b */ /* 0x0006680000004200 */
[----:B------:R-:W-:Y:S03]  /*6800*/  LDSM.16.MT88.4 R136, [R2+0x18800] ;  /* 0x018800000288783b */ /* 0x000fe60000004200 */
[C---:B----4-:R-:W-:Y:S08]  /*6810*/  HMMA.16816.F32.BF16 R4, R132.reuse, R148, R4 ;  /* 0x000000948404723c */ /* 0x050ff00000041804 */
[C---:B------:R-:W-:Y:S08]  /*6820*/  HMMA.16816.F32.BF16 R8, R132.reuse, R150, R8 ;  /* 0x000000968408723c */ /* 0x040ff00000041808 */
[C---:B------:R-:W-:Y:S04]  /*6830*/  HMMA.16816.F32.BF16 R12, R132.reuse, R152, R12 ;  /* 0x00000098840c723c */ /* 0x040fe8000004180c */
[C---:B---3--:R-:W-:Y:S04]  /*6840*/  IMAD.IADD R0, R214.reuse, 0x1, R240 ;  /* 0x00000001d6007824 */ /* 0x048fe800078e02f0 */
[C---:B------:R-:W-:Y:S08]  /*6850*/  HMMA.16816.F32.BF16 R16, R132.reuse, R154, R16 ;  /* 0x0000009a8410723c */ /* 0x040ff00000041810 */
[C---:B--2---:R-:W-:Y:S07]  /*6860*/  HMMA.16816.F32.BF16 R20, R132.reuse, R28, R20 ;  /* 0x0000001c8414723c */ /* 0x044fee0000041814 */
[----:B------:R-:W-:Y:S01]  /*6870*/  IMAD.MOV.U32 R28, RZ, RZ, R203 ;  /* 0x000000ffff1c7224 */ /* 0x000fe200078e00cb */
[----:B------:R-:W-:Y:S04]  /*6880*/  HMMA.16816.F32.BF16 R24, R132, R30, R24 ;  /* 0x0000001e8418723c */ /* 0x000fe80000041818 */
[----:B------:R-:W-:Y:S03]  /*6890*/  IMAD.MOV.U32 R29, RZ, RZ, R202 ;  /* 0x000000ffff1d7224 */ /* 0x000fe600078e00ca */
[CC--:B------:R-:W-:Y:S01]  /*68a0*/  LEA R30, P1, R214.reuse, R28.reuse, 0x2 ;  /* 0x0000001cd61e7211 */ /* 0x0c0fe200078210ff */
[C---:B-1----:R-:W-:Y:S05]  /*68b0*/  HMMA.16816.F32.BF16 R4, R140.reuse, R144, R4 ;  /* 0x000000908c04723c */ /* 0x042fea0000041804 */
        /* <DEDUP_REMOVED lines=21> */
[-C--:B------:R-:W-:Y:S02]  /*6a10*/  LEA.HI.X.SX32 R133, R166, R29.reuse, 0x2, P1 ;  /* 0x0000001da6857211 */ /* 0x080fe400008f16ff */
[CC--:B--2---:R-:W-:Y:S03]  /*6a20*/  LEA R4, P1, R161.reuse, R28.reuse, 0x2 ;  /* 0x0000001ca1047211 */ /* 0x0c4fe600078210ff */
[----:B------:R1:W-:Y:S01]  /*6a30*/  RED.E.ADD.F32.FTZ.RN.STRONG.GPU [R132.64], R7 ;  /* 0x000000078400798e */ /* 0x0003e2000c10e786 */
[-C--:B---3--:R-:W-:Y:S01]  /*6a40*/  LEA.HI.X.SX32 R5, R161, R29.reuse, 0x2, P1 ;  /* 0x0000001da1057211 */ /* 0x088fe200008f16ff */
[----:B------:R-:W-:Y:S02]  /*6a50*/  IMAD.IADD R161, R214, 0x1, R241 ;  /* 0x00000001d6a17824 */ /* 0x000fe400078e02f1 */
[----:B------:R2:W-:Y:S04]  /*6a60*/  RED.E.ADD.F32.FTZ.RN.STRONG.GPU [R34.64], R8 ;  /* 0x000000082200798e */ /* 0x0005e8000c10e786 */
[----:B------:R-:W-:Y:S01]  /*6a70*/  LDSM.16.MT88.4 R132, [R2+0x17800] ;  /* 0x017800000284783b */ /* 0x000fe20000004200 */
[CC--:B----4-:R-:W-:Y:S02]  /*6a80*/  LEA R32, P2, R164.reuse, R28.reuse, 0x2 ;  /* 0x0000001ca4207211 */ /* 0x0d0fe400078410ff */
[CC--:B------:R-:W-:Y:S02]  /*6a90*/  LEA R6, P0, R249.reuse, R28.reuse, 0x2 ;  /* 0x0000001cf9067211 */ /* 0x0c0fe400078010ff */
        /* <DEDUP_REMOVED lines=16> */
[-C--:B------:R-:W-:Y:S02]  /*6ba0*/  LEA.HI.X.SX32 R11, R161, R29.reuse, 0x2, P0 ;  /* 0x0000001da10b7211 */ /* 0x080fe400000f16ff */
        /* <DEDUP_REMOVED lines=12> */
[-C--:B--2---:R-:W-:Y:S01]  /*6c70*/  LEA R10, P3, R0, R28.reuse, 0x2 ;  /* 0x0000001c000a7211 */ /* 0x084fe200078610ff */
[----:B------:R1:W-:Y:S01]  /*6c80*/  RED.E.ADD.F32.FTZ.RN.STRONG.GPU [R4.64], R19 ;  /* 0x000000130400798e */ /* 0x0003e2000c10e786 */
[-C--:B----4-:R-:W-:Y:S03]  /*6c90*/  LEA R8, P2, R218, R28.reuse, 0x2 ;  /* 0x0000001cda087211 */ /* 0x090fe600078410ff */
[----:B------:R-:W-:Y:S01]  /*6ca0*/  RED.E.ADD.F32.FTZ.RN.STRONG.GPU [R28.64+0x100], R20 ;  /* 0x000100141c00798e */ /* 0x000fe2000c10e786 */
[-C--:B------:R-:W-:Y:S02]  /*6cb0*/  LEA.HI.X.SX32 R11, R0, R29.reuse, 0x2, P3 ;  /* 0x0000001d000b7211 */ /* 0x080fe400018f16ff */
[----:B------:R-:W-:Y:S01]  /*6cc0*/  LEA R6, P1, R216, R28, 0x2 ;  /* 0x0000001cd8067211 */ /* 0x000fe200078210ff */
[----:B------:R-:W-:Y:S01]  /*6cd0*/  RED.E.ADD.F32.FTZ.RN.STRONG.GPU [R30.64+0x100], R21 ;  /* 0x000100151e00798e */ /* 0x000fe2000c10e786 */
[-C--:B------:R-:W-:Y:S02]  /*6ce0*/  LEA.HI.X.SX32 R9, R218, R29.reuse, 0x2, P2 ;  /* 0x0000001dda097211 */ /* 0x080fe400010f16ff */
[-C--:B------:R-:W-:Y:S01]  /*6cf0*/  LEA.HI.X.SX32 R7, R216, R29.reuse, 0x2, P1 ;  /* 0x0000001dd8077211 */ /* 0x080fe200008f16ff */
        /* <DEDUP_REMOVED lines=89> */
[----:B------:R-:W-:Y:S01]  /*7290*/  ISETP.NE.AND P0, PT, R248, -0x1, PT ;  /* 0xfffffffff800780c */ /* 0x000fe20003f05270 */
[----:B------:R-:W-:-:S02]  /*72a0*/  FMUL.FTZ R48, R46, c[0x0][0x2dc] ;  /* 0x0000b7002e307a20 */ /* 0x000fc40000410000 */
[----:B------:R-:W-:Y:S01]  /*72b0*/  FMUL.FTZ R18, R47, c[0x0][0x2dc] ;  /* 0x0000b7002f127a20 */ /* 0x000fe20000410000 */
[----:B------:R-:W1:Y:S01]  /*72c0*/  S2R R144, SR_CTAID.Y ;  /* 0x0000000000907919 */ /* 0x000e620000002600 */
        /* <DEDUP_REMOVED lines=190> */
[----:B--2---:R-:W-:-:S05]  /*7eb0*/  @P0 IADD3 R0, R232, R248, RZ ;  /* 0x000000f8e8000210 */ /* 0x004fca0007ffe0ff */
        /* <DEDUP_REMOVED lines=14> */
.L_x_523:
        /* <DEDUP_REMOVED lines=15> */
.L_x_524:
        /* <DEDUP_REMOVED lines=30> */
[----:B------:R-:W2:Y:S01]  /*8270*/  LDS.128 R20, [R160+0xb000] ;  /* 0x00b00000a0147984 */ /* 0x000ea20000000c00 */
[----:B------:R-:W-:Y:S01]  /*8280*/  MOV R4, R8 ;  /* 0x0000000800047202 */ /* 0x000fe20000000f00 */
[----:B------:R-:W-:Y:S01]  /*8290*/  IMAD R3, R41, c[0x0][0x3a0], RZ ;  /* 0x0000e80029037a24 */ /* 0x000fe200078e02ff */
[----:B------:R-:W-:Y:S01]  /*82a0*/  MOV R5, R24 ;  /* 0x0000001800057202 */ /* 0x000fe20000000f00 */
[----:B------:R-:W4:Y:S02]  /*82b0*/  LDS.128 R16, [R160+0x9000] ;  /* 0x00900000a0107984 */ /* 0x000f240000000c00 */
[----:B------:R-:W-:-:S02]  /*82c0*/  IMAD R3, R231, c[0x0][0x3a4], R3 ;  /* 0x0000e900e7037a24 */ /* 0x000fc400078e0203 */
[----:B------:R-:W3:Y:S01]  /*82d0*/  LDS.128 R12, [R160+0xd000] ;  /* 0x00d00000a00c7984 */ /* 0x000ee20000000c00 */
[----:B------:R-:W-:-:S05]  /*82e0*/  IMAD.WIDE.U32 R10, R231, c[0x0][0x3a0], R4 ;  /* 0x0000e800e70a7a25 */ /* 0x000fca00078e0004 */
[----:B------:R-:W-:Y:S02]  /*82f0*/  IADD3 R3, R3, R11, RZ ;  /* 0x0000000b03037210 */ /* 0x000fe40007ffe0ff */
[----:B------:R-:W-:-:S04]  /*8300*/  LEA R4, P0, R10, c[0x0][0x340], 0x1 ;  /* 0x0000d0000a047a11 */ /* 0x000fc800078008ff */
[----:B------:R-:W-:-:S05]  /*8310*/  LEA.HI.X R5, R10, c[0x0][0x344], R3, 0x1, P0 ;  /* 0x0000d1000a057a11 */ /* 0x000fca00000f0c03 */
[----:B--2---:R2:W-:Y:S04]  /*8320*/  STG.E.128 [R4.64+0x40], R20 ;  /* 0x0000401404007986 */ /* 0x0045e8000c101d06 */
[----:B----4-:R2:W-:Y:S04]  /*8330*/  STG.E.128 [R4.64], R16 ;  /* 0x0000001004007986 */ /* 0x0105e8000c101d06 */
[----:B---3--:R2:W-:Y:S02]  /*8340*/  STG.E.128 [R4.64+0x80], R12 ;  /* 0x0000800c04007986 */ /* 0x0085e4000c101d06 */
.L_x_526:
[----:B------:R-:W-:Y:S05]  /*8350*/  BSYNC B0 ;  /* 0x0000000000007941 */ /* 0x000fea0003800000 */
.L_x_525:
[----:B------:R-:W-:Y:S01]  /*8360*/  IADD3 R3, R231, 0x40, RZ ;  /* 0x00000040e7037810 */ /* 0x000fe20007ffe0ff */
[----:B------:R-:W-:Y:S03]  /*8370*/  BSSY B0, `(.L_x_527) ;  /* 0x0000010000007945 */ /* 0x000fe60003800000 */
[----:B------:R-:W-:-:S13]  /*8380*/  ISETP.GE.AND P1, PT, R3, R25, PT ;  /* 0x000000190300720c */ /* 0x000fda0003f26270 */
[----:B------:R-:W-:Y:S05]  /*8390*/  @P1 BRA `(.L_x_528) ;  /* 0x000000d000001947 */ /* 0x000fea0003800000 */
[----:B------:R-:W-:Y:S02]  /*83a0*/  IADD3 R3, P0, R231, 0x40, RZ ;  /* 0x00000040e7037810 */ /* 0x000fe40007f1e0ff */
[----:B--2---:R-:W-:-:S03]  /*83b0*/  MOV R5, R24 ;  /* 0x0000001800057202 */ /* 0x004fc60000000f00 */
        /* <DEDUP_REMOVED lines=8> */
[----:B---3--:R2:W-:Y:S04]  /*8440*/  STG.E.128 [R4.64], R36 ;  /* 0x0000002404007986 */ /* 0x0085e8000c101d06 */
[----:B----4-:R2:W-:Y:S04]  /*8450*/  STG.E.128 [R4.64+0x40], R32 ;  /* 0x0000402004007986 */ /* 0x0105e8000c101d06 */
[----:B-1----:R2:W-:Y:S02]  /*8460*/  STG.E.128 [R4.64+0x80], R28 ;  /* 0x0000801c04007986 */ /* 0x0025e4000c101d06 */
.L_x_528:
[----:B------:R-:W-:Y:S05]  /*8470*/  BSYNC B0 ;  /* 0x0000000000007941 */ /* 0x000fea0003800000 */
.L_x_527:
        /* <DEDUP_REMOVED lines=11> */
[----:B--2---:R-:W-:Y:S01]  /*8530*/  MOV R4, R6 ;  /* 0x0000000600047202 */ /* 0x004fe20000000f00 */
[----:B------:R-:W-:Y:S01]  /*8540*/  IMAD R0, R41, c[0x0][0x3a8], RZ ;  /* 0x0000ea0029007a24 */ /* 0x000fe200078e02ff */
[----:B------:R-:W-:-:S03]  /*8550*/  MOV R5, R3 ;  /* 0x0000000300057202 */ /* 0x000fc60000000f00 */
[C---:B------:R-:W-:Y:S02]  /*8560*/  IMAD R0, R231.reuse, c[0x0][0x3ac], R0 ;  /* 0x0000eb00e7007a24 */ /* 0x040fe400078e0200 */
[----:B------:R-:W-:-:S05]  /*8570*/  IMAD.WIDE.U32 R8, R231, c[0x0][0x3a8], R4 ;  /* 0x0000ea00e7087a25 */ /* 0x000fca00078e0004 */
[----:B------:R-:W-:Y:S02]  /*8580*/  IADD3 R0, R0, R9, RZ ;  /* 0x0000000900007210 */ /* 0x000fe40007ffe0ff */
[----:B------:R-:W-:-:S04]  /*8590*/  LEA R4, P0, R8, c[0x0][0x348], 0x1 ;  /* 0x0000d20008047a11 */ /* 0x000fc800078008ff */
[----:B------:R-:W-:-:S05]  /*85a0*/  LEA.HI.X R5, R8, c[0x0][0x34c], R0, 0x1, P0 ;  /* 0x0000d30008057a11 */ /* 0x000fca00000f0c00 */
[----:B-1----:R1:W-:Y:S04]  /*85b0*/  STG.E.128 [R4.64], R52 ;  /* 0x0000003404007986 */ /* 0x0023e8000c101d06 */
[----:B------:R1:W-:Y:S04]  /*85c0*/  STG.E.128 [R4.64+0x40], R48 ;  /* 0x0000403004007986 */ /* 0x0003e8000c101d06 */
[----:B------:R1:W-:Y:S02]  /*85d0*/  STG.E.128 [R4.64+0x80], R44 ;  /* 0x0000802c04007986 */ /* 0x0003e4000c101d06 */
.L_x_530:
[----:B------:R-:W-:Y:S05]  /*85e0*/  BSYNC B0 ;  /* 0x0000000000007941 */ /* 0x000fea0003800000 */
.L_x_529:
[----:B------:R-:W-:Y:S05]  /*85f0*/  @P1 BRA `(.L_x_519) ;  /* 0x000000c000001947 */ /* 0x000fea0003800000 */
[----:B------:R-:W-:Y:S02]  /*8600*/  IADD3 R0, P0, R231, 0x40, RZ ;  /* 0x00000040e7007810 */ /* 0x000fe40007f1e0ff */
[----:B------:R-:W-:-:S02]  /*8610*/  MOV R7, R3 ;  /* 0x0000000300077202 */ /* 0x000fc40000000f00 */
[----:B-12---:R-:W-:-:S03]  /*8620*/  IADD3.X R4, RZ, R41, RZ, P0, !PT ;  /* 0x00000029ff047210 */ /* 0x006fc600007fe4ff */
        /* <DEDUP_REMOVED lines=9> */
.L_x_519:
[----:B------:R-:W-:Y:S05]  /*86c0*/  BSYNC B1 ;  /* 0x0000000000017941 */ /* 0x000fea0003800000 */
.L_x_505:
        /* <DEDUP_REMOVED lines=9> */
.L_x_531:
[----:B------:R-:W-:Y:S05]  /*8760*/  EXIT ;  /* 0x000000000000794d */ /* 0x000fea0003800000 */
.L_x_533:
        /* <DEDUP_REMOVED lines=9> */
.L_x_684:


//--------------------- .text._ZN5flash44flash_bwd_dq_dk_dv_loop_seqk_parallel_kernelI23Flash_bwd_kernel_traitsILi96ELi64ELi128ELi8ELi2ELi4ELi4ELb0ELb0EN7cutlass10bfloat16_tE19Flash_kernel_traitsILi96ELi64ELi128ELi8ES3_EELb0ELb1ELb0ELb0ELb0ELb1ELb1EEEvNS_16Flash_bwd_paramsE --------------------------
	.section	.text._ZN5flash44flash_bwd_dq_dk_dv_loop_seqk_parallel_kernelI23Flash_bwd_kernel_traitsILi96ELi64ELi128ELi8ELi2ELi4ELi4ELb0ELb0EN7cutlass10bfloat16_tE19Flash_kernel_traitsILi96ELi64ELi128ELi8ES3_EELb0ELb1ELb0ELb0ELb0ELb1ELb1EEEvNS_16Flash_bwd_paramsE,"ax",@progbits
	.sectioninfo	@"SHI_REGISTERS=255"
	.align	128
        .global         _ZN5flash44flash_bwd_dq_dk_dv_loop_seqk_parallel_kernelI23Flash_bwd_kernel_traitsILi96ELi64ELi128ELi8ELi2ELi4ELi4ELb0ELb0EN7cutlass10bfloat16_tE19Flash_kernel_traitsILi96ELi64ELi128ELi8ES3_EELb0ELb1ELb0ELb0ELb0ELb1ELb1EEEvNS_16Flash_bwd_paramsE
        .type           _ZN5flash44flash_bwd_dq_dk_dv_loop_seqk_parallel_kernelI23Flash_bwd_kernel_traitsILi96ELi64ELi128ELi8ELi2ELi4ELi4ELb0ELb0EN7cutlass10bfloat16_tE19Flash_kernel_traitsILi96ELi64ELi128ELi8ES3_EELb0ELb1ELb0ELb0ELb0ELb1ELb1EEEvNS_16Flash_bwd_paramsE,@function
        .size           _ZN5flash44flash_bwd_dq_dk_dv_loop_seqk_parallel_kernelI23Flash_bwd_kernel_traitsILi96ELi64ELi128ELi8ELi2ELi4ELi4ELb0ELb0EN7cutlass10bfloat16_tE19Flash_kernel_traitsILi96ELi64ELi128ELi8ES3_EELb0ELb1ELb0ELb0ELb0ELb1ELb1EEEvNS_16Flash_bwd_paramsE,(.L_x_685 - _ZN5flash44flash_bwd_dq_dk_dv_loop_seqk_parallel_kernelI23Flash_bwd_kernel_traitsILi96ELi64ELi128ELi8ELi2ELi4ELi4ELb0ELb0EN7cutlass10bfloat16_tE19Flash_kernel_traitsILi96ELi64ELi128ELi8ES3_EELb0ELb1ELb0ELb0ELb0ELb1ELb1EEEvNS_16Flash_bwd_paramsE)
        .other          _ZN5flash44flash_bwd_dq_dk_dv_loop_seqk_parallel_kernelI23Flash_bwd_kernel_traitsILi96ELi64ELi128ELi8ELi2ELi4ELi4ELb0ELb0EN7cutlass10bfloat16_tE19Flash_kernel_traitsILi96ELi64ELi128ELi8ES3_EELb0ELb1ELb0ELb0ELb0ELb1ELb1EEEvNS_16Flash_bwd_paramsE,@"STO_CUDA_ENTRY STV_DEFAULT"
_ZN5flash44flash_bwd_dq_dk_dv_loop_seqk_parallel_kernelI23Flash_bwd_kernel_traitsILi96ELi64ELi128ELi8ELi2ELi4ELi4ELb0ELb0EN7cutlass10bfloat16_tE19Flash_kernel_traitsILi96ELi64ELi128ELi8ES3_EELb0ELb1ELb0ELb0ELb0ELb1ELb1EEEvNS_16Flash_bwd_paramsE:
.text._ZN5flash44flash_bwd_dq_dk_dv_loop_seqk_parallel_kernelI23Flash_bwd_kernel_traitsILi96ELi64ELi128ELi8ELi2ELi4ELi4ELb0ELb0EN7cutlass10bfloat16_tE19Flash_kernel_traitsILi96ELi64ELi128ELi8ES3_EELb0ELb1ELb0ELb0ELb0ELb1ELb1EEEvNS_16Flash_bwd_paramsE:
        /* <DEDUP_REMOVED lines=87> */
[----:B------:R1:W-:Y:S01]  /*0570*/  STL [R1+0x10], R18 ;  /* 0x0000101201007387 */ /* 0x0003e20000100800 */
        /* <DEDUP_REMOVED lines=9> */
[----:B------:R-:W-:Y:S01]  /*0610*/  USHF.R.S32.HI UR58, URZ, 0x1f, UR29 ;  /* 0x0000001f3f3a7899 */ /* 0x000fe2000801141d */
[----:B------:R-:W-:Y:S01]  /*0620*/  LOP3.LUT R4, R13, 0xfffffff0, RZ, 0xc0, !PT ;  /* 0xfffffff00d047812 */ /* 0x000fe200078ec0ff */
[----:B------:R-:W-:Y:S01]  /*0630*/  IMAD.IADD R3, R7, 0x1, -R0 ;  /* 0x0000000107037824 */ /* 0x000fe200078e0a00 */
[----:B------:R-:W-:Y:S01]  /*0640*/  LEA.HI R8, R20, R21, RZ, 0x7 ;  /* 0x0000001514087211 */ /* 0x000fe200078f38ff */
[----:B------:R-:W-:Y:S01]  /*0650*/  IMAD R2, R11, 0x4, R14 ;  /* 0x000000040b027824 */ /* 0x000fe200078e020e */
[----:B------:R-:W-:Y:S01]  /*0660*/  LOP3.LUT P4, RZ, R9, 0x2, RZ, 0xc0, !PT ;  /* 0x0000000209ff7812 */ /* 0x000fe2000788c0ff */
[C---:B------:R-:W-:Y:S01]  /*0670*/  IMAD.IADD R0, R21.reuse, 0x1, -R4 ;  /* 0x0000000115007824 */ /* 0x040fe200078e0a04 */
[----:B------:R-:W-:Y:S01]  /*0680*/  USHF.R.S32.HI UR57, URZ, 0x1f, UR36 ;  /* 0x0000001f3f397899 */ /* 0x000fe20008011424 */
[----:B------:R-:W-:Y:S01]  /*0690*/  IMAD R19, R2, 0x8, R3 ;  /* 0x0000000802137824 */ /* 0x000fe200078e0203 */
[----:B------:R-:W-:Y:S01]  /*06a0*/  UIMAD.WIDE.U32 UR40, UR34, UR42, URZ ;  /* 0x0000002a222872a5 */ /* 0x000fe2000f8e003f */
[----:B------:R-:W-:Y:S01]  /*06b0*/  IMAD.SHL.U32 R21, R21, 0x2, RZ ;  /* 0x0000000215157824 */ /* 0x000fe200078e00ff */
[----:B------:R-:W-:Y:S01]  /*06c0*/  SHF.R.S32.HI R3, RZ, 0x1f, R0 ;  /* 0x0000001fff037819 */ /* 0x000fe20000011400 */
[----:B------:R-:W-:Y:S01]  /*06d0*/  UIMAD UR50, UR35, UR42, URZ ;  /* 0x0000002a233272a4 */ /* 0x000fe2000f8e023f */
[-C--:B------:R-:W-:Y:S01]  /*06e0*/  LEA.HI R2, R0, R0.reuse, RZ, 0x1 ;  /* 0x0000000000027211 */ /* 0x080fe200078f08ff */
[----:B------:R-:W-:Y:S01]  /*06f0*/  USHF.R.S32.HI UR52, URZ, 0x1f, UR46 ;  /* 0x0000001f3f347899 */ /* 0x000fe2000801142e */
[----:B------:R-:W-:Y:S01]  /*0700*/  LEA.HI R10, R3, R0, RZ, 0x3 ;  /* 0x00000000030a7211 */ /* 0x000fe200078f18ff */
[----:B------:R-:W-:Y:S01]  /*0710*/  UIMAD UR49, UR4, UR49, URZ ;  /* 0x00000031043172a4 */ /* 0x000fe2000f8e023f */
[----:B------:R-:W-:Y:S01]  /*0720*/  LOP3.LUT R4, R2, 0x7fffffe, RZ, 0xc0, !PT ;  /* 0x07fffffe02047812 */ /* 0x000fe200078ec0ff */
[----:B------:R-:W-:Y:S01]  /*0730*/  @!UP5 UIMAD UR48, UR5, UR48, URZ ;  /* 0x000000300530d2a4 */ /* 0x000fe2000f8e023f */
[----:B------:R-:W-:Y:S01]  /*0740*/  LOP3.LUT R3, R10, 0xfffffff8, RZ, 0xc0, !PT ;  /* 0xfffffff80a037812 */ /* 0x000fe200078ec0ff */
[----:B------:R-:W-:Y:S01]  /*0750*/  USHF.R.S32.HI UR47, URZ, 0x1f, UR44 ;  /* 0x0000001f3f2f7899 */ /* 0x000fe2000801142c */
[----:B------:R-:W-:Y:S01]  /*0760*/  SHF.R.S32.HI R6, RZ, 0x1, R2 ;  /* 0x00000001ff067819 */ /* 0x000fe20000011402 */
[C---:B-1----:R-:W-:Y:S01]  /*0770*/  IMAD.IADD R18, R0.reuse, 0x1, -R4 ;  /* 0x0000000100127824 */ /* 0x042fe200078e0a04 */
[----:B------:R-:W-:Y:S01]  /*0780*/  LOP3.LUT R4, R9, 0x1, RZ, 0xc0, !PT ;  /* 0x0000000109047812 */ /* 0x000fe200078ec0ff */
[----:B------:R-:W-:Y:S01]  /*0790*/  IMAD.IADD R15, R0, 0x1, -R3 ;  /* 0x00000001000f7824 */ /* 0x000fe200078e0a03 */
[----:B------:R-:W-:Y:S01]  /*07a0*/  SHF.R.S32.HI R3, RZ, 0x1, R5 ;  /* 0x00000001ff037819 */ /* 0x000fe20000011405 */
[----:B------:R-:W-:Y:S01]  /*07b0*/  IMAD.SHL.U32 R0, R7, 0x40, RZ ;  /* 0x0000004007007824 */ /* 0x000fe200078e00ff */
[----:B------:R-:W-:Y:S01]  /*07c0*/  SHF.R.S32.HI R2, RZ, 0x1f, R2 ;  /* 0x0000001fff027819 */ /* 0x000fe20000011402 */
[----:B------:R-:W-:Y:S01]  /*07d0*/  UMOV UR39, 0xffffd000 ;  /* 0xffffd00000277882 */ /* 0x000fe20000000000 */
[C---:B------:R-:W-:Y:S01]  /*07e0*/  LOP3.LUT P6, RZ, R3.reuse, 0x2, RZ, 0xc0, !PT ;  /* 0x0000000203ff7812 */ /* 0x040fe200078cc0ff */
[----:B------:R-:W-:Y:S01]  /*07f0*/  IMAD.SHL.U32 R3, R3, 0x40, RZ ;  /* 0x0000004003037824 */ /* 0x000fe200078e00ff */
[----:B------:R-:W-:Y:S01]  /*0800*/  LOP3.LUT R5, R0, 0x1c0, RZ, 0xc0, !PT ;  /* 0x000001c000057812 */ /* 0x000fe200078ec0ff */
        /* <DEDUP_REMOVED lines=82> */
[----:B------:R-:W-:Y:S01]  /*0d30*/  IADD3 R246, R245, 0x20, RZ ;  /* 0x00000020f5f67810 */ /* 0x000fe20007ffe0ff */
        /* <DEDUP_REMOVED lines=9> */
[----:B------:R2:W-:Y:S01]  /*0dd0*/  STL [R1], R0 ;  /* 0x0000000001007387 */ /* 0x0005e20000100800 */
[----:B-1--4-:R-:W-:-:S03]  /*0de0*/  IMAD.SHL.U32 R2, R3, 0x2, RZ ;  /* 0x0000000203027824 */ /* 0x012fc600078e00ff */
.L_x_562:
        /* <DEDUP_REMOVED lines=12> */
[----:B-1----:R-:W-:Y:S01]  /*0eb0*/  IMAD.U32 R4, RZ, RZ, UR4 ;  /* 0x00000004ff047e24 */ /* 0x002fe2000f8e00ff */
        /* <DEDUP_REMOVED lines=9> */
[----:B------:R1:W4:Y:S01]  /*0f50*/  @P2 LDG.E R3, [R4.64+0x4] ;  /* 0x0000040c04032981 */ /* 0x000322000c1e1900 */
        /* <DEDUP_REMOVED lines=30> */
.L_x_534:
        /* <DEDUP_REMOVED lines=59> */
.L_x_536:
        /* <DEDUP_REMOVED lines=18> */
.L_x_537:
        /* <DEDUP_REMOVED lines=68> */
.L_x_538:
[----:B------:R-:W-:Y:S02]  /*1a50*/  UMOV UR6, UR49 ;  /* 0x0000003100067c82 */ /* 0x000fe40008000000 */
.L_x_539:
        /* <DEDUP_REMOVED lines=98> */
.L_x_541:
        /* <DEDUP_REMOVED lines=18> */
.L_x_542:
        /* <DEDUP_REMOVED lines=29> */
.L_x_544:
[----:B------:R-:W-:Y:S05]  /*2370*/  BSYNC B0 ;  /* 0x0000000000007941 */ /* 0x000fea0003800000 */
.L_x_543:
        /* <DEDUP_REMOVED lines=16> */
.L_x_546:
[----:B------:R-:W-:Y:S05]  /*2480*/  BSYNC B0 ;  /* 0x0000000000007941 */ /* 0x000fea0003800000 */
.L_x_545:
        /* <DEDUP_REMOVED lines=26> */
.L_x_548:
[----:B------:R-:W-:Y:S05]  /*2630*/  BSYNC B0 ;  /* 0x0000000000007941 */ /* 0x000fea0003800000 */
.L_x_547:
        /* <DEDUP_REMOVED lines=14> */
.L_x_540:
[----:B-1----:R-:W2:Y:S01]  /*2720*/  LDL R17, [R1+0x18] ;  /* 0x0000180001117983 */ /* 0x002ea20000100800 */
[----:B------:R-:W-:Y:S01]  /*2730*/  ULDC.64 UR16, c[0x0][0x198] ;  /* 0x0000660000107ab9 */ /* 0x000fe20000000a00 */
[----:B------:R-:W-:Y:S01]  /*2740*/  IMAD.U32 R4, RZ, RZ, UR24 ;  /* 0x00000018ff047e24 */ /* 0x000fe2000f8e00ff */
[----:B------:R-:W-:Y:S01]  /*2750*/  UIMAD UR4, UR20, UR16, URZ ;  /* 0x00000010140472a4 */ /* 0x000fe2000f8e023f */
[----:B------:R-:W-:Y:S01]  /*2760*/  IADD3 R8, R0, 0x40, RZ ;  /* 0x0000004000087810 */ /* 0x000fe20007ffe0ff */
[----:B------:R-:W-:Y:S01]  /*2770*/  IMAD R9, R12, c[0x0][0x1b0], RZ ;  /* 0x00006c000c097a24 */ /* 0x000fe200078e02ff */
[----:B------:R-:W-:Y:S01]  /*2780*/  MOV R234, 0x7f800000 ;  /* 0x7f80000000ea7802 */ /* 0x000fe20000000f00 */
[----:B------:R-:W-:Y:S01]  /*2790*/  UIMAD UR15, UR24, UR17, UR4 ;  /* 0x00000011180f72a4 */ /* 0x000fe2000f8e0204 */
[----:B------:R-:W-:Y:S01]  /*27a0*/  IMAD.WIDE.U32 R6, R4, c[0x0][0x198], R14 ;  /* 0x0000660004067a25 */ /* 0x000fe200078e000e */
[----:B------:R-:W-:-:S02]  /*27b0*/  UIMAD UR4, UR18, -0x80, UR14 ;  /* 0xffffff80120478a4 */ /* 0x000fc4000f8e020e */
[----:B------:R-:W-:Y:S01]  /*27c0*/  ULDC.64 UR16, c[0x0][0x1a0] ;  /* 0x0000680000107ab9 */ /* 0x000fe20000000a00 */
[----:B------:R-:W-:Y:S01]  /*27d0*/  IMAD.WIDE.U32 R4, R4, c[0x0][0x1a0], R14 ;  /* 0x0000680004047a25 */ /* 0x000fe200078e000e */
[----:B------:R-:W-:Y:S01]  /*27e0*/  UIMAD UR6, UR20, UR16, URZ ;  /* 0x00000010140672a4 */ /* 0x000fe2000f8e023f */
[----:B------:R-:W-:Y:S02]  /*27f0*/  IADD3 R6, P2, R6, UR31, RZ ;  /* 0x0000001f06067c10 */ /* 0x000fe4000ff5e0ff */
[----:B------:R-:W-:Y:S01]  /*2800*/  ISETP.GE.AND P1, PT, R8, UR4, PT ;  /* 0x0000000408007c0c */ /* 0x000fe2000bf26270 */
[----:B------:R-:W-:Y:S01]  /*2810*/  UIMAD UR6, UR24, UR17, UR6 ;  /* 0x00000011180672a4 */ /* 0x000fe2000f8e0206 */
[----:B------:R-:W-:Y:S01]  /*2820*/  IMAD.U32 R8, RZ, RZ, UR15 ;  /* 0x0000000fff087e24 */ /* 0x000fe2000f8e00ff */
[----:B------:R-:W-:Y:S01]  /*2830*/  IADD3 R4, P0, R4, UR27, RZ ;  /* 0x0000001b04047c10 */ /* 0x000fe2000ff1e0ff */
[----:B------:R-:W-:Y:S02]  /*2840*/  IMAD R9, R3, c[0x0][0x1b4], R9 ;  /* 0x00006d0003097a24 */ /* 0x000fe400078e0209 */
[----:B------:R-:W-:Y:S01]  /*2850*/  IMAD.MOV.U32 R235, RZ, RZ, 0x7f800000 ;  /* 0x7f800000ffeb7424 */ /* 0x000fe200078e00ff */
[----:B------:R-:W-:Y:S01]  /*2860*/  IADD3.X R7, R7, UR33, R8, P2, !PT ;  /* 0x0000002107077c10 */ /* 0x000fe200097fe408 */
[----:B------:R-:W-:Y:S01]  /*2870*/  IMAD.U32 R10, RZ, RZ, UR6 ;  /* 0x00000006ff0a7e24 */ /* 0x000fe2000f8e00ff */
[----:B------:R-:W-:Y:S01]  /*2880*/  ISETP.GE.AND P2, PT, R0, UR4, PT ;  /* 0x0000000400007c0c */ /* 0x000fe2000bf46270 */
[----:B------:R-:W-:Y:S01]  /*2890*/  IMAD R8, R12, c[0x0][0x1b8], RZ ;  /* 0x00006e000c087a24 */ /* 0x000fe200078e02ff */
[----:B------:R-:W-:Y:S01]  /*28a0*/  UIMAD UR4, UR5, -0x40, UR26 ;  /* 0xffffffc0050478a4 */ /* 0x000fe2000f8e021a */
[----:B------:R-:W-:Y:S01]  /*28b0*/  IMAD.WIDE.U32 R6, R3, c[0x0][0x1b0], R6 ;  /* 0x00006c0003067a25 */ /* 0x000fe200078e0006 */
[----:B------:R-:W-:Y:S01]  /*28c0*/  IADD3.X R5, R5, UR28, R10, P0, !PT ;  /* 0x0000001c05057c10 */ /* 0x000fe200087fe40a */
[----:B------:R-:W-:Y:S01]  /*28d0*/  ULEA.HI UR6, UR5, UR5, URZ, 0x1 ;  /* 0x0000000505067291 */ /* 0x000fe2000f8f083f */
[C---:B------:R-:W-:Y:S01]  /*28e0*/  @!P1 IADD3 R14, P0, R0.reuse, 0x40, RZ ;  /* 0x00000040000e9810 */ /* 0x040fe20007f1e0ff */
[C---:B------:R-:W-:Y:S01]  /*28f0*/  IMAD R8, R3.reuse, c[0x0][0x1bc], R8 ;  /* 0x00006f0003087a24 */ /* 0x040fe200078e0208 */
[----:B------:R-:W-:Y:S01]  /*2900*/  ISETP.GE.AND P3, PT, R0, UR4, PT ;  /* 0x0000000400007c0c */ /* 0x000fe2000bf66270 */
[----:B------:R-:W-:Y:S01]  /*2910*/  IMAD.WIDE.U32 R4, R3, c[0x0][0x1b8], R4 ;  /* 0x00006e0003047a25 */ /* 0x000fe200078e0004 */
[----:B------:R-:W-:-:S03]  /*2920*/  ULOP3.LUT UR6, UR6, 0xfffffffe, URZ, 0xc0, !UPT ;  /* 0xfffffffe06067892 */ /* 0x000fc6000f8ec03f */
[----:B------:R-:W-:Y:S01]  /*2930*/  IMAD.IADD R7, R7, 0x1, R9 ;  /* 0x0000000107077824 */ /* 0x000fe200078e0209 */
[----:B------:R-:W-:Y:S01]  /*2940*/  IADD3 R5, R5, R8, RZ ;  /* 0x0000000805057210 */ /* 0x000fe20007ffe0ff */
[----:B------:R-:W-:Y:S01]  /*2950*/  @!P2 IMAD R10, R16, c[0x0][0x198], RZ ;  /* 0x00006600100aaa24 */ /* 0x000fe200078e02ff */
[----:B------:R-:W-:Y:S01]  /*2960*/  @!P1 MOV R18, R4 ;  /* 0x0000000400129202 */ /* 0x000fe20000000f00 */
[----:B------:R-:W-:Y:S01]  /*2970*/  @!P1 IMAD.MOV.U32 R8, RZ, RZ, R6 ;  /* 0x000000ffff089224 */ /* 0x000fe200078e0006 */
[----:B------:R-:W-:Y:S01]  /*2980*/  UIADD3 UR6, UR5, -UR6, URZ ;  /* 0x8000000605067290 */ /* 0x000fe2000fffe03f */
[--C-:B------:R-:W-:Y:S02]  /*2990*/  @!P1 IMAD.MOV.U32 R9, RZ, RZ, R7.reuse ;  /* 0x000000ffff099224 */ /* 0x100fe400078e0007 */
[C---:B------:R-:W-:Y:S01]  /*29a0*/  @!P2 IMAD R10, R0.reuse, c[0x0][0x19c], R10 ;  /* 0x00006700000aaa24 */ /* 0x040fe200078e020a */
[----:B------:R-:W-:Y:S01]  /*29b0*/  UISETP.NE.AND UP0, UPT, UR6, 0x1, UPT ;  /* 0x000000010600788c */ /* 0x000fe2000bf05270 */
[----:B------:R-:W-:-:S04]  /*29c0*/  @!P2 IMAD.WIDE.U32 R6, R0, c[0x0][0x198], R6 ;  /* 0x000066000006aa25 */ /* 0x000fc800078e0006 */
[----:B------:R-:W-:Y:S02]  /*29d0*/  @!P2 IMAD R11, R16, c[0x0][0x1a0], RZ ;  /* 0x00006800100baa24 */ /* 0x000fe400078e02ff */
[----:B------:R-:W-:Y:S02]  /*29e0*/  @!P2 IMAD.IADD R7, R7, 0x1, R10 ;  /* 0x000000010707a824 */ /* 0x000fe400078e020a */
[--C-:B------:R-:W-:Y:S02]  /*29f0*/  @!P1 IMAD.MOV.U32 R19, RZ, RZ, R5.reuse ;  /* 0x000000ffff139224 */ /* 0x100fe400078e0005 */
[----:B------:R-:W-:-:S04]  /*2a00*/  @!P2 IMAD.WIDE.U32 R4, R0, c[0x0][0x1a0], R4 ;  /* 0x000068000004aa25 */ /* 0x000fc800078e0004 */
[----:B------:R-:W-:Y:S02]  /*2a10*/  IMAD.MOV.U32 R236, RZ, RZ, 0x7f800000 ;  /* 0x7f800000ffec7424 */ /* 0x000fe400078e00ff */
[----:B------:R-:W-:Y:S01]  /*2a20*/  IMAD.MOV.U32 R237, RZ, RZ, 0x7f800000 ;  /* 0x7f800000ffed7424 */ /* 0x000fe200078e00ff */
[----:B--2---:R-:W-:-:S04]  /*2a30*/  IADD3 R3, R17, 0x8, RZ ;  /* 0x0000000811037810 */ /* 0x004fc80007ffe0ff */
[----:B------:R-:W-:Y:S01]  /*2a40*/  ISETP.GE.AND P6, PT, R3, UR4, PT ;  /* 0x0000000403007c0c */ /* 0x000fe2000bfc6270 */
[----:B------:R-:W-:Y:S01]  /*2a50*/  @!P1 IMAD.X R3, RZ, RZ, R16, P0 ;  /* 0x000000ffff039224 */ /* 0x000fe200000e0610 */
[----:B------:R-:W-:-:S03]  /*2a60*/  @!P1 IADD3 R12, P0, R0, 0x40, RZ ;  /* 0x00000040000c9810 */ /* 0x000fc60007f1e0ff */
[----:B------:R-:W-:-:S04]  /*2a70*/  @!P1 IMAD R3, R3, c[0x0][0x198], RZ ;  /* 0x0000660003039a24 */ /* 0x000fc800078e02ff */
[----:B------:R-:W-:Y:S02]  /*2a80*/  @!P1 IMAD R13, R14, c[0x0][0x19c], R3 ;  /* 0x000067000e0d9a24 */ /* 0x000fe400078e0203 */
[----:B------:R-:W-:Y:S01]  /*2a90*/  @!P1 IMAD.X R3, RZ, RZ, R16, P0 ;  /* 0x000000ffff039224 */ /* 0x000fe200000e0610 */
[----:B------:R-:W-:Y:S01]  /*2aa0*/  @!P2 LEA R10, P0, R6, c[0x0][0x168], 0x1 ;  /* 0x00005a00060aaa11 */ /* 0x000fe200078008ff */
[----:B------:R-:W-:-:S04]  /*2ab0*/  @!P1 IMAD.WIDE.U32 R14, R14, c[0x0][0x198], R8 ;  /* 0x000066000e0e9a25 */ /* 0x000fc800078e0008 */
[----:B------:R-:W-:Y:S01]  /*2ac0*/  @!P2 IMAD R8, R0, c[0x0][0x1a4], R11 ;  /* 0x000069000008aa24 */ /* 0x000fe200078e020b */
[----:B------:R-:W-:Y:S01]  /*2ad0*/  @!P2 LEA.HI.X R11, R6, c[0x0][0x16c], R7, 0x1, P0 ;  /* 0x00005b00060baa11 */ /* 0x000fe200000f0c07 */
[----:B------:R-:W-:Y:S01]  /*2ae0*/  @!P1 IMAD R0, R3, c[0x0][0x1a0], RZ ;  /* 0x0000680003009a24 */ /* 0x000fe200078e02ff */
[----:B------:R-:W-:Y:S01]  /*2af0*/  PLOP3.LUT P0, PT, PT, PT, UP6, 0x80, 0x0 ;  /* 0x000000000000781c */ /* 0x000fe20003f0f068 */
[----:B------:R-:W-:Y:S01]  /*2b00*/  @!P2 IMAD.IADD R3, R5, 0x1, R8 ;  /* 0x000000010503a824 */ /* 0x000fe200078e0208 */
[----:B------:R-:W-:Y:S01]  /*2b10*/  @!P2 LEA R6, P4, R4, c[0x0][0x170], 0x1 ;  /* 0x00005c000406aa11 */ /* 0x000fe200078808ff */
[C---:B------:R-:W-:Y:S01]  /*2b20*/  @!P1 IMAD R16, R12.reuse, c[0x0][0x1a4], R0 ;  /* 0x000069000c109a24 */ /* 0x040fe200078e0200 */
[----:B------:R-:W-:Y:S01]  /*2b30*/  @!P1 IADD3 R0, R15, R13, RZ ;  /* 0x0000000d0f009210 */ /* 0x000fe20007ffe0ff */
[----:B------:R-:W-:Y:S01]  /*2b40*/  @!P1 IMAD.WIDE.U32 R12, R12, c[0x0][0x1a0], R18 ;  /* 0x000068000c0c9a25 */ /* 0x000fe200078e0012 */
[----:B------:R-:W-:Y:S02]  /*2b50*/  @!P1 LEA R8, P5, R14, c[0x0][0x168], 0x1 ;  /* 0x00005a000e089a11 */ /* 0x000fe400078a08ff */
[----:B------:R-:W-:Y:S01]  /*2b60*/  @!P2 LEA.HI.X R7, R4, c[0x0][0x174], R3, 0x1, P4 ;  /* 0x00005d000407aa11 */ /* 0x000fe200020f0c03 */
[----:B------:R-:W-:Y:S01]  /*2b70*/  @!P1 IMAD.IADD R13, R13, 0x1, R16 ;  /* 0x000000010d0d9824 */ /* 0x000fe200078e0210 */
[----:B------:R-:W-:-:S02]  /*2b80*/  IADD3 R3, R250, 0x1800, RZ ;  /* 0x00001800fa037810 */ /* 0x000fc40007ffe0ff */
[----:B------:R-:W-:Y:S01]  /*2b90*/  @!P1 LEA.HI.X R9, R14, c[0x0][0x16c], R0, 0x1, P5 ;  /* 0x00005b000e099a11 */ /* 0x000fe200028f0c00 */
[----:B------:R-:W-:Y:S01]  /*2ba0*/  @P0 BAR.SYNC.DEFER_BLOCKING 0x0 ;  /* 0x0000000000000b1d */ /* 0x000fe20000010000 */
[----:B------:R-:W-:Y:S01]  /*2bb0*/  PLOP3.LUT P0, PT, PT, PT, UP0, 0x80, 0x0 ;  /* 0x000000000000781c */ /* 0x000fe20003f0f008 */
[----:B------:R-:W-:Y:S01]  /*2bc0*/  IMAD.SHL.U32 R0, R250, 0x2, RZ ;  /* 0x00000002fa007824 */ /* 0x000fe200078e00ff */
[----:B------:R-:W-:Y:S02]  /*2bd0*/  IADD3 R5, R17, 0x20, RZ ;  /* 0x0000002011057810 */ /* 0x000fe40007ffe0ff */
[----:B------:R-:W-:Y:S02]  /*2be0*/  SEL R3, R3, R250, !P0 ;  /* 0x000000fa03037207 */ /* 0x000fe40004000000 */
[----:B------:R-:W-:Y:S02]  /*2bf0*/  @!P1 LEA R4, P4, R12, c[0x0][0x170], 0x1 ;  /* 0x00005c000c049a11 */ /* 0x000fe400078808ff */
[----:B------:R-:W-:-:S02]  /*2c00*/  SHF.L.U32 R193, R3, 0x1, RZ ;  /* 0x0000000103c17819 */ /* 0x000fc400000006ff */
[----:B------:R-:W-:Y:S02]  /*2c10*/  IADD3 R3, R17, 0x28, RZ ;  /* 0x0000002811037810 */ /* 0x000fe40007ffe0ff */
[----:B------:R-:W-:Y:S02]  /*2c20*/  ISETP.GE.AND P5, PT, R5, UR4, PT ;  /* 0x0000000405007c0c */ /* 0x000fe4000bfa6270 */
[----:B------:R-:W-:Y:S02]  /*2c30*/  @!P1 LEA.HI.X R5, R12, c[0x0][0x174], R13, 0x1, P4 ;  /* 0x00005d000c059a11 */ /* 0x000fe400020f0c0d */
[----:B------:R-:W-:Y:S01]  /*2c40*/  ISETP.GE.AND P4, PT, R17, UR4, PT ;  /* 0x0000000411007c0c */ /* 0x000fe2000bf86270 */
        /* <DEDUP_REMOVED lines=58> */
[----:B---3--:R-:W-:-:S03]  /*2ff0*/  SHF.R.S32.HI R8, RZ, 0x1f, R17 ;  /* 0x0000001fff087819 */ /* 0x008fc60000011411 */
[----:B------:R4:W-:Y:S04]  /*3000*/  @!P2 LDGSTS.E.BYPASS.LTC128B.128 [R0+0x11000], [R6.64+0x40] ;  /* 0x110000400600afae */ /* 0x0009e8000b901d4c */
[----:B------:R4:W-:Y:S01]  /*3010*/  @!P2 LDGSTS.E.BYPASS.LTC128B.128 [R0+0x13000], [R6.64+0x80] ;  /* 0x130000800600afae */ /* 0x0009e2000b901d4c */
[----:B------:R-:W-:-:S03]  /*3020*/  ISETP.GE.AND P2, PT, R3, UR4, PT ;  /* 0x0000000403007c0c */ /* 0x000fc6000bf46270 */
        /* <DEDUP_REMOVED lines=9> */
[----:B----4-:R-:W-:-:S03]  /*30c0*/  IMAD.SHL.U32 R6, R17, 0x4, RZ ;  /* 0x0000000411067824 */ /* 0x010fc600078e00ff */
[----:B------:R-:W0:Y:S02]  /*30d0*/  LDGDEPBAR ;  /* 0x00000000000079af */ /* 0x000e240000000000 */
[----:B---3--:R-:W-:Y:S02]  /*30e0*/  IADD3 R4, P3, R6, UR8, RZ ;  /* 0x0000000806047c10 */ /* 0x008fe4000ff7e0ff */
[----:B-1----:R-:W-:Y:S02]  /*30f0*/  SHF.R.S32.HI R0, RZ, 0x1f, R3 ;  /* 0x0000001fff007819 */ /* 0x002fe40000011403 */
[----:B------:R-:W-:Y:S02]  /*3100*/  @!P2 LEA R6, P1, R3, UR8, 0x2 ;  /* 0x000000080306ac11 */ /* 0x000fe4000f8210ff */
[----:B------:R-:W-:Y:S02]  /*3110*/  SHF.L.U64.HI R5, R17, 0x2, R8 ;  /* 0x0000000211057819 */ /* 0x000fe40000010208 */
[----:B------:R-:W-:-:S02]  /*3120*/  @!P2 LEA.HI.X R7, R3, UR7, R0, 0x2, P1 ;  /* 0x000000070307ac11 */ /* 0x000fc400088f1400 */
[----:B------:R-:W-:-:S03]  /*3130*/  IADD3.X R5, R5, UR7, RZ, P3, !PT ;  /* 0x0000000705057c10 */ /* 0x000fc60009ffe4ff */
[----:B------:R2:W5:Y:S01]  /*3140*/  @!P2 LDG.E R235, [R6.64] ;  /* 0x0000000c06eba981 */ /* 0x000562000c1e1900 */
[----:B------:R-:W-:Y:S01]  /*3150*/  IMAD.U32 R0, RZ, RZ, UR26 ;  /* 0x0000001aff007e24 */ /* 0x000fe2000f8e00ff */
[----:B------:R-:W-:Y:S02]  /*3160*/  IADD3 R3, R17, 0x1, RZ ;  /* 0x0000000111037810 */ /* 0x000fe40007ffe0ff */
[----:B------:R1:W5:Y:S02]  /*3170*/  @!P4 LDG.E R236, [R4.64] ;  /* 0x0000000c04ecc981 */ /* 0x000364000c1e1900 */
[----:B------:R-:W-:Y:S02]  /*3180*/  IADD3 R249, R3, UR14, -R0 ;  /* 0x0000000e03f97c10 */ /* 0x000fe4000fffe800 */
[----:B------:R-:W-:Y:S01]  /*3190*/  IADD3 R3, R183, 0x1800, RZ ;  /* 0x00001800b7037810 */ /* 0x000fe20007ffe0ff */
[----:B------:R1:W5:Y:S01]  /*31a0*/  @!P6 LDG.E R237, [R4.64+0x20] ;  /* 0x0000200c04ede981 */ /* 0x000362000c1e1900 */
[----:B------:R-:W-:-:S02]  /*31b0*/  IADD3 R0, R181, 0x1800, RZ ;  /* 0x00001800b5007810 */ /* 0x000fc40007ffe0ff */
[----:B------:R-:W-:Y:S01]  /*31c0*/  SEL R3, R3, R183, !P0 ;  /* 0x000000b703037207 */ /* 0x000fe20004000000 */
[----:B------:R1:W5:Y:S01]  /*31d0*/  @!P5 LDG.E R234, [R4.64+0x80] ;  /* 0x0000800c04ead981 */ /* 0x000362000c1e1900 */
[----:B------:R-:W-:-:S03]  /*31e0*/  SEL R0, R0, R181, !P0 ;  /* 0x000000b500007207 */ /* 0x000fc60004000000 */
[----:B------:R-:W-:Y:S01]  /*31f0*/  IMAD.SHL.U32 R174, R3, 0x2, RZ ;  /* 0x0000000203ae7824 */ /* 0x000fe200078e00ff */
[----:B------:R-:W-:Y:S01]  /*3200*/  SHF.L.U32 R3, R0, 0x1, RZ ;  /* 0x0000000100037819 */ /* 0x000fe200000006ff */
[----:B------:R-:W-:-:S04]  /*3210*/  IMAD.MOV.U32 R0, RZ, RZ, c[0x0][0x22c] ;  /* 0x00008b00ff007624 */ /* 0x000fc800078e00ff */
[----:B------:R-:W-:-:S04]  /*3220*/  IMAD R0, R0, c[0x0][0x1c0], RZ ;  /* 0x0000700000007a24 */ /* 0x000fc800078e02ff */
[C---:B------:R-:W-:Y:S02]  /*3230*/  IMAD.SHL.U32 R21, R0.reuse, 0x10, RZ ;  /* 0x0000001000157824 */ /* 0x040fe400078e00ff */
[----:B------:R-:W-:-:S03]  /*3240*/  IMAD.SHL.U32 R238, R0, 0x8, RZ ;  /* 0x0000000800ee7824 */ /* 0x000fc600078e00ff */
[C---:B------:R-:W-:Y:S02]  /*3250*/  IADD3 R0, R21.reuse, 0x40, RZ ;  /* 0x0000004015007810 */ /* 0x040fe40007ffe0ff */
[----:B------:R-:W-:-:S03]  /*3260*/  IADD3 R20, R21, 0x20, RZ ;  /* 0x0000002015147810 */ /* 0x000fc60007ffe0ff */
[C---:B------:R-:W-:Y:S02]  /*3270*/  IMAD.IADD R251, R238.reuse, 0x1, R0 ;  /* 0x00000001eefb7824 */ /* 0x040fe400078e0200 */
[C---:B------:R-:W-:Y:S02]  /*3280*/  IMAD.IADD R252, R238.reuse, 0x1, R20 ;  /* 0x00000001eefc7824 */ /* 0x040fe400078e0214 */
[C---:B-1----:R-:W-:Y:S02]  /*3290*/  IMAD.IADD R4, R238.reuse, 0x1, R251 ;  /* 0x00000001ee047824 */ /* 0x042fe400078e02fb */
[----:B------:R-:W-:-:S03]  /*32a0*/  IMAD.IADD R5, R238, 0x1, R252 ;  /* 0x00000001ee057824 */ /* 0x000fc600078e02fc */
[C---:B------:R-:W-:Y:S01]  /*32b0*/  IADD3 R240, R238.reuse, R4, RZ ;  /* 0x00000004eef07210 */ /* 0x040fe20007ffe0ff */
[----:B------:R-:W-:Y:S01]  /*32c0*/  IMAD.IADD R242, R238, 0x1, R5 ;  /* 0x00000001eef27824 */ /* 0x000fe200078e0205 */
[----:B------:R-:W-:-:S03]  /*32d0*/  SHF.L.U32 R175, R183, 0x1, RZ ;  /* 0x00000001b7af7819 */ /* 0x000fc600000006ff */
[C---:B------:R-:W-:Y:S02]  /*32e0*/  IMAD.IADD R241, R238.reuse, 0x1, R242 ;  /* 0x00000001eef17824 */ /* 0x040fe400078e02f2 */
[C---:B------:R-:W-:Y:S01]  /*32f0*/  IMAD.IADD R239, R238.reuse, 0x1, R240 ;  /* 0x00000001eeef7824 */ /* 0x040fe200078e02f0 */
        /* <DEDUP_REMOVED lines=49> */
[C---:B------:R-:W-:Y:S01]  /*3610*/  SHF.L.U64.HI R248, R17.reuse, 0x2, R8 ;  /* 0x0000000211f87819 */ /* 0x040fe20000010208 */
[----:B------:R-:W-:Y:S01]  /*3620*/  IMAD.SHL.U32 R247, R17, 0x4, RZ ;  /* 0x0000000411f77824 */ /* 0x000fe200078e00ff */
[----:B------:R-:W-:Y:S01]  /*3630*/  IADD3 R176, R175, R182, RZ ;  /* 0x000000b6afb07210 */ /* 0x000fe20007ffe0ff */
[C---:B------:R-:W-:Y:S01]  /*3640*/  IMAD.IADD R243, R238.reuse, 0x1, R239 ;  /* 0x00000001eef37824 */ /* 0x040fe200078e02ef */
[----:B------:R-:W-:Y:S01]  /*3650*/  IADD3 R244, R238, R241, RZ ;  /* 0x000000f1eef47210 */ /* 0x000fe20007ffe0ff */
[----:B--2---:R-:W-:-:S02]  /*3660*/  UIADD3 UR15, UR15, -UR14, URZ ;  /* 0x8000000e0f0f7290 */ /* 0x004fc4000fffe03f */
.L_x_552:
        /* <DEDUP_REMOVED lines=8> */
[----:B------:R-:W-:Y:S02]  /*36f0*/  UISETP.GT.AND UP3, UPT, UR5, UR11, UPT ;  /* 0x0000000b0500728c */ /* 0x000fe4000bf64270 */
[----:B------:R-:W-:Y:S06]  /*3700*/  UISETP.LT.AND UP0, UPT, UR4, UR14, UP0 ;  /* 0x0000000e0400728c */ /* 0x000fec0008701270 */
[----:B------:R-:W-:Y:S01]  /*3710*/  PLOP3.LUT P0, PT, PT, PT, UP0, 0x80, 0x0 ;  /* 0x000000000000781c */ /* 0x000fe20003f0f008 */
        /* <DEDUP_REMOVED lines=15> */
[----:B------:R-:W1:Y:S01]  /*3810*/  LDSM.16.M88.4 R156, [R173+0xb000] ;  /* 0x00b00000ad9c783b */ /* 0x000e620000000200 */
[-C--:B----4-:R-:W-:Y:S07]  /*3820*/  HMMA.16816.F32.BF16 R20, R32, R132.reuse, RZ ;  /* 0x000000842014723c */ /* 0x090fee00000418ff */
        /* <DEDUP_REMOVED lines=12> */
[-C--:B---3--:R-:W-:Y:S08]  /*38f0*/  HMMA.16816.F32.BF16 R20, R136, R148.reuse, R20 ;  /* 0x000000948814723c */ /* 0x088ff00000041814 */
[C---:B------:R-:W-:Y:S08]  /*3900*/  HMMA.16816.F32.BF16 R24, R144.reuse, R148, R24 ;  /* 0x000000949018723c */ /* 0x040ff00000041818 */
[-C--:B------:R-:W-:Y:S01]  /*3910*/  HMMA.16816.F32.BF16 R28, R144, R150.reuse, R28 ;  /* 0x00000096901c723c */ /* 0x080fe2000004181c */
[----:B------:R-:W-:Y:S07]  /*3920*/  LDSM.16.M88.4 R144, [R174+0x2000] ;  /* 0x00200000ae90783b */ /* 0x000fee0000000200 */
[----:B------:R-:W-:Y:S01]  /*3930*/  HMMA.16816.F32.BF16 R32, R136, R150, R32 ;  /* 0x000000968820723c */ /* 0x000fe20000041820 */
[----:B------:R-:W1:Y:S07]  /*3940*/  LDSM.16.M88.4 R136, [R0+0x1800] ;  /* 0x001800000088783b */ /* 0x000e6e0000000200 */
[-C--:B------:R-:W-:Y:S01]  /*3950*/  HMMA.16816.F32.BF16 R4, R152, R156.reuse, R4 ;  /* 0x0000009c9804723c */ /* 0x080fe20000041804 */
[----:B------:R-:W3:Y:S07]  /*3960*/  LDSM.16.M88.4 R148, [R173+0xd000] ;  /* 0x00d00000ad94783b */ /* 0x000eee0000000200 */
        /* <DEDUP_REMOVED lines=18> */
[----:B------:R1:W2:Y:S07]  /*3a90*/  LDSM.16.M88.4 R136, [R0+0x2800] ;  /* 0x002800000088783b */ /* 0x0002ae0000000200 */
[----:B------:R-:W-:Y:S08]  /*3aa0*/  HMMA.16816.F32.BF16 R32, R164, R142, R32 ;  /* 0x0000008ea420723c */ /* 0x000ff00000041820 */
[-C--:B---3--:R-:W-:Y:S08]  /*3ab0*/  HMMA.16816.F32.BF16 R4, R144, R148.reuse, R4 ;  /* 0x000000949004723c */ /* 0x088ff00000041804 */
[C---:B----4-:R-:W-:Y:S01]  /*3ac0*/  HMMA.16816.F32.BF16 R8, R132.reuse, R148, R8 ;  /* 0x000000948408723c */ /* 0x050fe20000041808 */
[----:B-1----:R-:W-:Y:S04]  /*3ad0*/  MOV R0, UR18 ;  /* 0x0000001200007c02 */ /* 0x002fe80008000f00 */
[----:B--2---:R-:W-:Y:S03]  /*3ae0*/  @!P0 LEA R0, R0, R195, 0x7 ;  /* 0x000000c300008211 */ /* 0x004fe600078e38ff */
        /* <DEDUP_REMOVED lines=31> */
[----:B---3--:R-:W-:Y:S09]  /*3ce0*/  @!P0 IADD3 R8, R249, UR6, RZ ;  /* 0x00000006f9088c10 */ /* 0x008ff2000fffe0ff */
        /* <DEDUP_REMOVED lines=343> */
[----:B------:R-:W-:Y:S04]  /*5260*/  FMUL.FTZ R4, R201, R4 ;  /* 0x00000004c9047220 */ /* 0x000fe80000410000 */
[----:B------:R-:W-:Y:S02]  /*5270*/  FMUL.FTZ R148, R4, R0 ;  /* 0x0000000004947220 */ /* 0x000fe40000410000 */
[----:B------:R-:W3:Y:S04]  /*5280*/  LDG.E R4, [R146.64+0x80] ;  /* 0x0000800c92047981 */ /* 0x000ee8000c1e1900 */
[----:B------:R-:W4:Y:S02]  /*5290*/  LDG.E R0, [R146.64+0xa0] ;  /* 0x0000a00c92007981 */ /* 0x000f24000c1e1900 */
        /* <DEDUP_REMOVED lines=106> */
[----:B------:R-:W-:Y:S01]  /*5940*/  FFMA.FTZ R25, -R163, R163, 1 ;  /* 0x3f800000a3197423 */ /* 0x000fe200000101a3 */
[----:B------:R-:W-:Y:S01]  /*5950*/  MOV R163, R192 ;  /* 0x000000c000a37202 */ /* 0x000fe20000000f00 */
        /* <DEDUP_REMOVED lines=70> */
.L_x_550:
        /* <DEDUP_REMOVED lines=118> */
.L_x_551:
        /* <DEDUP_REMOVED lines=11> */
[----:B------:R-:W-:Y:S01]  /*65d0*/  IMAD R166, R166, 0x30, RZ ;  /* 0x00000030a6a67824 */ /* 0x000fe200078e02ff */
[----:B------:R-:W3:Y:S01]  /*65e0*/  LDSM.16.MT88.4 R28, [R0+0xd000] ;  /* 0x00d00000001c783b */ /* 0x000ee20000004200 */
[----:B------:R-:W-:Y:S01]  /*65f0*/  IMAD.MOV.U32 R161, RZ, RZ, c[0x0][0x22c] ;  /* 0x00008b00ffa17624 */ /* 0x000fe200078e00ff */
[----:B------:R-:W-:Y:S02]  /*6600*/  UIADD3 UR4, UR5, -0x1, URZ ;  /* 0xffffffff05047890 */ /* 0x000fe4000fffe03f */
[----:B------:R-:W4:Y:S01]  /*6610*/  LDL R165, [R1] ;  /* 0x0000000001a57983 */ /* 0x000f220000100800 */
[----:B------:R-:W-:Y:S03]  /*6620*/  IMAD R161, R161, c[0x0][0x1c0], RZ ;  /* 0x00007000a1a17a24 */ /* 0x000fe600078e02ff */
[----:B------:R-:W-:Y:S01]  /*6630*/  LDSM.16.M88.4 R32, [R178] ;  /* 0x00000000b220783b */ /* 0x000fe20000000200 */
[----:B------:R-:W-:Y:S01]  /*6640*/  IMAD.U32 R161, R161, -0x40, RZ ;  /* 0xffffffc0a1a17824 */ /* 0x000fe200078e00ff */
[----:B------:R-:W-:Y:S02]  /*6650*/  UMOV UR5, UR4 ;  /* 0x0000000400057c82 */ /* 0x000fe40008000000 */
[----:B------:R-:W4:Y:S02]  /*6660*/  LDL R164, [R1+0x4] ;  /* 0x0000040001a47983 */ /* 0x000f240000100800 */
[C---:B------:R-:W-:Y:S02]  /*6670*/  LEA R194, P1, R161.reuse, R162, 0x2 ;  /* 0x000000a2a1c27211 */ /* 0x040fe400078210ff */
[----:B------:R-:W1:Y:S02]  /*6680*/  LDSM.16.MT88.4 R132, [R0+0x9400] ;  /* 0x009400000084783b */ /* 0x000e640000004200 */
[----:B------:R-:W-:Y:S01]  /*6690*/  LEA.HI.X.SX32 R192, R161, R163, 0x2, P1 ;  /* 0x000000a3a1c07211 */ /* 0x000fe200008f16ff */
[----:B------:R-:W-:Y:S01]  /*66a0*/  IMAD.MOV.U32 R161, RZ, RZ, c[0x0][0x22c] ;  /* 0x00008b00ffa17624 */ /* 0x000fe200078e00ff */
[----:B------:R-:W1:Y:S03]  /*66b0*/  LDSM.16.MT88.4 R136, [R0+0xb400] ;  /* 0x00b400000088783b */ /* 0x000e660000004200 */
[----:B------:R-:W-:Y:S01]  /*66c0*/  IMAD R161, R161, c[0x0][0x1c0], RZ ;  /* 0x00007000a1a17a24 */ /* 0x000fe200078e02ff */
[----:B------:R-:W1:Y:S03]  /*66d0*/  LDSM.16.MT88.4 R140, [R0+0xd400] ;  /* 0x00d40000008c783b */ /* 0x000e660000004200 */
[----:B------:R-:W-:Y:S01]  /*66e0*/  IMAD.SHL.U32 R161, R161, 0x10, RZ ;  /* 0x00000010a1a17824 */ /* 0x000fe200078e00ff */
[----:B------:R-:W-:Y:S01]  /*66f0*/  LDSM.16.M88.4 R144, [R180] ;  /* 0x00000000b490783b */ /* 0x000fe20000000200 */
[C---:B--2---:R-:W-:Y:S03]  /*6700*/  HMMA.16816.F32.BF16 R4, R24.reuse, R8, RZ ;  /* 0x000000081804723c */ /* 0x044fe600000418ff */
[----:B------:R-:W2:Y:S04]  /*6710*/  LDSM.16.MT88.4 R148, [R0+0x9800] ;  /* 0x009800000094783b */ /* 0x000ea80000004200 */
[----:B------:R-:W1:Y:S01]  /*6720*/  LDSM.16.MT88.4 R152, [R0+0xb800] ;  /* 0x00b800000098783b */ /* 0x000e620000004200 */
[C---:B------:R-:W-:Y:S03]  /*6730*/  HMMA.16816.F32.BF16 R8, R24.reuse, R10, RZ ;  /* 0x0000000a1808723c */ /* 0x040fe600000418ff */
[----:B------:R-:W-:Y:S05]  /*6740*/  LDSM.16.MT88.4 R156, [R0+0xbc00] ;  /* 0x00bc0000009c783b */ /* 0x000fea0000004200 */
[C---:B---3--:R-:W-:Y:S08]  /*6750*/  HMMA.16816.F32.BF16 R12, R24.reuse, R16, RZ ;  /* 0x00000010180c723c */ /* 0x048ff000000418ff */
[C---:B------:R-:W-:Y:S08]  /*6760*/  HMMA.16816.F32.BF16 R16, R24.reuse, R18, RZ ;  /* 0x000000121810723c */ /* 0x040ff000000418ff */
[C---:B------:R-:W-:Y:S08]  /*6770*/  HMMA.16816.F32.BF16 R20, R24.reuse, R28, RZ ;  /* 0x0000001c1814723c */ /* 0x040ff000000418ff */
[----:B------:R-:W-:Y:S01]  /*6780*/  HMMA.16816.F32.BF16 R24, R24, R30, RZ ;  /* 0x0000001e1818723c */ /* 0x000fe200000418ff */
[----:B------:R-:W3:Y:S07]  /*6790*/  LDSM.16.MT88.4 R28, [R0+0xd800] ;  /* 0x00d80000001c783b */ /* 0x000eee0000004200 */
        /* <DEDUP_REMOVED lines=15> */
[----:B------:R-:W2:Y:S07]  /*6890*/  LDSM.16.MT88.4 R152, [R0+0xc000] ;  /* 0x00c000000098783b */ /* 0x000eae0000004200 */
[C---:B---3--:R-:W-:Y:S08]  /*68a0*/  HMMA.16816.F32.BF16 R20, R144.reuse, R28, R20 ;  /* 0x0000001c9014723c */ /* 0x048ff00000041814 */
[----:B------:R-:W-:Y:S01]  /*68b0*/  HMMA.16816.F32.BF16 R24, R144, R30, R24 ;  /* 0x0000001e9018723c */ /* 0x000fe20000041818 */
[----:B------:R-:W3:Y:S04]  /*68c0*/  LDSM.16.MT88.4 R28, [R0+0xe000] ;  /* 0x00e00000001c783b */ /* 0x000ee80000004200 */
[----:B------:R-:W-:Y:S03]  /*68d0*/  LDSM.16.MT88.4 R144, [R0+0xa400] ;  /* 0x00a400000090783b */ /* 0x000fe60000004200 */
[C---:B-1----:R-:W-:Y:S08]  /*68e0*/  HMMA.16816.F32.BF16 R4, R132.reuse, R136, R4 ;  /* 0x000000888404723c */ /* 0x042ff00000041804 */
[C---:B------:R-:W-:Y:S01]  /*68f0*/  HMMA.16816.F32.BF16 R8, R132.reuse, R138, R8 ;  /* 0x0000008a8408723c */ /* 0x040fe20000041808 */
[----:B------:R-:W1:Y:S07]  /*6900*/  LDSM.16.M88.4 R136, [R178+0x2000] ;  /* 0x00200000b288783b */ /* 0x000e6e0000000200 */
        /* <DEDUP_REMOVED lines=16> */
[----:B------:R-:W-:Y:S03]  /*6a10*/  LDSM.16.M88.4 R140, [R179+0x2000] ;  /* 0x00200000b38c783b */ /* 0x000fe60000000200 */
[C---:B-1----:R-:W-:Y:S08]  /*6a20*/  HMMA.16816.F32.BF16 R4, R136.reuse, R144, R4 ;  /* 0x000000908804723c */ /* 0x042ff00000041804 */
[C---:B------:R-:W-:Y:S01]  /*6a30*/  HMMA.16816.F32.BF16 R8, R136.reuse, R146, R8 ;  /* 0x000000928808723c */ /* 0x040fe20000041808 */
[----:B------:R-:W1:Y:S07]  /*6a40*/  LDSM.16.MT88.4 R144, [R0+0xac00] ;  /* 0x00ac00000090783b */ /* 0x000e6e0000004200 */
[C---:B------:R-:W-:Y:S08]  /*6a50*/  HMMA.16816.F32.BF16 R12, R136.reuse, R156, R12 ;  /* 0x0000009c880c723c */ /* 0x040ff0000004180c */
[C---:B------:R-:W-:Y:S01]  /*6a60*/  HMMA.16816.F32.BF16 R16, R136.reuse, R158, R16 ;  /* 0x0000009e8810723c */ /* 0x040fe20000041810 */
[----:B------:R-:W1:Y:S07]  /*6a70*/  LDSM.16.MT88.4 R156, [R0+0xcc00] ;  /* 0x00cc0000009c783b */ /* 0x000e6e0000004200 */
[C---:B------:R-:W-:Y:S08]  /*6a80*/  HMMA.16816.F32.BF16 R20, R136.reuse, R32, R20 ;  /* 0x000000208814723c */ /* 0x040ff00000041814 */
[----:B------:R-:W-:Y:S01]  /*6a90*/  HMMA.16816.F32.BF16 R24, R136, R34, R24 ;  /* 0x000000228818723c */ /* 0x000fe20000041818 */
[----:B------:R1:W4:Y:S07]  /*6aa0*/  LDSM.16.MT88.4 R32, [R0+0xec00] ;  /* 0x00ec00000020783b */ /* 0x00032e0000004200 */
[C---:B--2---:R-:W-:Y:S08]  /*6ab0*/  HMMA.16816.F32.BF16 R4, R132.reuse, R148, R4 ;  /* 0x000000948404723c */ /* 0x044ff00000041804 */
[C---:B------:R-:W-:Y:S08]  /*6ac0*/  HMMA.16816.F32.BF16 R8, R132.reuse, R150, R8 ;  /* 0x000000968408723c */ /* 0x040ff00000041808 */
[C---:B------:R-:W-:Y:S04]  /*6ad0*/  HMMA.16816.F32.BF16 R12, R132.reuse, R152, R12 ;  /* 0x00000098840c723c */ /* 0x040fe8000004180c */
[----:B-1----:R-:W-:Y:S04]  /*6ae0*/  IMAD.IADD R0, R238, 0x1, R252 ;  /* 0x00000001ee007824 */ /* 0x002fe800078e02fc */
        /* <DEDUP_REMOVED lines=15> */
[----:B------:R-:W-:Y:S02]  /*6be0*/  IMAD.SHL.U32 R165, R165, 0x20, RZ ;  /* 0x00000020a5a57824 */ /* 0x000fe400078e00ff */
[----:B------:R1:W5:Y:S01]  /*6bf0*/  @P0 LDG.E R237, [R30.64+0x20] ;  /* 0x0000200c1eed0981 */ /* 0x000362000c1e1900 */
[----:B------:R-:W-:Y:S01]  /*6c00*/  IMAD R164, R164, c[0x0][0x1c0], RZ ;  /* 0x00007000a4a47a24 */ /* 0x000fe200078e02ff */
[C---:B------:R-:W-:Y:S02]  /*6c10*/  HMMA.16816.F32.BF16 R12, R140.reuse, R156, R12 ;  /* 0x0000009c8c0c723c */ /* 0x040fe4000004180c */
[----:B------:R1:W5:Y:S02]  /*6c20*/  @P0 LDG.E R234, [R30.64+0x80] ;  /* 0x0000800c1eea0981 */ /* 0x000364000c1e1900 */
[----:B------:R-:W-:Y:S02]  /*6c30*/  IMAD R164, R164, 0x18, RZ ;  /* 0x00000018a4a47824 */ /* 0x000fe400078e02ff */
[----:B------:R1:W5:Y:S01]  /*6c40*/  @P0 LDG.E R235, [R30.64+0xa0] ;  /* 0x0000a00c1eeb0981 */ /* 0x000362000c1e1900 */
[CC--:B------:R-:W-:Y:S01]  /*6c50*/  LEA R134, P0, R161.reuse, R28.reuse, 0x2 ;  /* 0x0000001ca1867211 */ /* 0x0c0fe200078010ff */
[C---:B------:R-:W-:Y:S02]  /*6c60*/  HMMA.16816.F32.BF16 R16, R140.reuse, R158, R16 ;  /* 0x0000009e8c10723c */ /* 0x040fe40000041810 */
[----:B------:R2:W-:Y:S02]  /*6c70*/  RED.E.ADD.F32.FTZ.RN.STRONG.GPU [R28.64], R4 ;  /* 0x000000041c00798e */ /* 0x0005e4000c10e78c */
[-C--:B------:R-:W-:Y:S04]  /*6c80*/  LEA.HI.X.SX32 R135, R161, R29.reuse, 0x2, P0 ;  /* 0x0000001da1877211 */ /* 0x080fe800000f16ff */
[C---:B------:R-:W-:Y:S07]  /*6c90*/  HMMA.16816.F32.BF16 R20, R140.reuse, R32, R20 ;  /* 0x000000208c14723c */ /* 0x040fee0000041814 */
[CC--:B------:R-:W-:Y:S01]  /*6ca0*/  LEA R32, P1, R238.reuse, R28.reuse, 0x2 ;  /* 0x0000001cee207211 */ /* 0x0c0fe200078210ff */
[----:B------:R-:W-:Y:S01]  /*6cb0*/  HMMA.16816.F32.BF16 R24, R140, R34, R24 ;  /* 0x000000228c18723c */ /* 0x000fe20000041818 */
[----:B------:R-:W-:Y:S03]  /*6cc0*/  LDSM.16.MT88.4 R140, [R3+0x1c00] ;  /* 0x001c0000038c783b */ /* 0x000fe60000004200 */
[-C--:B------:R-:W-:Y:S02]  /*6cd0*/  LEA.HI.X.SX32 R33, R238, R29.reuse, 0x2, P1 ;  /* 0x0000001dee217211 */ /* 0x080fe400008f16ff */
[CC--:B------:R-:W-:Y:S02]  /*6ce0*/  LEA R132, P1, R164.reuse, R28.reuse, 0x2 ;  /* 0x0000001ca4847211 */ /* 0x0c0fe400078210ff */
[-C--:B------:R-:W-:Y:S01]  /*6cf0*/  LEA R34, P0, R165, R28.reuse, 0x2 ;  /* 0x0000001ca5227211 */ /* 0x080fe200078010ff */
[----:B------:R3:W-:Y:S03]  /*6d00*/  RED.E.ADD.F32.FTZ.RN.STRONG.GPU [R32.64], R5 ;  /* 0x000000052000798e */ /* 0x0007e6000c10e78c */
[-C--:B------:R-:W-:Y:S01]  /*6d10*/  LEA.HI.X.SX32 R133, R164, R29.reuse, 0x2, P1 ;  /* 0x0000001da4857211 */ /* 0x080fe200008f16ff */
[----:B------:R4:W-:Y:S01]  /*6d20*/  RED.E.ADD.F32.FTZ.RN.STRONG.GPU [R134.64], R6 ;  /* 0x000000068600798e */ /* 0x0009e2000c10e78c */
[-C--:B-1----:R-:W-:Y:S01]  /*6d30*/  LEA R30, P2, R167, R28.reuse, 0x2 ;  /* 0x0000001ca71e7211 */ /* 0x082fe200078410ff */
[----:B------:R-:W-:Y:S01]  /*6d40*/  IMAD.MOV.U32 R164, RZ, RZ, c[0x0][0x22c] ;  /* 0x00008b00ffa47624 */ /* 0x000fe200078e00ff */
[-C--:B------:R-:W-:Y:S01]  /*6d50*/  LEA.HI.X.SX32 R35, R165, R29.reuse, 0x2, P0 ;  /* 0x0000001da5237211 */ /* 0x080fe200000f16ff */
[----:B------:R1:W-:Y:S01]  /*6d60*/  RED.E.ADD.F32.FTZ.RN.STRONG.GPU [R132.64], R7 ;  /* 0x000000078400798e */ /* 0x0003e2000c10e78c */
[-C--:B--2---:R-:W-:Y:S01]  /*6d70*/  LEA R4, P1, R166, R28.reuse, 0x2 ;  /* 0x0000001ca6047211 */ /* 0x084fe200078210ff */
[----:B------:R-:W-:Y:S01]  /*6d80*/  IMAD R164, R164, c[0x0][0x1c0], RZ ;  /* 0x00007000a4a47a24 */ /* 0x000fe200078e02ff */
[-C--:B------:R-:W-:Y:S01]  /*6d90*/  LEA.HI.X.SX32 R31, R167, R29.reuse, 0x2, P2 ;  /* 0x0000001da71f7211 */ /* 0x080fe200010f16ff */
[----:B------:R2:W-:Y:S01]  /*6da0*/  RED.E.ADD.F32.FTZ.RN.STRONG.GPU [R34.64], R8 ;  /* 0x000000082200798e */ /* 0x0005e2000c10e78c */
[----:B------:R-:W-:Y:S02]  /*6db0*/  IMAD.MOV.U32 R165, RZ, RZ, c[0x0][0x22c] ;  /* 0x00008b00ffa57624 */ /* 0x000fe400078e00ff */
[----:B------:R-:W-:Y:S01]  /*6dc0*/  IMAD R164, R164, 0x38, RZ ;  /* 0x00000038a4a47824 */ /* 0x000fe200078e02ff */
[----:B------:R2:W-:Y:S01]  /*6dd0*/  RED.E.ADD.F32.FTZ.RN.STRONG.GPU [R30.64], R9 ;  /* 0x000000091e00798e */ /* 0x0005e2000c10e78c */
[----:B------:R-:W-:Y:S04]  /*6de0*/  IMAD R165, R165, c[0x0][0x1c0], RZ ;  /* 0x00007000a5a57a24 */ /* 0x000fe800078e02ff */
[----:B------:R-:W-:Y:S05]  /*6df0*/  IMAD.SHL.U32 R165, R165, 0x10, RZ ;  /* 0x00000010a5a57824 */ /* 0x000fea00078e00ff */
[----:B------:R-:W-:Y:S02]  /*6e00*/  IADD3 R136, R165, 0x20, RZ ;  /* 0x00000020a5887810 */ /* 0x000fe40007ffe0ff */
[-C--:B---3--:R-:W-:Y:S02]  /*6e10*/  LEA.HI.X.SX32 R5, R166, R29.reuse, 0x2, P1 ;  /* 0x0000001da6057211 */ /* 0x088fe400008f16ff */
[CC--:B----4-:R-:W-:Y:S03]  /*6e20*/  LEA R6, P0, R164.reuse, R28.reuse, 0x2 ;  /* 0x0000001ca4067211 */ /* 0x0d0fe600078010ff */
[----:B------:R3:W-:Y:S01]  /*6e30*/  RED.E.ADD.F32.FTZ.RN.STRONG.GPU [R4.64], R10 ;  /* 0x0000000a0400798e */ /* 0x0007e2000c10e78c */
[----:B------:R-:W-:Y:S02]  /*6e40*/  IADD3 R134, R161, 0x40, RZ ;  /* 0x00000040a1867810 */ /* 0x000fe40007ffe0ff */
[-C--:B-1----:R-:W-:Y:S02]  /*6e50*/  LEA.HI.X.SX32 R7, R164, R29.reuse, 0x2, P0 ;  /* 0x0000001da4077211 */ /* 0x082fe400000f16ff */
[-C--:B--2---:R-:W-:Y:S03]  /*6e60*/  LEA R8, P2, R242, R28.reuse, 0x2 ;  /* 0x0000001cf2087211 */ /* 0x084fe600078410ff */
[----:B------:R1:W-:Y:S01]  /*6e70*/  RED.E.ADD.F32.FTZ.RN.STRONG.GPU [R6.64], R11 ;  /* 0x0000000b0600798e */ /* 0x0003e2000c10e78c */
[-C--:B------:R-:W-:Y:S03]  /*6e80*/  LEA R30, P1, R252, R28.reuse, 0x2 ;  /* 0x0000001cfc1e7211 */ /* 0x080fe600078210ff */
[----:B------:R2:W-:Y:S01]  /*6e90*/  RED.E.ADD.F32.FTZ.RN.STRONG.GPU [R28.64+0x80], R12 ;  /* 0x0000800c1c00798e */ /* 0x0005e2000c10e78c */
[-C--:B------:R-:W-:Y:S02]  /*6ea0*/  LEA.HI.X.SX32 R9, R242, R29.reuse, 0x2, P2 ;  /* 0x0000001df2097211 */ /* 0x080fe400010f16ff */
[-C--:B------:R-:W-:Y:S01]  /*6eb0*/  LEA.HI.X.SX32 R31, R252, R29.reuse, 0x2, P1 ;  /* 0x0000001dfc1f7211 */ /* 0x080fe200008f16ff */
[----:B------:R4:W-:Y:S01]  /*6ec0*/  RED.E.ADD.F32.FTZ.RN.STRONG.GPU [R32.64+0x80], R13 ;  /* 0x0000800d2000798e */ /* 0x0009e2000c10e78c */
[CC--:B---3--:R-:W-:Y:S04]  /*6ed0*/  LEA R4, P0, R136.reuse, R28.reuse, 0x2 ;  /* 0x0000001c88047211 */ /* 0x0c8fe800078010ff */
[-C--:B------:R-:W-:Y:S02]  /*6ee0*/  LEA.HI.X.SX32 R5, R136, R29.reuse, 0x2, P0 ;  /* 0x0000001d88057211 */ /* 0x080fe400000f16ff */
[CC--:B------:R-:W-:Y:S01]  /*6ef0*/  LEA R10, P0, R0.reuse, R28.reuse, 0x2 ;  /* 0x0000001c000a7211 */ /* 0x0c0fe200078010ff */
[----:B------:R-:W-:Y:S01]  /*6f00*/  LDSM.16.MT88.4 R136, [R2+0x18800] ;  /* 0x018800000288783b */ /* 0x000fe20000004200 */
[CC--:B-1----:R-:W-:Y:S02]  /*6f10*/  LEA R6, P1, R241.reuse, R28.reuse, 0x2 ;  /* 0x0000001cf1067211 */ /* 0x0c2fe400078210ff */
[-C--:B------:R-:W-:Y:S01]  /*6f20*/  LEA.HI.X.SX32 R11, R0, R29.reuse, 0x2, P0 ;  /* 0x0000001d000b7211 */ /* 0x080fe200000f16ff */
[----:B------:R1:W-:Y:S01]  /*6f30*/  RED.E.ADD.F32.FTZ.RN.STRONG.GPU [R4.64], R14 ;  /* 0x0000000e0400798e */ /* 0x0003e2000c10e78c */
[-C--:B------:R-:W-:Y:S01]  /*6f40*/  LEA.HI.X.SX32 R7, R241, R29.reuse, 0x2, P1 ;  /* 0x0000001df1077211 */ /* 0x080fe200008f16ff */
[----:B------:R-:W-:Y:S01]  /*6f50*/  IMAD.IADD R0, R238, 0x1, R251 ;  /* 0x00000001ee007824 */ /* 0x000fe200078e02fb */
[CC--:B--2---:R-:W-:Y:S01]  /*6f60*/  LEA R12, P4, R251.reuse, R28.reuse, 0x2 ;  /* 0x0000001cfb0c7211 */ /* 0x0c4fe200078810ff */
[----:B------:R2:W-:Y:S03]  /*6f70*/  RED.E.ADD.F32.FTZ.RN.STRONG.GPU [R30.64], R15 ;  /* 0x0000000f1e00798e */ /* 0x0005e6000c10e78c */
[-C--:B----4-:R-:W-:Y:S01]  /*6f80*/  LEA.HI.X.SX32 R13, R251, R29.reuse, 0x2, P4 ;  /* 0x0000001dfb0d7211 */ /* 0x090fe200020f16ff */
[----:B------:R3:W-:Y:S04]  /*6f90*/  RED.E.ADD.F32.FTZ.RN.STRONG.GPU [R10.64], R16 ;  /* 0x000000100a00798e */ /* 0x0007e8000c10e78c */
[----:B------:R4:W-:Y:S04]  /*6fa0*/  RED.E.ADD.F32.FTZ.RN.STRONG.GPU [R8.64], R17 ;  /* 0x000000110800798e */ /* 0x0009e8000c10e78c */
[----:B------:R4:W-:Y:S01]  /*6fb0*/  RED.E.ADD.F32.FTZ.RN.STRONG.GPU [R6.64], R18 ;  /* 0x000000120600798e */ /* 0x0009e2000c10e78c */
[-C--:B-1----:R-:W-:Y:S02]  /*6fc0*/  LEA R4, P0, R244, R28.reuse, 0x2 ;  /* 0x0000001cf4047211 */ /* 0x082fe400078010ff */
[-C--:B------:R-:W-:Y:S02]  /*6fd0*/  LEA R14, P5, R134, R28.reuse, 0x2 ;  /* 0x0000001c860e7211 */ /* 0x080fe400078a10ff */
[-C--:B------:R-:W-:Y:S02]  /*6fe0*/  LEA.HI.X.SX32 R5, R244, R29.reuse, 0x2, P0 ;  /* 0x0000001df4057211 */ /* 0x080fe400000f16ff */
[-C--:B--2---:R-:W-:Y:S02]  /*6ff0*/  LEA.HI.X.SX32 R15, R134, R29.reuse, 0x2, P5 ;  /* 0x0000001d860f7211 */ /* 0x084fe400028f16ff */
[-C--:B---3--:R-:W-:Y:S01]  /*7000*/  LEA R10, P3, R0, R28.reuse, 0x2 ;  /* 0x0000001c000a7211 */ /* 0x088fe200078610ff */
[----:B------:R1:W-:Y:S01]  /*7010*/  RED.E.ADD.F32.FTZ.RN.STRONG.GPU [R4.64], R19 ;  /* 0x000000130400798e */ /* 0x0003e2000c10e78c */
[-C--:B----4-:R-:W-:Y:S03]  /*7020*/  LEA R8, P2, R240, R28.reuse, 0x2 ;  /* 0x0000001cf0087211 */ /* 0x090fe600078410ff */
[----:B------:R-:W-:Y:S01]  /*7030*/  RED.E.ADD.F32.FTZ.RN.STRONG.GPU [R28.64+0x100], R20 ;  /* 0x000100141c00798e */ /* 0x000fe2000c10e78c */
[-C--:B------:R-:W-:Y:S02]  /*7040*/  LEA.HI.X.SX32 R11, R0, R29.reuse, 0x2, P3 ;  /* 0x0000001d000b7211 */ /* 0x080fe400018f16ff */
[CC--:B------:R-:W-:Y:S01]  /*7050*/  LEA R6, P1, R239.reuse, R28.reuse, 0x2 ;  /* 0x0000001cef067211 */ /* 0x0c0fe200078210ff */
[----:B------:R-:W-:Y:S01]  /*7060*/  RED.E.ADD.F32.FTZ.RN.STRONG.GPU [R32.64+0x100], R21 ;  /* 0x000100152000798e */ /* 0x000fe2000c10e78c */
[-C--:B------:R-:W-:Y:S02]  /*7070*/  LEA.HI.X.SX32 R9, R240, R29.reuse, 0x2, P2 ;  /* 0x0000001df0097211 */ /* 0x080fe400010f16ff */
[-C--:B------:R-:W-:Y:S01]  /*7080*/  LEA.HI.X.SX32 R7, R239, R29.reuse, 0x2, P1 ;  /* 0x0000001def077211 */ /* 0x080fe200008f16ff */
[----:B------:R-:W-:Y:S01]  /*7090*/  RED.E.ADD.F32.FTZ.RN.STRONG.GPU [R14.64], R22 ;  /* 0x000000160e00798e */ /* 0x000fe2000c10e78c */
[----:B------:R-:W-:Y:S01]  /*70a0*/  PLOP3.LUT P1, PT, PT, PT, UP0, 0x80, 0x0 ;  /* 0x000000000000781c */ /* 0x000fe20003f2f008 */
[----:B------:R-:W-:Y:S01]  /*70b0*/  @UP3 UIADD3 UR10, UP0, UR10, -0x100, URZ ;  /* 0xffffff000a0a3890 */ /* 0x000fe2000ff1e03f */
[C---:B------:R-:W-:Y:S01]  /*70c0*/  IADD3 R0, R3.reuse, -0x3000, RZ ;  /* 0xffffd00003007810 */ /* 0x040fe20007ffe0ff */
[----:B------:R-:W-:Y:S02]  /*70d0*/  RED.E.ADD.F32.FTZ.RN.STRONG.GPU [R12.64], R23 ;  /* 0x000000170c00798e */ /* 0x000fe4000c10e78c */
[----:B------:R-:W-:Y:S02]  /*70e0*/  @UP3 UIADD3.X UR9, UR9, -0x1, URZ, UP0, !UPT ;  /* 0xffffffff09093890 */ /* 0x000fe400087fe43f */
[----:B------:R-:W-:Y:S04]  /*70f0*/  RED.E.ADD.F32.FTZ.RN.STRONG.GPU [R10.64], R24 ;  /* 0x000000180a00798e */ /* 0x000fe8000c10e78c */
[----:B------:R-:W-:Y:S02]  /*7100*/  RED.E.ADD.F32.FTZ.RN.STRONG.GPU [R8.64], R25 ;  /* 0x000000190800798e */ /* 0x000fe4000c10e78c */
[----:B------:R-:W-:Y:S02]  /*7110*/  @P1 IADD3 R0, R3, 0x3000, RZ ;  /* 0x0000300003001810 */ /* 0x000fe40007ffe0ff */
[C---:B-1----:R-:W-:Y:S01]  /*7120*/  LEA R4, P0, R243.reuse, R28, 0x2 ;  /* 0x0000001cf3047211 */ /* 0x042fe200078010ff */
[----:B------:R-:W-:Y:S03]  /*7130*/  RED.E.ADD.F32.FTZ.RN.STRONG.GPU [R6.64], R26 ;  /* 0x0000001a0600798e */ /* 0x000fe6000c10e78c */
[----:B------:R-:W-:Y:S01]  /*7140*/  LEA.HI.X.SX32 R5, R243, R29, 0x2, P0 ;  /* 0x0000001df3057211 */ /* 0x000fe200000f16ff */
[----:B------:R-:W-:Y:S01]  /*7150*/  LDSM.16.MT88.4 R8, [R3] ;  /* 0x000000000308783b */ /* 0x000fe20000004200 */
[----:B------:R-:W-:Y:S03]  /*7160*/  PLOP3.LUT P0, PT, PT, PT, UP2, 0x80, 0x0 ;  /* 0x000000000000781c */ /* 0x000fe60003f0f028 */
[----:B------:R-:W-:Y:S04]  /*7170*/  RED.E.ADD.F32.FTZ.RN.STRONG.GPU [R4.64], R27 ;  /* 0x0000001b0400798e */ /* 0x000fe8000c10e78c */
[----:B------:R-:W1:Y:S04]  /*7180*/  LDSM.16.MT88.4 R4, [R2+0x15000] ;  /* 0x015000000204783b */ /* 0x000e680000004200 */
[----:B------:R-:W2:Y:S04]  /*7190*/  LDSM.16.MT88.4 R12, [R2+0x17000] ;  /* 0x01700000020c783b */ /* 0x000ea80000004200 */
[----:B------:R-:W3:Y:S04]  /*71a0*/  LDSM.16.MT88.4 R16, [R3+0x1000] ;  /* 0x001000000310783b */ /* 0x000ee80000004200 */
[----:B------:R-:W4:Y:S04]  /*71b0*/  LDSM.16.MT88.4 R28, [R3+0x2000] ;  /* 0x00200000031c783b */ /* 0x000f280000004200 */
[----:B------:R-:W-:Y:S04]  /*71c0*/  LDSM.16.MT88.4 R32, [R2+0x15800] ;  /* 0x015800000220783b */ /* 0x000fe80000004200 */
[----:B------:R-:W3:Y:S04]  /*71d0*/  LDSM.16.MT88.4 R20, [R3+0x400] ;  /* 0x000400000314783b */ /* 0x000ee80000004200 */
        /* <DEDUP_REMOVED lines=226> */
.L_x_553:
        /* <DEDUP_REMOVED lines=18> */
.L_x_554:
[----:B-1----:R-:W2:Y:S01]  /*8120*/  LDL.64 R4, [R1+0x10] ;  /* 0x0000100001047983 */ /* 0x002ea20000100a00 */
[----:B------:R-:W-:Y:S01]  /*8130*/  USHF.L.U32 UR4, UR18, 0x7, URZ ;  /* 0x0000000712047899 */ /* 0x000fe2000800063f */
[----:B------:R-:W-:Y:S01]  /*8140*/  BSSY B0, `(.L_x_555) ;  /* 0x0000032000007945 */ /* 0x000fe20003800000 */
[----:B------:R-:W-:Y:S01]  /*8150*/  ULDC.64 UR6, c[0x0][0x3a0] ;  /* 0x0000e80000067ab9 */ /* 0x000fe20000000a00 */
[----:B------:R-:W-:Y:S01]  /*8160*/  BAR.SYNC.DEFER_BLOCKING 0x0 ;  /* 0x0000000000007b1d */ /* 0x000fe20000010000 */
[----:B------:R-:W-:Y:S02]  /*8170*/  USHF.R.S32.HI UR8, URZ, 0x1f, UR4 ;  /* 0x0000001f3f087899 */ /* 0x000fe40008011404 */
[----:B------:R-:W-:Y:S02]  /*8180*/  IMAD.U32 R25, RZ, RZ, UR4 ;  /* 0x00000004ff197e24 */ /* 0x000fe4000f8e00ff */
[----:B------:R-:W-:Y:S01]  /*8190*/  UIMAD UR5, UR8, UR6, URZ ;  /* 0x00000006080572a4 */ /* 0x000fe2000f8e023f */
[----:B------:R-:W1:Y:S03]  /*81a0*/  S2R R8, SR_TID.X ;  /* 0x0000000000087919 */ /* 0x000e660000002100 */
        /* <DEDUP_REMOVED lines=10> */
[----:B------:R-:W-:Y:S01]  /*8250*/  LEA.HI R0, R0, R8, RZ, 0x2 ;  /* 0x0000000800007211 */ /* 0x000fe200078f10ff */
[----:B------:R-:W-:Y:S02]  /*8260*/  IMAD.U32 R8, RZ, RZ, UR36 ;  /* 0x00000024ff087e24 */ /* 0x000fe4000f8e00ff */
        /* <DEDUP_REMOVED lines=13> */
[----:B------:R-:W-:-:S05]  /*8340*/  IADD3.X R5, R5, UR15, R3, P0, !PT ;  /* 0x0000000f05057c10 */ /* 0x000fca00087fe403 */
[----:B------:R-:W-:-:S05]  /*8350*/  IMAD.WIDE.U32 R8, R8, c[0x0][0x3b8], R4 ;  /* 0x0000ee0008087a25 */ /* 0x000fca00078e0004 */
[----:B------:R-:W-:Y:S01]  /*8360*/  IADD3 R24, R9, UR6, RZ ;  /* 0x0000000609187c10 */ /* 0x000fe2000fffe0ff */
[----:B------:R-:W-:Y:S05]  /*8370*/  @P2 BRA `(.L_x_556) ;  /* 0x000000e000002947 */ /* 0x000fea0003800000 */
[----:B-1-34-:R-:W1:Y:S01]  /*8380*/  LDS.128 R20, [R160+0xb000] ;  /* 0x00b00000a0147984 */ /* 0x01ae620000000c00 */
[----:B------:R-:W-:Y:S01]  /*8390*/  MOV R4, R8 ;  /* 0x0000000800047202 */ /* 0x000fe20000000f00 */
[----:B------:R-:W-:Y:S01]  /*83a0*/  IMAD R3, R26, c[0x0][0x3a0], RZ ;  /* 0x0000e8001a037a24 */ /* 0x000fe200078e02ff */
[----:B------:R-:W-:Y:S01]  /*83b0*/  MOV R5, R24 ;  /* 0x0000001800057202 */ /* 0x000fe20000000f00 */
[----:B------:R-:W2:Y:S02]  /*83c0*/  LDS.128 R16, [R160+0x9000] ;  /* 0x00900000a0107984 */ /* 0x000ea40000000c00 */
[C---:B------:R-:W-:Y:S02]  /*83d0*/  IMAD R3, R0.reuse, c[0x0][0x3a4], R3 ;  /* 0x0000e90000037a24 */ /* 0x040fe400078e0203 */
[----:B------:R-:W3:Y:S01]  /*83e0*/  LDS.128 R12, [R160+0xd000] ;  /* 0x00d00000a00c7984 */ /* 0x000ee20000000c00 */
[----:B------:R-:W-:-:S05]  /*83f0*/  IMAD.WIDE.U32 R10, R0, c[0x0][0x3a0], R4 ;  /* 0x0000e800000a7a25 */ /* 0x000fca00078e0004 */
[----:B------:R-:W-:Y:S02]  /*8400*/  IADD3 R3, R3, R11, RZ ;  /* 0x0000000b03037210 */ /* 0x000fe40007ffe0ff */
[----:B------:R-:W-:-:S04]  /*8410*/  LEA R4, P0, R10, c[0x0][0x340], 0x1 ;  /* 0x0000d0000a047a11 */ /* 0x000fc800078008ff */
[----:B------:R-:W-:-:S05]  /*8420*/  LEA.HI.X R5, R10, c[0x0][0x344], R3, 0x1, P0 ;  /* 0x0000d1000a057a11 */ /* 0x000fca00000f0c03 */
[----:B-1----:R1:W-:Y:S04]  /*8430*/  STG.E.128 [R4.64+0x40], R20 ;  /* 0x0000401404007986 */ /* 0x0023e8000c101d0c */
[----:B--2---:R1:W-:Y:S04]  /*8440*/  STG.E.128 [R4.64], R16 ;  /* 0x0000001004007986 */ /* 0x0043e8000c101d0c */
[----:B---3--:R1:W-:Y:S02]  /*8450*/  STG.E.128 [R4.64+0x80], R12 ;  /* 0x0000800c04007986 */ /* 0x0083e4000c101d0c */
.L_x_556:
[----:B-1-34-:R-:W-:Y:S05]  /*8460*/  BSYNC B0 ;  /* 0x0000000000007941 */ /* 0x01afea0003800000 */
.L_x_555:
        /* <DEDUP_REMOVED lines=17> */
.L_x_558:
[----:B------:R-:W-:Y:S05]  /*8580*/  BSYNC B0 ;  /* 0x0000000000007941 */ /* 0x000fea0003800000 */
.L_x_557:
        /* <DEDUP_REMOVED lines=26> */
.L_x_560:
[----:B------:R-:W-:Y:S05]  /*8730*/  BSYNC B0 ;  /* 0x0000000000007941 */ /* 0x000fea0003800000 */
.L_x_559:
        /* <DEDUP_REMOVED lines=13> */
.L_x_549:
[----:B------:R-:W-:Y:S05]  /*8810*/  BSYNC B1 ;  /* 0x0000000000017941 */ /* 0x000fea0003800000 */
.L_x_535:
        /* <DEDUP_REMOVED lines=11> */
.L_x_561:
[----:B------:R-:W-:Y:S05]  /*88d0*/  EXIT ;  /* 0x000000000000794d */ /* 0x000fea0003800000 */
.L_x_563:
        /* <DEDUP_REMOVED lines=10> */
.L_x_685:


//--------------------- .text._ZN5flash44flash_bwd_dq_dk_dv_loop_seqk_parallel_kernelI23Flash_bwd_kernel_traitsILi96ELi64ELi128ELi8ELi2ELi4ELi4ELb0ELb0EN7cutlass10bfloat16_tE19Flash_kernel_traitsILi96ELi64ELi128ELi8ES3_EELb1ELb1ELb0ELb1ELb0ELb0ELb0EEEvNS_16Flash_bwd_paramsE --------------------------
	.section	.text._ZN5flash44flash_bwd_dq_dk_dv_loop_seqk_parallel_kernelI23Flash_bwd_kernel_traitsILi96ELi64ELi128ELi8ELi2ELi4ELi4ELb0ELb0EN7cutlass10bfloat16_tE19Flash_kernel_traitsILi96ELi64ELi128ELi8ES3_EELb1ELb1ELb0ELb1ELb0ELb0ELb0EEEvNS_16Flash_bwd_paramsE,"ax",@progbits
	.sectioninfo	@"SHI_REGISTERS=255"
	.align	128
        .global         _ZN5flash44flash_bwd_dq_dk_dv_loop_seqk_parallel_kernelI23Flash_bwd_kernel_traitsILi96ELi64ELi128ELi8ELi2ELi4ELi4ELb0ELb0EN7cutlass10bfloat16_tE19Flash_kernel_traitsILi96ELi64ELi128ELi8ES3_EELb1ELb1ELb0ELb1ELb0ELb0ELb0EEEvNS_16Flash_bwd_paramsE
        .type           _ZN5flash44flash_bwd_dq_dk_dv_loop_seqk_parallel_kernelI23Flash_bwd_kernel_traitsILi96ELi64ELi128ELi8ELi2ELi4ELi4ELb0ELb0EN7cutlass10bfloat16_tE19Flash_kernel_traitsILi96ELi64ELi128ELi8ES3_EELb1ELb1ELb0ELb1ELb0ELb0ELb0EEEvNS_16Flash_bwd_paramsE,@function
        .size           _ZN5flash44flash_bwd_dq_dk_dv_loop_seqk_parallel_kernelI23Flash_bwd_kernel_traitsILi96ELi64ELi128ELi8ELi2ELi4ELi4ELb0ELb0EN7cutlass10bfloat16_tE19Flash_kernel_traitsILi96ELi64ELi128ELi8ES3_EELb1ELb1ELb0ELb1ELb0ELb0ELb0EEEvNS_16Flash_bwd_paramsE,(.L_x_686 - _ZN5flash44flash_bwd_dq_dk_dv_loop_seqk_parallel_kernelI23Flash_bwd_kernel_traitsILi96ELi64ELi128ELi8ELi2ELi4ELi4ELb0ELb0EN7cutlass10bfloat16_tE19Flash_kernel_traitsILi96ELi64ELi128ELi8ES3_EELb1ELb1ELb0ELb1ELb0ELb0ELb0EEEvNS_16Flash_bwd_paramsE)
        .other          _ZN5flash44flash_bwd_dq_dk_dv_loop_seqk_parallel_kernelI23Flash_bwd_kernel_traitsILi96ELi64ELi128ELi8ELi2ELi4ELi4ELb0ELb0EN7cutlass10bfloat16_tE19Flash_kernel_traitsILi96ELi64ELi128ELi8ES3_EELb1ELb1ELb0ELb1ELb0ELb0ELb0EEEvNS_16Flash_bwd_paramsE,@"STO_CUDA_ENTRY STV_DEFAULT"
_ZN5flash44flash_bwd_dq_dk_dv_loop_seqk_parallel_kernelI23Flash_bwd_kernel_traitsILi96ELi64ELi128ELi8ELi2ELi4ELi4ELb0ELb0EN7cutlass10bfloat16_tE19Flash_kernel_traitsILi96ELi64ELi128ELi8ES3_EELb1ELb1ELb0ELb1ELb0ELb0ELb0EEEvNS_16Flash_bwd_paramsE:
.text._ZN5flash44flash_bwd_dq_dk_dv_loop_seqk_parallel_kernelI23Flash_bwd_kernel_traitsILi96ELi64ELi128ELi8ELi2ELi4ELi4ELb0ELb0EN7cutlass10bfloat16_tE19Flash_kernel_traitsILi96ELi64ELi128ELi8ES3_EELb1ELb1ELb0ELb1ELb0ELb0ELb0EEEvNS_16Flash_bwd_paramsE:
[----:B------:R-:W-:Y:S02]  /*0000*/  MOV R1, c[0x0][0x28] ;  /* 0x00000a0000017a02 */ /* 0x000fe40000000f00 */
[----:B------:R-:W1:Y:S01]  /*0010*/  S2UR UR23, SR_CTAID.X ;  /* 0x00000000001779c3 */ /* 0x000e620000002500 */
[----:B------:R-:W-:Y:S02]  /*0020*/  ULDC UR4, c[0x0][0x218] ;  /* 0x0000860000047ab9 */ /* 0x000fe40000000800 */
        /* <DEDUP_REMOVED lines=39> */
[--C-:B------:R-:W-:Y:S01]  /*02a0*/  SHF.R.S32.HI R0, RZ, 0x2, R8.reuse ;  /* 0x00000002ff007819 */ /* 0x100fe20000011408 */
[----:B------:R-:W-:Y:S01]  /*02b0*/  ULDC UR9, c[0x0][0x1c0] ;  /* 0x0000700000097ab9 */ /* 0x000fe20000000800 */
[C---:B------:R-:W-:Y:S01]  /*02c0*/  LOP3.LUT R3, R8.reuse, 0xfffffffc, RZ, 0xc0, !PT ;  /* 0xfffffffc08037812 */ /* 0x040fe200078ec0ff */
[----:B------:R-:W-:Y:S01]  /*02d0*/  UIMAD UR54, UR6, UR32, URZ ;  /* 0x00000020063672a4 */ /* 0x000fe2000f8e023f */
[----:B------:R-:W-:Y:S01]  /*02e0*/  SHF.R.S32.HI R2, RZ, 0x1f, R8 ;  /* 0x0000001fff027819 */ /* 0x000fe20000011408 */
[----:B------:R-:W-:Y:S01]  /*02f0*/  UIMAD UR5, UR32, UR9, UR35 ;  /* 0x00000009200572a4 */ /* 0x000fe2000f8e0223 */
[----:B------:R-:W-:Y:S01]  /*0300*/  SHF.R.S32.HI R6, RZ, 0x4, R4 ;  /* 0x00000004ff067819 */ /* 0x000fe20000011404 */
[C---:B------:R-:W-:Y:S01]  /*0310*/  IMAD.IADD R18, R7.reuse, 0x1, -R3 ;  /* 0x0000000107127824 */ /* 0x040fe200078e0a03 */
[-C--:B------:R-:W-:Y:S01]  /*0320*/  LEA.HI R8, R8, R0.reuse, RZ, 0x1 ;  /* 0x0000000008087211 */ /* 0x080fe200078f08ff */
[----:B------:R-:W-:Y:S01]  /*0330*/  @!UP5 UIMAD UR6, UR32, UR12, UR35 ;  /* 0x0000000c2006d2a4 */ /* 0x000fe2000f8e0223 */
[----:B------:R-:W-:Y:S01]  /*0340*/  LEA.HI R2, R2, R0, RZ, 0x3 ;  /* 0x0000000002027211 */ /* 0x000fe200078f18ff */
[----:B------:R-:W-:Y:S01]  /*0350*/  IMAD.SHL.U32 R216, R18, 0x8, RZ ;  /* 0x0000000812d87824 */ /* 0x000fe200078e00ff */
[----:B------:R-:W-:Y:S01]  /*0360*/  LEA.HI R3, R4, R6, RZ, 0x1 ;  /* 0x0000000604037211 */ /* 0x000fe200078f08ff */
[----:B------:R-:W-:Y:S01]  /*0370*/  USHF.L.U32 UR46, UR47, 0x6, URZ ;  /* 0x000000062f2e7899 */ /* 0x000fe2000800063f */
[----:B------:R-:W-:Y:S01]  /*0380*/  LOP3.LUT R10, R14, 0xfffffff8, RZ, 0xc0, !PT ;  /* 0xfffffff80e0a7812 */ /* 0x000fe200078ec0ff */
[----:B------:R-:W-:Y:S01]  /*0390*/  USHF.L.U32 UR41, UR4, 0x5, URZ ;  /* 0x0000000504297899 */ /* 0x000fe2000800063f */
[----:B------:R-:W-:Y:S01]  /*03a0*/  LOP3.LUT R12, R4, 0xfffffff0, RZ, 0xc0, !PT ;  /* 0xfffffff0040c7812 */ /* 0x000fe200078ec0ff */
[----:B------:R-:W-:Y:S01]  /*03b0*/  ULDC UR51, c[0x0][0x214] ;  /* 0x0000850000337ab9 */ /* 0x000fe20000000800 */
[----:B------:R-:W-:Y:S01]  /*03c0*/  LOP3.LUT R4, R8, 0x7fffffe, RZ, 0xc0, !PT ;  /* 0x07fffffe08047812 */ /* 0x000fe200078ec0ff */
[----:B------:R-:W-:Y:S01]  /*03d0*/  IMAD.IADD R11, R7, 0x1, -R10 ;  /* 0x00000001070b7824 */ /* 0x000fe200078e0a0a */
[----:B------:R-:W-:Y:S01]  /*03e0*/  LOP3.LUT R2, R2, 0xfffffff8, RZ, 0xc0, !PT ;  /* 0xfffffff802027812 */ /* 0x000fe200078ec0ff */
[----:B------:R-:W-:Y:S01]  /*03f0*/  ULDC UR58, c[0x0][0x1c8] ;  /* 0x00007200003a7ab9 */ /* 0x000fe20000000800 */
        /* <DEDUP_REMOVED lines=11> */
[----:B------:R-:W-:Y:S01]  /*04b0*/  ULDC.U8 UR8, c[0x0][0x3d0] ;  /* 0x0000f40000087ab9 */ /* 0x000fe20000000000 */
[----:B------:R-:W-:Y:S01]  /*04c0*/  LEA.HI R2, R2, R0, RZ, 0x2 ;  /* 0x0000000002027211 */ /* 0x000fe200078f10ff */
[----:B------:R-:W-:Y:S01]  /*04d0*/  IMAD.SHL.U32 R3, R3, 0x40, RZ ;  /* 0x0000004003037824 */ /* 0x000fe200078e00ff */
[----:B------:R-:W-:Y:S01]  /*04e0*/  LOP3.LUT R5, R4, 0xfffffffe, RZ, 0xc0, !PT ;  /* 0xfffffffe04057812 */ /* 0x000fe200078ec0ff */
[----:B------:R-:W-:Y:S01]  /*04f0*/  ULDC UR52, c[0x0][0x224] ;  /* 0x0000890000347ab9 */ /* 0x000fe20000000800 */
[----:B------:R-:W-:Y:S01]  /*0500*/  LOP3.LUT R4, R2, 0xfffffffc, RZ, 0xc0, !PT ;  /* 0xfffffffc02047812 */ /* 0x000fe200078ec0ff */
[----:B------:R-:W-:Y:S01]  /*0510*/  @UP5 UIMAD UR56, UR32, UR51, URZ ;  /* 0x00000033203852a4 */ /* 0x000fe2000f8e023f */
[----:B------:R-:W-:Y:S01]  /*0520*/  LOP3.LUT R2, R3, 0xc0, RZ, 0xc0, !PT ;  /* 0x000000c003027812 */ /* 0x000fe200078ec0ff */
[C---:B------:R-:W-:Y:S01]  /*0530*/  IMAD.IADD R242, R0.reuse, 0x1, -R5 ;  /* 0x0000000100f27824 */ /* 0x040fe200078e0a05 */
[----:B------:R-:W-:Y:S01]  /*0540*/  LEA.HI R5, R11, R11, RZ, 0x1 ;  /* 0x0000000b0b057211 */ /* 0x000fe200078f08ff */
[C---:B------:R-:W-:Y:S01]  /*0550*/  IMAD.IADD R12, R0.reuse, 0x1, -R4 ;  /* 0x00000001000c7824 */ /* 0x040fe200078e0a04 */
[----:B------:R-:W-:Y:S01]  /*0560*/  SHF.R.U32.HI R3, RZ, 0x3, R2 ;  /* 0x00000003ff037819 */ /* 0x000fe20000011602 */
[----:B------:R-:W-:Y:S01]  /*0570*/  IMAD R4, R0, 0x8, R10 ;  /* 0x0000000800047824 */ /* 0x000fe200078e020a */
[----:B------:R-:W-:Y:S01]  /*0580*/  LOP3.LUT R0, R2, 0x18, R216, 0xf8, !PT ;  /* 0x0000001802007812 */ /* 0x000fe200078ef8d8 */
[----:B------:R-:W-:Y:S01]  /*0590*/  ULDC.64 UR14, c[0x0][0x118] ;  /* 0x00004600000e7ab9 */ /* 0x000fe20000000a00 */
        /* <DEDUP_REMOVED lines=8> */
[CC--:B------:R-:W-:Y:S01]  /*0620*/  LEA.HI R0, R7.reuse, R7.reuse, RZ, 0x1 ;  /* 0x0000000707007211 */ /* 0x0c0fe200078f08ff */
[----:B------:R-:W-:Y:S01]  /*0630*/  USHF.R.S32.HI UR61, URZ, 0x1f, UR32 ;  /* 0x0000001f3f3d7899 */ /* 0x000fe20008011420 */
[----:B------:R-:W-:Y:S01]  /*0640*/  LEA.HI R10, R2, R7, RZ, 0x3 ;  /* 0x00000007020a7211 */ /* 0x000fe200078f18ff */
[----:B------:R-:W-:Y:S01]  /*0650*/  USHF.R.S32.HI UR60, URZ, 0x1f, UR35 ;  /* 0x0000001f3f3c7899 */ /* 0x000fe20008011423 */
[----:B------:R-:W-:Y:S01]  /*0660*/  LOP3.LUT R4, R0, 0x7fffffe, RZ, 0xc0, !PT ;  /* 0x07fffffe00047812 */ /* 0x000fe200078ec0ff */
[----:B------:R-:W-:Y:S01]  /*0670*/  UIMAD.WIDE.U32 UR42, UR36, UR44, URZ ;  /* 0x0000002c242a72a5 */ /* 0x000fe2000f8e003f */
[----:B------:R-:W-:Y:S01]  /*0680*/  LOP3.LUT R2, R10, 0xfffffff8, RZ, 0xc0, !PT ;  /* 0xfffffff80a027812 */ /* 0x000fe200078ec0ff */
[----:B------:R-:W-:Y:S01]  /*0690*/  UIMAD UR53, UR37, UR44, URZ ;  /* 0x0000002c253572a4 */ /* 0x000fe2000f8e023f */
[----:B------:R-:W-:Y:S01]  /*06a0*/  SHF.R.S32.HI R9, RZ, 0x6, R13 ;  /* 0x00000006ff097819 */ /* 0x000fe2000001140d */
[----:B------:R-:W-:Y:S01]  /*06b0*/  IMAD.IADD R16, R7, 0x1, -R4 ;  /* 0x0000000107107824 */ /* 0x000fe200078e0a04 */
[----:B------:R-:W-:Y:S01]  /*06c0*/  LOP3.LUT R3, R5, 0x7fffffe, RZ, 0xc0, !PT ;  /* 0x07fffffe05037812 */ /* 0x000fe200078ec0ff */
[----:B------:R-:W-:Y:S01]  /*06d0*/  IMAD.IADD R13, R7, 0x1, -R2 ;  /* 0x00000001070d7824 */ /* 0x000fe200078e0a02 */
[C---:B------:R-:W-:Y:S01]  /*06e0*/  LEA.HI R7, R8.reuse, R8, RZ, 0x1 ;  /* 0x0000000808077211 */ /* 0x040fe200078f08ff */
[----:B------:R-:W-:Y:S01]  /*06f0*/  IMAD R2, R9, 0x4, R15 ;  /* 0x0000000409027824 */ /* 0x000fe200078e020f */
[C---:B------:R-:W-:Y:S01]  /*0700*/  LOP3.LUT P2, RZ, R8.reuse, 0x2, RZ, 0xc0, !PT ;  /* 0x0000000208ff7812 */ /* 0x040fe2000784c0ff */
[----:B------:R-:W-:Y:S01]  /*0710*/  IMAD.IADD R4, R11, 0x1, -R3 ;  /* 0x000000010b047824 */ /* 0x000fe200078e0a03 */
[----:B------:R-:W-:Y:S01]  /*0720*/  LOP3.LUT R3, R8, 0x1, RZ, 0xc0, !PT ;  /* 0x0000000108037812 */ /* 0x000fe200078ec0ff */
[----:B------:R-:W-:Y:S01]  /*0730*/  USHF.R.S32.HI UR55, URZ, 0x1f, UR48 ;  /* 0x0000001f3f377899 */ /* 0x000fe20008011430 */
[----:B------:R-:W-:Y:S01]  /*0740*/  LOP3.LUT P5, RZ, R13, 0x2, RZ, 0xc0, !PT ;  /* 0x000000020dff7812 */ /* 0x000fe200078ac0ff */
[----:B------:R-:W-:Y:S01]  /*0750*/  IMAD R17, R2, 0x8, R4 ;  /* 0x0000000802117824 */ /* 0x000fe200078e0204 */
[--C-:B------:R-:W-:Y:S01]  /*0760*/  SHF.R.S32.HI R4, RZ, 0x1, R0.reuse ;  /* 0x00000001ff047819 */ /* 0x100fe20000011400 */
[----:B------:R-:W-:Y:S01]  /*0770*/  UIMAD UR52, UR5, UR52, URZ ;  /* 0x00000034053472a4 */ /* 0x000fe2000f8e023f */
[----:B------:R-:W-:Y:S01]  /*0780*/  SHF.R.S32.HI R0, RZ, 0x1f, R0 ;  /* 0x0000001fff007819 */ /* 0x000fe20000011400 */
[----:B------:R-:W-:Y:S01]  /*0790*/  @!UP5 UIMAD UR51, UR6, UR51, URZ ;  /* 0x000000330633d2a4 */ /* 0x000fe2000f8e023f */
[----:B------:R-:W-:Y:S01]  /*07a0*/  ISETP.NE.U32.AND P3, PT, R3, 0x1, PT ;  /* 0x000000010300780c */ /* 0x000fe20003f65070 */
[----:B------:R-:W-:Y:S01]  /*07b0*/  IMAD.SHL.U32 R3, R11, 0x40, RZ ;  /* 0x000000400b037824 */ /* 0x000fe200078e00ff */
[----:B------:R-:W-:Y:S01]  /*07c0*/  LEA.HI R2, R0, R4, RZ, 0x2 ;  /* 0x0000000400027211 */ /* 0x000fe200078f10ff */
[----:B------:R-:W-:Y:S01]  /*07d0*/  USHF.R.S32.HI UR50, URZ, 0x1f, UR46 ;  /* 0x0000001f3f327899 */ /* 0x000fe2000801142e */
[----:B------:R-:W-:Y:S01]  /*07e0*/  SHF.R.S32.HI R0, RZ, 0x1, R5 ;  /* 0x00000001ff007819 */ /* 0x000fe20000011405 */
[----:B------:R-:W-:Y:S01]  /*07f0*/  USHF.R.S32.HI UR49, URZ, 0x1f, UR41 ;  /* 0x0000001f3f317899 */ /* 0x000fe20008011429 */
[----:B------:R-:W-:Y:S01]  /*0800*/  LOP3.LUT R5, R3, 0x1c0, RZ, 0xc0, !PT ;  /* 0x000001c003057812 */ /* 0x000fe200078ec0ff */
[----:B------:R-:W-:Y:S01]  /*0810*/  UMOV UR40, 0xffffd000 ;  /* 0xffffd00000287882 */ /* 0x000fe20000000000 */
[C---:B------:R-:W-:Y:S01]  /*0820*/  LOP3.LUT P4, RZ, R0.reuse, 0x2, RZ, 0xc0, !PT ;  /* 0x0000000200ff7812 */ /* 0x040fe2000788c0ff */
[----:B------:R-:W-:Y:S01]  /*0830*/  IMAD.SHL.U32 R0, R0, 0x40, RZ ;  /* 0x0000004000007824 */ /* 0x000fe200078e00ff */
[----:B------:R-:W-:Y:S01]  /*0840*/  LOP3.LUT R3, R2, 0xfffffffc, RZ, 0xc0, !PT ;  /* 0xfffffffc02037812 */ /* 0x000fe200078ec0ff */
[----:B------:R-:W-:Y:S01]  /*0850*/  IMAD.SHL.U32 R2, R12, 0x10, RZ ;  /* 0x000000100c027824 */ /* 0x000fe200078e00ff */
[----:B------:R-:W-:-:S02]  /*0860*/  LOP3.LUT P6, RZ, R13, 0x4, RZ, 0xc0, !PT ;  /* 0x000000040dff7812 */ /* 0x000fc400078cc0ff */
[----:B------:R-:W-:Y:S01]  /*0870*/  LOP3.LUT R0, R0, 0xc0, RZ, 0xc0, !PT ;  /* 0x000000c000007812 */ /* 0x000fe200078ec0ff */
[----:B------:R-:W-:Y:S01]  /*0880*/  IMAD.IADD R11, R4, 0x1, -R3 ;  /* 0x00000001040b7824 */ /* 0x000fe200078e0a03 */
[----:B------:R-:W-:Y:S02]  /*0890*/  LOP3.LUT R2, R5, 0x30, R2, 0xf8, !PT ;  /* 0x0000003005027812 */ /* 0x000fe400078ef802 */
[----:B------:R-:W-:Y:S02]  /*08a0*/  LOP3.LUT R3, R0, 0x8, R14, 0xf8, !PT ;  /* 0x0000000800037812 */ /* 0x000fe400078ef80e */
[----:B------:R-:W-:Y:S02]  /*08b0*/  SHF.R.U32.HI R0, RZ, 0x3, R0 ;  /* 0x00000003ff007819 */ /* 0x000fe40000011600 */
[----:B------:R-:W-:Y:S02]  /*08c0*/  LOP3.LUT R4, R2, 0x8, R14, 0xf8, !PT ;  /* 0x0000000802047812 */ /* 0x000fe400078ef80e */
[----:B------:R-:W-:Y:S01]  /*08d0*/  LOP3.LUT R168, R3, R0, RZ, 0x3c, !PT ;  /* 0x0000000003a87212 */ /* 0x000fe200078e3cff */
[----:B------:R-:W-:Y:S01]  /*08e0*/  IMAD.SHL.U32 R3, R9, 0x20, RZ ;  /* 0x0000002009037824 */ /* 0x000fe200078e00ff */
[----:B------:R-:W-:-:S02]  /*08f0*/  LOP3.LUT R0, R7, 0x3fffffe, RZ, 0xc0, !PT ;  /* 0x03fffffe07007812 */ /* 0x000fc400078ec0ff */
        /* <DEDUP_REMOVED lines=8> */
[----:B------:R-:W-:Y:S02]  /*0980*/  SEL R197, R197, 0x10, !P3 ;  /* 0x00000010c5c57807 */ /* 0x000fe40005800000 */
        /* <DEDUP_REMOVED lines=8> */
[----:B------:R-:W-:-:S02]  /*0a10*/  SHF.R.S32.HI R2, RZ, 0x7, R19 ;  /* 0x00000007ff027819 */ /* 0x000fc40000011413 */
[----:B------:R-:W-:Y:S01]  /*0a20*/  LOP3.LUT R8, R4, R3, RZ, 0x3c, !PT ;  /* 0x0000000304087212 */ /* 0x000fe200078e3cff */
[----:B------:R-:W-:Y:S01]  /*0a30*/  IMAD R9, R6, 0x20, R0 ;  /* 0x0000002006097824 */ /* 0x000fe200078e0200 */
[----:B------:R-:W-:Y:S01]  /*0a40*/  SHF.R.S32.HI R0, RZ, 0x1, R7 ;  /* 0x00000001ff007819 */ /* 0x000fe20000011407 */
[----:B------:R-:W-:Y:S01]  /*0a50*/  IMAD.U32 R3, RZ, RZ, UR13 ;  /* 0x0000000dff037e24 */ /* 0x000fe2000f8e00ff */
[----:B------:R-:W-:Y:S01]  /*0a60*/  SHF.R.S32.HI R218, RZ, 0x2, R218 ;  /* 0x00000002ffda7819 */ /* 0x000fe200000114da */
[----:B------:R-:W-:Y:S01]  /*0a70*/  IMAD R3, R2, 0x1000, R5 ;  /* 0x0000100002037824 */ /* 0x000fe200078e0205 */
[C---:B------:R-:W-:Y:S01]  /*0a80*/  LOP3.LUT P1, RZ, R0.reuse, 0x2, RZ, 0xc0, !PT ;  /* 0x0000000200ff7812 */ /* 0x040fe2000782c0ff */
[----:B------:R-:W-:Y:S01]  /*0a90*/  IMAD.SHL.U32 R0, R0, 0x40, RZ ;  /* 0x0000004000007824 */ /* 0x000fe200078e00ff */
[----:B------:R-:W-:Y:S01]  /*0aa0*/  SEL R169, R178, 0xffffffe0, !P4 ;  /* 0xffffffe0b2a97807 */ /* 0x000fe20006000000 */
[----:B------:R-:W-:Y:S01]  /*0ab0*/  IMAD.SHL.U32 R2, R2, 0x8, RZ ;  /* 0x0000000802027824 */ /* 0x000fe200078e00ff */
[----:B------:R-:W-:Y:S01]  /*0ac0*/  LOP3.LUT P0, RZ, R11, 0x2, RZ, 0xc0, !PT ;  /* 0x000000020bff7812 */ /* 0x000fe2000780c0ff */
        /* <DEDUP_REMOVED lines=19> */
[----:B------:R-:W-:Y:S01]  /*0c00*/  SHF.R.U32.HI R6, RZ, 0x3, R0 ;  /* 0x00000003ff067819 */ /* 0x000fe20000011600 */
[----:B------:R-:W-:Y:S01]  /*0c10*/  IMAD R218, R242, 0x10, R218 ;  /* 0x00000010f2da7824 */ /* 0x000fe200078e02da */
[----:B------:R-:W-:Y:S01]  /*0c20*/  SHF.R.U32.HI R4, RZ, 0x3, R2 ;  /* 0x00000003ff047819 */ /* 0x000fe20000011602 */
[----:B------:R-:W-:Y:S01]  /*0c30*/  IMAD.IADD R169, R168, 0x1, R169 ;  /* 0x00000001a8a97824 */ /* 0x000fe200078e02a9 */
[--C-:B------:R-:W-:Y:S01]  /*0c40*/  LOP3.LUT R6, R6, R0, R5.reuse, 0x1e, !PT ;  /* 0x0000000006067212 */ /* 0x100fe200078e1e05 */
[----:B------:R-:W-:Y:S01]  /*0c50*/  IMAD.SHL.U32 R0, R16, 0x20, RZ ;  /* 0x0000002010007824 */ /* 0x000fe200078e00ff */
[----:B------:R-:W-:-:S02]  /*0c60*/  LOP3.LUT R5, R4, R2, R5, 0x1e, !PT ;  /* 0x0000000204057212 */ /* 0x000fc400078e1e05 */
[----:B------:R-:W-:Y:S01]  /*0c70*/  LOP3.LUT R2, R4, R7, R2, 0x1e, !PT ;  /* 0x0000000704027212 */ /* 0x000fe200078e1e02 */
[----:B------:R-:W-:Y:S01]  /*0c80*/  IMAD.U32 R173, R173, 0x200, R6 ;  /* 0x00000200adad7824 */ /* 0x000fe200078e0006 */
[----:B------:R-:W-:Y:S01]  /*0c90*/  LEA R235, R8, 0x9000, 0x1 ;  /* 0x0000900008eb7811 */ /* 0x000fe200078e08ff */
[----:B------:R-:W-:Y:S01]  /*0ca0*/  IMAD R179, R242, 0x200, R0 ;  /* 0x00000200f2b37824 */ /* 0x000fe200078e0200 */
[----:B------:R-:W-:Y:S01]  /*0cb0*/  @P2 IADD3 R198, R200, -0x20, RZ ;  /* 0xffffffe0c8c62810 */ /* 0x000fe20007ffe0ff */
[----:B------:R-:W-:Y:S01]  /*0cc0*/  IMAD.IADD R177, R0, 0x1, R2 ;  /* 0x0000000100b17824 */ /* 0x000fe200078e0202 */
[----:B------:R-:W-:Y:S01]  /*0cd0*/  LEA R173, R173, 0x15000, 0x1 ;  /* 0x00015000adad7811 */ /* 0x000fe200078e08ff */
[----:B------:R-:W-:Y:S01]  /*0ce0*/  IMAD.IADD R179, R179, 0x1, R5 ;  /* 0x00000001b3b37824 */ /* 0x000fe200078e0205 */
[----:B------:R-:W-:Y:S01]  /*0cf0*/  IADD3 R236, R235, 0x20, RZ ;  /* 0x00000020ebec7810 */ /* 0x000fe20007ffe0ff */
[----:B------:R-:W-:Y:S01]  /*0d00*/  IMAD.SHL.U32 R2, R3, 0x2, RZ ;  /* 0x0000000203027824 */ /* 0x000fe200078e00ff */
[----:B------:R-:W-:Y:S01]  /*0d10*/  SEL R178, R178, 0xffffffe0, !P0 ;  /* 0xffffffe0b2b27807 */ /* 0x000fe20004000000 */
[----:B------:R-:W-:Y:S01]  /*0d20*/  IMAD.IADD R174, R173, 0x1, R174 ;  /* 0x00000001adae7824 */ /* 0x000fe200078e02ae */
[----:B------:R-:W-:Y:S01]  /*0d30*/  @P1 IADD3 R236, R235, -0x20, RZ ;  /* 0xffffffe0ebec1810 */ /* 0x000fe20007ffe0ff */
[----:B------:R-:W-:-:S02]  /*0d40*/  IMAD.IADD R176, R173, 0x1, R175 ;  /* 0x00000001adb07824 */ /* 0x000fc400078e02af */
[----:B------:R-:W-:Y:S02]  /*0d50*/  IMAD.IADD R197, R197, 0x1, R198 ;  /* 0x00000001c5c57824 */ /* 0x000fe400078e02c6 */
[----:B------:R-:W-:Y:S02]  /*0d60*/  IMAD.IADD R175, R174, 0x1, R175 ;  /* 0x00000001aeaf7824 */ /* 0x000fe400078e02af */
.L_x_605:
        /* <DEDUP_REMOVED lines=12> */
[----:B-123--:R-:W-:Y:S01]  /*0e30*/  IMAD.U32 R4, RZ, RZ, UR4 ;  /* 0x00000004ff047e24 */ /* 0x00efe2000f8e00ff */
        /* <DEDUP_REMOVED lines=40> */
.L_x_564:
        /* <DEDUP_REMOVED lines=59> */
.L_x_566:
        /* <DEDUP_REMOVED lines=18> */
.L_x_567:
        /* <DEDUP_REMOVED lines=71> */
.L_x_568:
[----:B------:R-:W-:Y:S02]  /*1a00*/  UMOV UR6, UR52 ;  /* 0x0000003400067c82 */ /* 0x000fe40008000000 */
.L_x_569:
[----:B------:R-:W1:Y:S01]  /*1a10*/  S2R R21, SR_TID.X ;  /* 0x0000000000157919 */ /* 0x000e620000002100 */
[----:B------:R-:W-:Y:S01]  /*1a20*/  UIADD3 UR4, UP4, UP3, UR4, UR46, UR48 ;  /* 0x0000002e04047290 */ /* 0x000fe2000fb9e030 */
[----:B------:R-:W-:Y:S01]  /*1a30*/  SHF.R.S32.HI R217, RZ, 0x1f, R216 ;  /* 0x0000001fffd97819 */ /* 0x000fe200000114d8 */
[----:B------:R-:W-:Y:S01]  /*1a40*/  IMAD.U32 R9, RZ, RZ, UR35 ;  /* 0x00000023ff097e24 */ /* 0x000fe2000f8e00ff */
[----:B------:R-:W-:Y:S01]  /*1a50*/  UIADD3 UR12, UR11, UR9, URZ ;  /* 0x000000090b0c7290 */ /* 0x000fe2000fffe03f */
[----:B------:R-:W-:Y:S01]  /*1a60*/  BSSY B1, `(.L_x_565) ;  /* 0x0000853000017945 */ /* 0x000fe20003800000 */
[----:B------:R-:W-:Y:S01]  /*1a70*/  UIADD3 UR30, UP2, UP1, UR13, UR4, UR16 ;  /* 0x000000040d1e7290 */ /* 0x000fe2000f95e010 */
[C---:B------:R-:W-:Y:S01]  /*1a80*/  IADD3 R14, R216.reuse, 0x20, RZ ;  /* 0x00000020d80e7810 */ /* 0x040fe20007ffe0ff */
[----:B------:R-:W-:Y:S01]  /*1a90*/  UIADD3.X UR4, UR7, UR50, UR55, UP4, UP3 ;  /* 0x0000003207047290 */ /* 0x000fe2000a7e6437 */
[----:B------:R-:W-:-:S03]  /*1aa0*/  IADD3 R16, R216, 0x40, RZ ;  /* 0x00000040d8107810 */ /* 0x000fc60007ffe0ff */
[----:B------:R-:W-:-:S03]  /*1ab0*/  UIADD3.X UR13, UR8, UR4, UR10, UP2, UP1 ;  /* 0x00000004080d7290 */ /* 0x000fc600097e240a */
        /* <DEDUP_REMOVED lines=9> */
[----:B------:R-:W-:Y:S02]  /*1b50*/  ULDC.64 UR4, c[0x0][0x370] ;  /* 0x0000dc0000047ab9 */ /* 0x000fe40000000a00 */
[----:B------:R-:W-:Y:S01]  /*1b60*/  SHF.R.S32.HI R20, RZ, 0x1f, R3 ;  /* 0x0000001fff147819 */ /* 0x000fe20000011403 */
[----:B------:R-:W-:Y:S01]  /*1b70*/  UIMAD UR4, UR31, UR4, URZ ;  /* 0x000000041f0472a4 */ /* 0x000fe2000f8e023f */
[----:B------:R-:W-:-:S03]  /*1b80*/  IADD3 R0, P0, R3, UR11, RZ ;  /* 0x0000000b03007c10 */ /* 0x000fc6000ff1e0ff */
[----:B------:R-:W-:Y:S01]  /*1b90*/  UIMAD UR7, UR11, UR5, UR4 ;  /* 0x000000050b0772a4 */ /* 0x000fe2000f8e0204 */
[----:B------:R-:W-:Y:S01]  /*1ba0*/  IADD3.X R7, R20, UR31, RZ, P0, !PT ;  /* 0x0000001f14077c10 */ /* 0x000fe200087fe4ff */
[----:B------:R-:W-:Y:S01]  /*1bb0*/  IMAD.WIDE.U32 R4, R0, c[0x0][0x190], R216 ;  /* 0x0000640000047a25 */ /* 0x000fe200078e00d8 */
[----:B------:R-:W-:Y:S02]  /*1bc0*/  UIADD3 UR4, UR11, UR6, URZ ;  /* 0x000000060b047290 */ /* 0x000fe4000fffe03f */
[----:B------:R-:W-:Y:S01]  /*1bd0*/  UMOV UR31, 0x4 ;  /* 0x00000004001f7882 */ /* 0x000fe20000000000 */
[----:B------:R-:W-:Y:S01]  /*1be0*/  IMAD R7, R7, c[0x0][0x190], RZ ;  /* 0x0000640007077a24 */ /* 0x000fe200078e02ff */
[----:B------:R-:W-:Y:S01]  /*1bf0*/  IADD3 R6, P0, R4, UR38, RZ ;  /* 0x0000002604067c10 */ /* 0x000fe2000ff1e0ff */
[----:B------:R-:W-:Y:S02]  /*1c00*/  ULDC UR38, c[0x0][0x2e8] ;  /* 0x0000ba0000267ab9 */ /* 0x000fe40000000800 */
[----:B------:R-:W-:-:S05]  /*1c10*/  IMAD R0, R0, c[0x0][0x194], R7 ;  /* 0x0000650000007a24 */ /* 0x000fca00078e0207 */
[----:B------:R-:W-:Y:S01]  /*1c20*/  IADD3.X R7, R5, UR33, R0, P0, !PT ;  /* 0x0000002105077c10 */ /* 0x000fe200087fe400 */
[----:B------:R-:W-:Y:S01]  /*1c30*/  IMAD.U32 R0, RZ, RZ, UR11 ;  /* 0x0000000bff007e24 */ /* 0x000fe2000f8e00ff */
[----:B------:R-:W-:Y:S01]  /*1c40*/  IADD3 R4, P0, R216, UR17, RZ ;  /* 0x00000011d8047c10 */ /* 0x000fe2000ff1e0ff */
[----:B------:R-:W-:Y:S02]  /*1c50*/  ULDC.64 UR16, c[0x0][0x3c8] ;  /* 0x0000f20000107ab9 */ /* 0x000fe40000000a00 */
[----:B------:R-:W-:Y:S01]  /*1c60*/  UIMAD.WIDE UR4, UR4, UR31, UR16 ;  /* 0x0000001f040472a5 */ /* 0x000fe2000f8e0210 */
[----:B------:R-:W-:Y:S01]  /*1c70*/  IADD3.X R5, R217, UR19, RZ, P0, !PT ;  /* 0x00000013d9057c10 */ /* 0x000fe200087fe4ff */
[----:B------:R-:W-:-:S04]  /*1c80*/  IMAD.WIDE.U32 R6, R9, c[0x0][0x1a8], R6 ;  /* 0x00006a0009067a25 */ /* 0x000fc800078e0006 */
[----:B------:R-:W-:Y:S01]  /*1c90*/  IMAD.WIDE.U32 R4, R0, c[0x0][0x370], R4 ;  /* 0x0000dc0000047a25 */ /* 0x000fe200078e0004 */
[----:B------:R-:W-:Y:S01]  /*1ca0*/  UMOV UR17, UR4 ;  /* 0x0000000400117c82 */ /* 0x000fe20008000000 */
[----:B------:R-:W-:Y:S01]  /*1cb0*/  LEA.HI R0, R22, R21, RZ, 0x5 ;  /* 0x0000001516007211 */ /* 0x000fe200078f28ff */
[----:B------:R-:W-:Y:S01]  /*1cc0*/  UIADD3 UR4, -UR18, UR21, UR24 ;  /* 0x0000001512047290 */ /* 0x000fe2000fffe118 */
[----:B------:R-:W-:Y:S01]  /*1cd0*/  IADD3 R10, R7, UR10, RZ ;  /* 0x0000000a070a7c10 */ /* 0x000fe2000fffe0ff */
[----:B------:R-:W-:Y:S01]  /*1ce0*/  IMAD R7, R20, c[0x0][0x370], RZ ;  /* 0x0000dc0014077a24 */ /* 0x000fe200078e02ff */
[----:B------:R-:W-:Y:S01]  /*1cf0*/  LOP3.LUT R8, R0, 0xffffffe0, RZ, 0xc0, !PT ;  /* 0xffffffe000087812 */ /* 0x000fe200078ec0ff */
[----:B------:R-:W-:Y:S01]  /*1d00*/  UIADD3 UR4, UR4, -UR38, URZ ;  /* 0x8000002604047290 */ /* 0x000fe2000fffe03f */
[----:B------:R-:W-:Y:S01]  /*1d10*/  SHF.R.S32.HI R0, RZ, 0x5, R0 ;  /* 0x00000005ff007819 */ /* 0x000fe20000011400 */
[----:B------:R-:W-:Y:S01]  /*1d20*/  UMOV UR16, UR5 ;  /* 0x0000000500107c82 */ /* 0x000fe20008000000 */
[----:B------:R-:W-:Y:S01]  /*1d30*/  IADD3 R5, R5, UR7, RZ ;  /* 0x0000000705057c10 */ /* 0x000fe2000fffe0ff */
[----:B------:R-:W-:Y:S01]  /*1d40*/  USHF.R.S32.HI UR19, URZ, 0x1f, UR4 ;  /* 0x0000001f3f137899 */ /* 0x000fe20008011404 */
[----:B------:R-:W-:Y:S01]  /*1d50*/  IMAD.IADD R18, R21, 0x1, -R8 ;  /* 0x0000000115127824 */ /* 0x000fe200078e0a08 */
[C---:B------:R-:W-:Y:S01]  /*1d60*/  LEA R205, P4, R6.reuse, c[0x0][0x160], 0x1 ;  /* 0x0000580006cd7a11 */ /* 0x040fe200078808ff */
[----:B------:R-:W-:Y:S01]  /*1d70*/  UIADD3 UR7, UR34, -0x1, URZ ;  /* 0xffffffff22077890 */ /* 0x000fe2000fffe03f */
[----:B------:R-:W-:Y:S01]  /*1d80*/  IMAD.WIDE.U32 R4, R9, c[0x0][0x378], R4 ;  /* 0x0000de0009047a25 */ /* 0x000fe200078e0004 */
[----:B------:R-:W-:Y:S01]  /*1d90*/  ULEA.HI UR19, UR19, UR4, URZ, 0x6 ;  /* 0x0000000413137291 */ /* 0x000fe2000f8f303f */
[----:B------:R-:W-:-:S02]  /*1da0*/  LEA.HI.X R203, R6, c[0x0][0x164], R10, 0x1, P4 ;  /* 0x0000590006cb7a11 */ /* 0x000fc400020f0c0a */
[----:B------:R-:W-:Y:S01]  /*1db0*/  IMAD R0, R0, UR47, R18 ;  /* 0x0000002f00007c24 */ /* 0x000fe2000f8e0212 */
[----:B------:R-:W-:Y:S01]  /*1dc0*/  USHF.R.S32.HI UR19, URZ, 0x6, UR19 ;  /* 0x000000063f137899 */ /* 0x000fe20008011413 */
[----:B------:R-:W-:Y:S01]  /*1dd0*/  IMAD R9, R3, c[0x0][0x374], R7 ;  /* 0x0000dd0003097a24 */ /* 0x000fe200078e0207 */
[----:B------:R-:W-:Y:S01]  /*1de0*/  IADD3 R5, R5, UR8, RZ ;  /* 0x0000000805057c10 */ /* 0x000fe2000fffe0ff */
[----:B------:R-:W-:Y:S01]  /*1df0*/  ULDC.64 UR4, c[0x0][0x200] ;  /* 0x0000800000047ab9 */ /* 0x000fe20000000a00 */
[C---:B------:R-:W-:Y:S01]  /*1e00*/  IADD3 R8, P0, R0.reuse, UR30, RZ ;  /* 0x0000001e00087c10 */ /* 0x040fe2000ff1e0ff */
[----:B------:R-:W-:Y:S02]  /*1e10*/  UISETP.LT.AND UP1, UPT, URZ, UR19, UPT ;  /* 0x000000133f00728c */ /* 0x000fe4000bf21270 */
[----:B------:R-:W-:Y:S01]  /*1e20*/  IMAD.WIDE.U32 R4, R3, c[0x0][0x370], R4 ;  /* 0x0000dc0003047a25 */ /* 0x000fe200078e0004 */
[----:B------:R-:W-:Y:S01]  /*1e30*/  LEA.HI.X.SX32 R7, R0, UR13, 0x1, P0 ;  /* 0x0000000d00077c11 */ /* 0x000fe200080f0eff */
[----:B------:R-:W-:Y:S01]  /*1e40*/  USEL UR19, URZ, UR19, !UP1 ;  /* 0x000000133f137287 */ /* 0x000fe2000c800000 */
[----:B------:R-:W-:Y:S01]  /*1e50*/  LEA R202, P2, R8, c[0x0][0x350], 0x2 ;  /* 0x0000d40008ca7a11 */ /* 0x000fe200078410ff */
[----:B------:R-:W-:Y:S01]  /*1e60*/  IMAD.IADD R0, R5, 0x1, R9 ;  /* 0x0000000105007824 */ /* 0x000fe200078e0209 */
[----:B------:R-:W-:Y:S01]  /*1e70*/  LEA R206, P3, R4, c[0x0][0x330], 0x1 ;  /* 0x0000cc0004ce7a11 */ /* 0x000fe200078608ff */
[----:B------:R-:W-:Y:S01]  /*1e80*/  UISETP.GT.AND UP1, UPT, UR34, UR19, UPT ;  /* 0x000000132200728c */ /* 0x000fe2000bf24270 */
[----:B------:R-:W-:Y:S01]  /*1e90*/  LEA.HI.X R201, R8, c[0x0][0x354], R7, 0x2, P2 ;  /* 0x0000d50008c97a11 */ /* 0x000fe200010f1407 */
[----:B------:R-:W-:Y:S01]  /*1ea0*/  UIMAD.WIDE UR12, UR12, UR31, UR4 ;  /* 0x0000001f0c0c72a5 */ /* 0x000fe2000f8e0204 */
[----:B------:R-:W-:-:S03]  /*1eb0*/  LEA.HI.X R204, R4, c[0x0][0x334], R0, 0x1, P3 ;  /* 0x0000cd0004cc7a11 */ /* 0x000fc600018f0c00 */
[----:B------:R-:W-:-:S13]  /*1ec0*/  PLOP3.LUT P0, PT, PT, PT, UP1, 0x80, 0x0 ;  /* 0x000000000000781c */ /* 0x000fda0003f0f018 */
        /* <DEDUP_REMOVED lines=19> */
.L_x_571:
        /* <DEDUP_REMOVED lines=18> */
.L_x_572:
        /* <DEDUP_REMOVED lines=32> */
.L_x_574:
[----:B------:R-:W-:Y:S05]  /*2320*/  BSYNC B0 ;  /* 0x0000000000007941 */ /* 0x000fea0003800000 */
.L_x_573:
        /* <DEDUP_REMOVED lines=19> */
.L_x_576:
[----:B------:R-:W-:Y:S05]  /*2460*/  BSYNC B0 ;  /* 0x0000000000007941 */ /* 0x000fea0003800000 */
.L_x_575:
        /* <DEDUP_REMOVED lines=29> */
.L_x_578:
[----:B------:R-:W-:Y:S05]  /*2640*/  BSYNC B0 ;  /* 0x0000000000007941 */ /* 0x000fea0003800000 */
.L_x_577:
        /* <DEDUP_REMOVED lines=18> */
.L_x_570:
[----:B------:R-:W-:Y:S01]  /*2770*/  PLOP3.LUT P0, PT, PT, PT, UP6, 0x80, 0x0 ;  /* 0x000000000000781c */ /* 0x000fe20003f0f068 */
[----:B------:R-:W-:Y:S01]  /*2780*/  ULEA.HI UR4, UR7, UR7, URZ, 0x1 ;  /* 0x0000000707047291 */ /* 0x000fe2000f8f083f */
[----:B------:R-:W-:Y:S01]  /*2790*/  IMAD.SHL.U32 R0, R241, 0x2, RZ ;  /* 0x00000002f1007824 */ /* 0x000fe200078e00ff */
[----:B------:R-:W-:Y:S02]  /*27a0*/  BSSY B0, `(.L_x_580) ;  /* 0x0000028000007945 */ /* 0x000fe40003800000 */
[----:B------:R-:W-:-:S04]  /*27b0*/  ULOP3.LUT UR4, UR4, 0xfffffffe, URZ, 0xc0, !UPT ;  /* 0xfffffffe04047892 */ /* 0x000fc8000f8ec03f */
[----:B------:R-:W-:-:S04]  /*27c0*/  UIADD3 UR4, UR7, -UR4, URZ ;  /* 0x8000000407047290 */ /* 0x000fc8000fffe03f */
[----:B------:R-:W-:Y:S01]  /*27d0*/  @P0 BAR.SYNC.DEFER_BLOCKING 0x0 ;  /* 0x0000000000000b1d */ /* 0x000fe20000010000 */
[----:B------:R-:W-:Y:S02]  /*27e0*/  UISETP.NE.AND UP0, UPT, UR4, 0x1, UPT ;  /* 0x000000010400788c */ /* 0x000fe4000bf05270 */
[----:B------:R-:W-:-:S06]  /*27f0*/  UIMAD UR4, UR7, -0x40, UR21 ;  /* 0xffffffc0070478a4 */ /* 0x000fcc000f8e0215 */
[----:B------:R-:W-:-:S13]  /*2800*/  ISETP.GE.AND P1, PT, R3, UR4, PT ;  /* 0x0000000403007c0c */ /* 0x000fda000bf26270 */
        /* <DEDUP_REMOVED lines=33> */
.L_x_581:
[----:B------:R-:W-:Y:S05]  /*2a20*/  BSYNC B0 ;  /* 0x0000000000007941 */ /* 0x000fea0003800000 */
.L_x_580:
        /* <DEDUP_REMOVED lines=19> */
.L_x_583:
        /* <DEDUP_REMOVED lines=34> */
.L_x_584:
[----:B------:R-:W-:Y:S05]  /*2d80*/  BSYNC B0 ;  /* 0x0000000000007941 */ /* 0x000fea0003800000 */
.L_x_582:
[C---:B--2---:R-:W-:Y:S01]  /*2d90*/  IADD3 R6, R218.reuse, 0x28, RZ ;  /* 0x00000028da067810 */ /* 0x044fe20007ffe0ff */
[----:B------:R-:W-:Y:S01]  /*2da0*/  ULDC.64 UR8, c[0x0][0x198] ;  /* 0x0000660000087ab9 */ /* 0x000fe20000000a00 */
[C---:B------:R-:W-:Y:S01]  /*2db0*/  IADD3 R5, R218.reuse, 0x8, RZ ;  /* 0x00000008da057810 */ /* 0x040fe20007ffe0ff */
[----:B------:R-:W-:Y:S01]  /*2dc0*/  IMAD.MOV.U32 R224, RZ, RZ, 0x7f800000 ;  /* 0x7f800000ffe07424 */ /* 0x000fe200078e00ff */
[----:B------:R-:W-:Y:S01]  /*2dd0*/  IADD3 R4, R218, 0x20, RZ ;  /* 0x00000020da047810 */ /* 0x000fe20007ffe0ff */
[----:B------:R-:W-:Y:S01]  /*2de0*/  UIMAD UR5, UR20, UR8, URZ ;  /* 0x00000008140572a4 */ /* 0x000fe2000f8e023f */
[----:B------:R-:W-:Y:S01]  /*2df0*/  ISETP.GE.AND P1, PT, R6, UR4, PT ;  /* 0x0000000406007c0c */ /* 0x000fe2000bf26270 */
[----:B------:R-:W-:Y:S01]  /*2e00*/  IMAD.MOV.U32 R222, RZ, RZ, 0x7f800000 ;  /* 0x7f800000ffde7424 */ /* 0x000fe200078e00ff */
[----:B------:R-:W-:Y:S02]  /*2e10*/  ISETP.GE.AND P3, PT, R5, UR4, PT ;  /* 0x0000000405007c0c */ /* 0x000fe4000bf66270 */
[----:B------:R-:W-:-:S02]  /*2e20*/  ISETP.GE.AND P4, PT, R218, UR4, PT ;  /* 0x00000004da007c0c */ /* 0x000fc4000bf86270 */
[----:B------:R-:W-:Y:S02]  /*2e30*/  MOV R223, 0x7f800000 ;  /* 0x7f80000000df7802 */ /* 0x000fe40000000f00 */
[----:B------:R-:W-:Y:S02]  /*2e40*/  MOV R219, 0x7f800000 ;  /* 0x7f80000000db7802 */ /* 0x000fe40000000f00 */
[----:B------:R-:W-:Y:S01]  /*2e50*/  MOV R7, 0x4 ;  /* 0x0000000400077802 */ /* 0x000fe20000000f00 */
[----:B------:R-:W-:Y:S01]  /*2e60*/  IMAD.U32 R17, RZ, RZ, UR24 ;  /* 0x00000018ff117e24 */ /* 0x000fe2000f8e00ff */
[----:B------:R-:W-:Y:S01]  /*2e70*/  ISETP.GE.AND P2, PT, R4, UR4, PT ;  /* 0x0000000404007c0c */ /* 0x000fe2000bf46270 */
[----:B------:R-:W-:Y:S01]  /*2e80*/  UIMAD UR4, UR23, -0x80, UR18 ;  /* 0xffffff80170478a4 */ /* 0x000fe2000f8e0212 */
[----:B------:R-:W-:Y:S01]  /*2e90*/  IMAD.MOV.U32 R4, RZ, RZ, 0x4 ;  /* 0x00000004ff047424 */ /* 0x000fe200078e00ff */
[----:B------:R-:W-:Y:S01]  /*2ea0*/  UIMAD UR5, UR24, UR9, UR5 ;  /* 0x00000009180572a4 */ /* 0x000fe2000f8e0205 */
[----:B------:R-:W-:-:S03]  /*2eb0*/  @!P1 IMAD.WIDE R6, R6, R7, UR12 ;  /* 0x0000000c06069e25 */ /* 0x000fc6000f8e0207 */
[----:B------:R-:W-:Y:S01]  /*2ec0*/  ISETP.GE.AND P6, PT, R3, UR4, PT ;  /* 0x0000000403007c0c */ /* 0x000fe2000bfc6270 */
[----:B------:R-:W-:Y:S01]  /*2ed0*/  IMAD.WIDE R4, R218, R4, UR12 ;  /* 0x0000000cda047e25 */ /* 0x000fe2000f8e0204 */
[----:B------:R2:W5:Y:S03]  /*2ee0*/  @!P1 LDG.E R222, [R6.64] ;  /* 0x0000000e06de9981 */ /* 0x000566000c1e1900 */
[----:B------:R-:W-:Y:S01]  /*2ef0*/  IMAD.U32 R8, RZ, RZ, UR5 ;  /* 0x00000005ff087e24 */ /* 0x000fe2000f8e00ff */
[----:B------:R3:W5:Y:S04]  /*2f00*/  @!P4 LDG.E R223, [R4.64] ;  /* 0x0000000e04dfc981 */ /* 0x000768000c1e1900 */
[----:B------:R3:W5:Y:S04]  /*2f10*/  @!P3 LDG.E R224, [R4.64+0x20] ;  /* 0x0000200e04e0b981 */ /* 0x000768000c1e1900 */
[----:B------:R3:W5:Y:S04]  /*2f20*/  @!P2 LDG.E R219, [R4.64+0x80] ;  /* 0x0000800e04dba981 */ /* 0x000768000c1e1900 */
[----:B------:R4:W-:Y:S04]  /*2f30*/  @P6 STS [R0+0x9000], RZ ;  /* 0x009000ff00006388 */ /* 0x0009e80000000800 */
[----:B------:R4:W-:Y:S04]  /*2f40*/  @P6 STS [R0+0x9004], RZ ;  /* 0x009004ff00006388 */ /* 0x0009e80000000800 */
[----:B------:R4:W-:Y:S04]  /*2f50*/  @P6 STS.64 [R0+0x9008], RZ ;  /* 0x009008ff00006388 */ /* 0x0009e80000000a00 */
[----:B------:R4:W-:Y:S04]  /*2f60*/  @P6 STS.128 [R0+0xb000], RZ ;  /* 0x00b000ff00006388 */ /* 0x0009e80000000c00 */
[----:B------:R4:W-:Y:S01]  /*2f70*/  @P6 STS.128 [R0+0xd000], RZ ;  /* 0x00d000ff00006388 */ /* 0x0009e20000000c00 */
[----:B---3--:R-:W-:-:S05]  /*2f80*/  IMAD.WIDE.U32 R4, R17, c[0x0][0x198], R216 ;  /* 0x0000660011047a25 */ /* 0x008fca00078e00d8 */
[----:B--2---:R-:W-:Y:S01]  /*2f90*/  IADD3 R6, P1, R4, UR25, RZ ;  /* 0x0000001904067c10 */ /* 0x004fe2000ff3e0ff */
[----:B------:R-:W-:-:S03]  /*2fa0*/  IMAD R4, R19, c[0x0][0x1b0], RZ ;  /* 0x00006c0013047a24 */ /* 0x000fc600078e02ff */
[----:B------:R-:W-:Y:S01]  /*2fb0*/  IADD3.X R7, R5, UR29, R8, P1, !PT ;  /* 0x0000001d05077c10 */ /* 0x000fe20008ffe408 */
[C---:B------:R-:W-:Y:S01]  /*2fc0*/  IMAD R4, R15.reuse, c[0x0][0x1b4], R4 ;  /* 0x00006d000f047a24 */ /* 0x040fe200078e0204 */
[----:B------:R-:W-:Y:S03]  /*2fd0*/  BSSY B0, `(.L_x_585) ;  /* 0x0000025000007945 */ /* 0x000fe60003800000 */
[----:B------:R-:W-:-:S05]  /*2fe0*/  IMAD.WIDE.U32 R6, R15, c[0x0][0x1b0], R6 ;  /* 0x00006c000f067a25 */ /* 0x000fca00078e0006 */
[----:B------:R-:W-:Y:S01]  /*2ff0*/  IADD3 R13, R7, R4, RZ ;  /* 0x00000004070d7210 */ /* 0x000fe20007ffe0ff */
        /* <DEDUP_REMOVED lines=34> */
.L_x_586:
[----:B----4-:R-:W-:Y:S05]  /*3220*/  BSYNC B0 ;  /* 0x0000000000007941 */ /* 0x010fea0003800000 */
.L_x_585:
        /* <DEDUP_REMOVED lines=39> */
.L_x_588:
[----:B------:R-:W-:Y:S05]  /*34a0*/  BSYNC B0 ;  /* 0x0000000000007941 */ /* 0x000fea0003800000 */
.L_x_587:
        /* <DEDUP_REMOVED lines=51> */
.L_x_590:
[----:B------:R-:W-:Y:S05]  /*37e0*/  BSYNC B0 ;  /* 0x0000000000007941 */ /* 0x000fea0003800000 */
.L_x_589:
        /* <DEDUP_REMOVED lines=36> */
.L_x_592:
[----:B------:R-:W-:Y:S05]  /*3a30*/  BSYNC B0 ;  /* 0x0000000000007941 */ /* 0x000fea0003800000 */
.L_x_591:
[----:B------:R-:W-:Y:S01]  /*3a40*/  ULDC.64 UR8, c[0x0][0x318] ;  /* 0x0000c60000087ab9 */ /* 0x000fe20000000a00 */
[----:B--2---:R-:W-:Y:S01]  /*3a50*/  IMAD.MOV.U32 R8, RZ, RZ, c[0x0][0x308] ;  /* 0x0000c200ff087624 */ /* 0x004fe200078e00ff */
[----:B------:R-:W-:Y:S01]  /*3a60*/  UISETP.NE.U32.AND UP1, UPT, URZ, UR8, UPT ;  /* 0x000000083f00728c */ /* 0x000fe2000bf25070 */
[----:B------:R-:W-:Y:S01]  /*3a70*/  MOV R9, c[0x0][0x30c] ;  /* 0x0000c30000097a02 */ /* 0x000fe20000000f00 */
[----:B------:R-:W-:Y:S01]  /*3a80*/  ULDC.64 UR10, c[0x0][0x320] ;  /* 0x0000c800000a7ab9 */ /* 0x000fe20000000a00 */
[----:B------:R-:W2:Y:S01]  /*3a90*/  S2R R7, SR_TID.X ;  /* 0x0000000000077919 */ /* 0x000ea20000002100 */
[----:B------:R-:W-:Y:S01]  /*3aa0*/  UISETP.NE.AND.EX UP1, UPT, URZ, UR9, UPT, UP1 ;  /* 0x000000093f00728c */ /* 0x000fe2000bf25310 */
[----:B-1-34-:R-:W-:Y:S01]  /*3ab0*/  LEA.HI R0, R22, R21, RZ, 0x6 ;  /* 0x0000001516007211 */ /* 0x01afe200078f30ff */
[----:B------:R-:W-:Y:S01]  /*3ac0*/  IMAD.U32 R3, RZ, RZ, UR23 ;  /* 0x00000017ff037e24 */ /* 0x000fe2000f8e00ff */
[----:B------:R-:W0:Y:S03]  /*3ad0*/  LDGDEPBAR ;  /* 0x00000000000079af */ /* 0x000e260000000000 */
[----:B------:R-:W-:-:S05]  /*3ae0*/  PLOP3.LUT P1, PT, PT, PT, UP1, 0x80, 0x0 ;  /* 0x000000000000781c */ /* 0x000fca0003f2f018 */
[----:B------:R-:W-:Y:S02]  /*3af0*/  @UP1 UIMAD UR6, UR39, UR10, URZ ;  /* 0x0000000a270612a4 */ /* 0x000fe4000f8e023f */
[----:B------:R-:W-:Y:S02]  /*3b00*/  @UP1 UMOV UR4, UR35 ;  /* 0x0000002300041c82 */ /* 0x000fe40008000000 */
[----:B------:R-:W-:Y:S02]  /*3b10*/  @UP1 UMOV UR5, UR59 ;  /* 0x0000003b00051c82 */ /* 0x000fe40008000000 */
[----:B------:R-:W-:Y:S02]  /*3b20*/  @UP1 UIMAD.WIDE.U32 UR4, UR32, UR10, UR4 ;  /* 0x0000000a200412a5 */ /* 0x000fe4000f8e0004 */
[----:B------:R-:W-:Y:S02]  /*3b30*/  @UP1 UIMAD UR11, UR32, UR11, UR6 ;  /* 0x0000000b200b12a4 */ /* 0x000fe4000f8e0206 */
[----:B------:R-:W-:-:S02]  /*3b40*/  @UP1 ULEA UR8, UP0, UR4, UR8, 0x2 ;  /* 0x0000000804081291 */ /* 0x000fc4000f80103f */
[----:B------:R-:W-:-:S04]  /*3b50*/  @UP1 UIADD3 UR11, UR5, UR11, URZ ;  /* 0x0000000b050b1290 */ /* 0x000fc8000fffe03f */
[----:B------:R-:W-:Y:S01]  /*3b60*/  @UP1 ULEA.HI.X UR9, UR4, UR9, UR11, 0x2, UP0 ;  /* 0x0000000904091291 */ /* 0x000fe200080f140b */
[----:B------:R-:W-:-:S05]  /*3b70*/  IMAD.U32 R4, RZ, RZ, UR8 ;  /* 0x00000008ff047e24 */ /* 0x000fca000f8e00ff */
[----:B------:R-:W-:-:S05]  /*3b80*/  IMAD.U32 R5, RZ, RZ, UR9 ;  /* 0x00000009ff057e24 */ /* 0x000fca000f8e00ff */
[----:B------:R1:W3:Y:S04]  /*3b90*/  @P1 LDG.E R6, [R4.64] ;  /* 0x0000000e04061981 */ /* 0x0002e8000c1e1900 */
[----:B-1----:R1:W4:Y:S04]  /*3ba0*/  LDG.E.64 R4, [R8.64+0x8] ;  /* 0x0000080e08047981 */ /* 0x002328000c1e1b00 */
[----:B-1----:R-:W4:Y:S01]  /*3bb0*/  LDG.E.64 R8, [R8.64] ;  /* 0x0000000e08087981 */ /* 0x002f22000c1e1b00 */
[----:B------:R-:W-:Y:S01]  /*3bc0*/  SHF.R.S32.HI R0, RZ, 0x6, R0 ;  /* 0x00000006ff007819 */ /* 0x000fe20000011400 */
[----:B------:R-:W3:Y:S01]  /*3bd0*/  @P1 MUFU.RCP R10, c[0x0][0x238] ;  /* 0x00008e00000a1b08 */ /* 0x000ee20000001000 */
[----:B--2---:R-:W-:Y:S01]  /*3be0*/  IMAD.SHL.U32 R7, R7, 0x2, RZ ;  /* 0x0000000207077824 */ /* 0x004fe200078e00ff */
[C---:B------:R-:W-:Y:S01]  /*3bf0*/  IADD3 R170, R179.reuse, 0x1800, RZ ;  /* 0x00001800b3aa7810 */ /* 0x040fe20007ffe0ff */
[----:B------:R-:W-:Y:S01]  /*3c00*/  IMAD.SHL.U32 R171, R179, 0x2, RZ ;  /* 0x00000002b3ab7824 */ /* 0x000fe200078e00ff */
[----:B------:R-:W-:Y:S01]  /*3c10*/  UIADD3 UR20, UR21, 0x80, UR24 ;  /* 0x0000008015147890 */ /* 0x000fe2000fffe018 */
[----:B------:R-:W-:Y:S01]  /*3c20*/  IMAD R11, R3, 0x4, R0 ;  /* 0x00000004030b7824 */ /* 0x000fe200078e0200 */
[----:B------:R-:W-:Y:S01]  /*3c30*/  SHF.R.S32.HI R3, RZ, 0x1f, R18 ;  /* 0x0000001fff037819 */ /* 0x000fe20000011412 */
[----:B------:R-:W-:Y:S01]  /*3c40*/  IMAD.SHL.U32 R196, R0, 0x20, RZ ;  /* 0x0000002000c47824 */ /* 0x000fe200078e00ff */
[----:B------:R-:W-:Y:S01]  /*3c50*/  SEL R170, R170, R179, !P0 ;  /* 0x000000b3aaaa7207 */ /* 0x000fe20004000000 */
[----:B------:R-:W-:Y:S01]  /*3c60*/  IMAD.MOV.U32 R207, RZ, RZ, R195 ;  /* 0x000000ffffcf7224 */ /* 0x000fe200078e00c3 */
[----:B------:R-:W-:Y:S01]  /*3c70*/  CS2R R126, SRZ ;  /* 0x00000000007e7805 */ /* 0x000fe2000001ff00 */
[----:B------:R-:W-:Y:S01]  /*3c80*/  CS2R R124, SRZ ;  /* 0x00000000007c7805 */ /* 0x000fe2000001ff00 */
[----:B------:R-:W-:Y:S01]  /*3c90*/  LOP3.LUT R196, R196, 0x6, R7, 0xf8, !PT ;  /* 0x00000006c4c47812 */ /* 0x000fe200078ef807 */
[----:B------:R-:W-:Y:S01]  /*3ca0*/  CS2R R130, SRZ ;  /* 0x0000000000827805 */ /* 0x000fe2000001ff00 */
[----:B------:R-:W-:Y:S01]  /*3cb0*/  MOV R7, UR23 ;  /* 0x0000001700077c02 */ /* 0x000fe20008000f00 */
[----:B------:R-:W-:Y:S01]  /*3cc0*/  CS2R R128, SRZ ;  /* 0x0000000000807805 */ /* 0x000fe2000001ff00 */
[----:B------:R-:W-:Y:S01]  /*3cd0*/  CS2R R122, SRZ ;  /* 0x00000000007a7805 */ /* 0x000fe2000001ff00 */
[----:B------:R-:W-:Y:S01]  /*3ce0*/  CS2R R120, SRZ ;  /* 0x0000000000787805 */ /* 0x000fe2000001ff00 */
[----:B------:R-:W-:Y:S01]  /*3cf0*/  CS2R R118, SRZ ;  /* 0x0000000000767805 */ /* 0x000fe2000001ff00 */
[----:B------:R-:W-:Y:S01]  /*3d00*/  IMAD R196, R7, 0x80, R196 ;  /* 0x0000008007c47824 */ /* 0x000fe200078e02c4 */
[----:B------:R-:W-:Y:S01]  /*3d10*/  CS2R R116, SRZ ;  /* 0x0000000000747805 */ /* 0x000fe2000001ff00 */
[----:B------:R-:W-:Y:S01]  /*3d20*/  CS2R R110, SRZ ;  /* 0x00000000006e7805 */ /* 0x000fe2000001ff00 */
[----:B------:R-:W-:Y:S01]  /*3d30*/  CS2R R108, SRZ ;  /* 0x00000000006c7805 */ /* 0x000fe2000001ff00 */
[----:B------:R1:W2:Y:S01]  /*3d40*/  I2F R208, R196 ;  /* 0x000000c400d07306 */ /* 0x0002a20000201400 */
[C---:B------:R-:W-:Y:S01]  /*3d50*/  IADD3 R215, R196.reuse, 0x19, RZ ;  /* 0x00000019c4d77810 */ /* 0x040fe20007ffe0ff */
[----:B------:R-:W-:Y:S01]  /*3d60*/  CS2R R114, SRZ ;  /* 0x0000000000727805 */ /* 0x000fe2000001ff00 */
[C---:B------:R-:W-:Y:S01]  /*3d70*/  IADD3 R214, R196.reuse, 0x18, RZ ;  /* 0x00000018c4d67810 */ /* 0x040fe20007ffe0ff */
[----:B------:R-:W-:Y:S01]  /*3d80*/  CS2R R112, SRZ ;  /* 0x0000000000707805 */ /* 0x000fe2000001ff00 */
[C---:B------:R-:W-:Y:S01]  /*3d90*/  IADD3 R213, R196.reuse, 0x11, RZ ;  /* 0x00000011c4d57810 */ /* 0x040fe20007ffe0ff */
[----:B------:R-:W-:Y:S01]  /*3da0*/  CS2R R106, SRZ ;  /* 0x00000000006a7805 */ /* 0x000fe2000001ff00 */
[C---:B------:R-:W-:Y:S01]  /*3db0*/  IADD3 R212, R196.reuse, 0x10, RZ ;  /* 0x00000010c4d47810 */ /* 0x040fe20007ffe0ff */
[----:B------:R-:W1:Y:S01]  /*3dc0*/  I2F R215, R215 ;  /* 0x000000d700d77306 */ /* 0x000e620000201400 */
[C---:B------:R-:W-:Y:S01]  /*3dd0*/  IADD3 R211, R196.reuse, 0x9, RZ ;  /* 0x00000009c4d37810 */ /* 0x040fe20007ffe0ff */
[----:B------:R-:W-:Y:S01]  /*3de0*/  CS2R R104, SRZ ;  /* 0x0000000000687805 */ /* 0x000fe2000001ff00 */
[C---:B------:R-:W-:Y:S01]  /*3df0*/  IADD3 R210, R196.reuse, 0x8, RZ ;  /* 0x00000008c4d27810 */ /* 0x040fe20007ffe0ff */
[----:B------:R-:W-:Y:S01]  /*3e00*/  CS2R R102, SRZ ;  /* 0x0000000000667805 */ /* 0x000fe2000001ff00 */
[----:B------:R-:W-:Y:S01]  /*3e10*/  IADD3 R209, R196, 0x1, RZ ;  /* 0x00000001c4d17810 */ /* 0x000fe20007ffe0ff */
[----:B------:R-:W-:Y:S01]  /*3e20*/  CS2R R100, SRZ ;  /* 0x0000000000647805 */ /* 0x000fe2000001ff00 */
[----:B------:R-:W-:Y:S01]  /*3e30*/  CS2R R94, SRZ ;  /* 0x00000000005e7805 */ /* 0x000fe2000001ff00 */
[----:B------:R-:W1:Y:S01]  /*3e40*/  I2F R214, R214 ;  /* 0x000000d600d67306 */ /* 0x000e620000201400 */
[----:B------:R-:W-:Y:S01]  /*3e50*/  CS2R R92, SRZ ;  /* 0x00000000005c7805 */ /* 0x000fe2000001ff00 */
[----:B------:R-:W-:Y:S01]  /*3e60*/  CS2R R98, SRZ ;  /* 0x0000000000627805 */ /* 0x000fe2000001ff00 */
[----:B------:R-:W-:Y:S01]  /*3e70*/  CS2R R96, SRZ ;  /* 0x0000000000607805 */ /* 0x000fe2000001ff00 */
[----:B------:R-:W-:Y:S01]  /*3e80*/  CS2R R90, SRZ ;  /* 0x00000000005a7805 */ /* 0x000fe2000001ff00 */
[----:B------:R-:W-:Y:S01]  /*3e90*/  CS2R R88, SRZ ;  /* 0x0000000000587805 */ /* 0x000fe2000001ff00 */
        /* <DEDUP_REMOVED lines=30> */
[----:B------:R-:W-:Y:S01]  /*4080*/  IMAD.SHL.U32 R170, R170, 0x2, RZ ;  /* 0x00000002aaaa7824 */ /* 0x000fe200078e00ff */
[C---:B------:R-:W-:Y:S01]  /*4090*/  IADD3 R227, R216.reuse, 0x40, RZ ;  /* 0x00000040d8e37810 */ /* 0x040fe20007ffe0ff */
[----:B------:R-:W-:Y:S01]  /*40a0*/  UMOV UR4, URZ ;  /* 0x0000003f00047c82 */ /* 0x000fe20008000000 */
[----:B------:R-:W-:Y:S01]  /*40b0*/  IADD3 R226, R216, 0x20, RZ ;  /* 0x00000020d8e27810 */ /* 0x000fe20007ffe0ff */
[----:B------:R-:W1:Y:S01]  /*40c0*/  I2F R209, R209 ;  /* 0x000000d100d17306 */ /* 0x000e620000201400 */
[----:B------:R-:W-:Y:S01]  /*40d0*/  IADD3 R172, R171, R178, RZ ;  /* 0x000000b2abac7210 */ /* 0x000fe20007ffe0ff */
[----:B------:R-:W-:Y:S01]  /*40e0*/  UIADD3 UR20, UR20, -UR18, URZ ;  /* 0x8000001214147290 */ /* 0x000fe2000fffe03f */
[----:B---3--:R-:W-:-:S04]  /*40f0*/  @P1 FMUL.FTZ R0, R6, R10 ;  /* 0x0000000a06001220 */ /* 0x008fc80000410000 */
[----:B------:R-:W3:Y:S01]  /*4100*/  @P1 R2UR UR5, R0 ;  /* 0x00000000000513c2 */ /* 0x000ee200000e0000 */
[----:B----4-:R-:W-:Y:S01]  /*4110*/  IADD3 R18, P3, P2, R4, UR41, R18 ;  /* 0x0000002904127c10 */ /* 0x010fe2000fa7e012 */
[----:B------:R-:W-:Y:S01]  /*4120*/  IMAD.MOV.U32 R4, RZ, RZ, c[0x0][0x22c] ;  /* 0x00008b00ff047624 */ /* 0x000fe200078e00ff */
[----:B---3--:R-:W-:Y:S02]  /*4130*/  @UP1 UMOV UR4, UR5 ;  /* 0x0000000500041c82 */ /* 0x008fe40008000000 */
[----:B------:R-:W-:Y:S01]  /*4140*/  IADD3.X R234, R5, UR49, R3, P3, P2 ;  /* 0x0000003105ea7c10 */ /* 0x000fe20009fe4403 */
[----:B------:R-:W-:Y:S01]  /*4150*/  IMAD R4, R4, c[0x0][0x1c0], RZ ;  /* 0x0000700004047a24 */ /* 0x000fe200078e02ff */
[----:B------:R-:W-:Y:S01]  /*4160*/  IADD3 R3, R177, 0x1800, RZ ;  /* 0x00001800b1037810 */ /* 0x000fe20007ffe0ff */
[----:B------:R-:W-:-:S03]  /*4170*/  IMAD.WIDE.U32 R238, R18, -0x2daee0ad, RZ ;  /* 0xd2511f5312ee7825 */ /* 0x000fc600078e00ff */
[C---:B------:R-:W-:Y:S01]  /*4180*/  SHF.L.U32 R243, R4.reuse, 0x4, RZ ;  /* 0x0000000404f37819 */ /* 0x040fe200000006ff */
[C---:B------:R-:W-:Y:S01]  /*4190*/  IMAD.SHL.U32 R225, R4.reuse, 0x8, RZ ;  /* 0x0000000804e17824 */ /* 0x040fe200078e00ff */
[----:B------:R-:W-:Y:S01]  /*41a0*/  SEL R3, R3, R177, !P0 ;  /* 0x000000b103037207 */ /* 0x000fe20004000000 */
[C---:B------:R-:W-:Y:S01]  /*41b0*/  IMAD.U32 R247, R4.reuse, -0x40, RZ ;  /* 0xffffffc004f77824 */ /* 0x040fe200078e00ff */
[C---:B------:R-:W-:Y:S01]  /*41c0*/  IADD3 R244, R243.reuse, 0x40, RZ ;  /* 0x00000040f3f47810 */ /* 0x040fe20007ffe0ff */
[C---:B------:R-:W-:Y:S01]  /*41d0*/  IMAD R251, R4.reuse, 0x18, RZ ;  /* 0x0000001804fb7824 */ /* 0x040fe200078e02ff */
[----:B------:R-:W-:Y:S01]  /*41e0*/  IADD3 R245, R243, 0x20, RZ ;  /* 0x00000020f3f57810 */ /* 0x000fe20007ffe0ff */
[----:B------:R-:W-:Y:S01]  /*41f0*/  IMAD.SHL.U32 R250, R4, 0x20, RZ ;  /* 0x0000002004fa7824 */ /* 0x000fe200078e00ff */
[----:B------:R-:W-:Y:S01]  /*4200*/  SHF.L.U32 R3, R3, 0x1, RZ ;  /* 0x0000000103037819 */ /* 0x000fe200000006ff */
[C---:B------:R-:W-:Y:S02]  /*4210*/  IMAD.IADD R237, R225.reuse, 0x1, R244 ;  /* 0x00000001e1ed7824 */ /* 0x040fe400078e02f4 */
[----:B------:R-:W-:-:S02]  /*4220*/  IMAD.IADD R240, R225, 0x1, R245 ;  /* 0x00000001e1f07824 */ /* 0x000fc400078e02f5 */
[C---:B------:R-:W-:Y:S01]  /*4230*/  IMAD R249, R4.reuse, 0x28, RZ ;  /* 0x0000002804f97824 */ /* 0x040fe200078e02ff */
[C---:B------:R-:W-:Y:S01]  /*4240*/  IADD3 R252, R225.reuse, R237, RZ ;  /* 0x000000ede1fc7210 */ /* 0x040fe20007ffe0ff */
[----:B------:R-:W3:Y:S01]  /*4250*/  R2UR UR10, R9 ;  /* 0x00000000090a73c2 */ /* 0x000ee200000e0000 */
[C---:B------:R-:W-:Y:S02]  /*4260*/  IMAD.IADD R5, R225.reuse, 0x1, R240 ;  /* 0x00000001e1057824 */ /* 0x040fe400078e02f0 */
[C---:B------:R-:W-:Y:S01]  /*4270*/  IADD3 R229, R225.reuse, R252, RZ ;  /* 0x000000fce1e57210 */ /* 0x040fe20007ffe0ff */
[----:B------:R-:W-:Y:S02]  /*4280*/  IMAD R248, R4, 0x30, RZ ;  /* 0x0000003004f87824 */ /* 0x000fe400078e02ff */
[C---:B------:R-:W-:Y:S02]  /*4290*/  IMAD.IADD R231, R225.reuse, 0x1, R5 ;  /* 0x00000001e1e77824 */ /* 0x040fe400078e0205 */
[----:B------:R-:W4:Y:S01]  /*42a0*/  R2UR UR11, R8 ;  /* 0x00000000080b73c2 */ /* 0x000f2200000e0000 */
[----:B------:R-:W-:-:S02]  /*42b0*/  IMAD.IADD R228, R225, 0x1, R229 ;  /* 0x00000001e1e47824 */ /* 0x000fc400078e02e5 */
[C---:B------:R-:W-:Y:S02]  /*42c0*/  IMAD.IADD R230, R225.reuse, 0x1, R231 ;  /* 0x00000001e1e67824 */ /* 0x040fe400078e02e7 */
[----:B------:R-:W-:Y:S02]  /*42d0*/  IMAD R246, R4, 0x38, RZ ;  /* 0x0000003804f67824 */ /* 0x000fe400078e02ff */
[C---:B------:R-:W-:Y:S01]  /*42e0*/  IMAD.IADD R232, R225.reuse, 0x1, R228 ;  /* 0x00000001e1e87824 */ /* 0x040fe200078e02e4 */
[----:B------:R-:W-:Y:S02]  /*42f0*/  IADD3 R233, R225, R230, RZ ;  /* 0x000000e6e1e97210 */ /* 0x000fe40007ffe0ff */
[----:B---3--:R-:W-:-:S04]  /*4300*/  LOP3.LUT R0, R11, UR10, RZ, 0x3c, !PT ;  /* 0x0000000a0b007c12 */ /* 0x008fc8000f8e3cff */
[----:B------:R-:W-:Y:S02]  /*4310*/  LOP3.LUT R0, R239, R0, RZ, 0x3c, !PT ;  /* 0x00000000ef007212 */ /* 0x000fe400078e3cff */
[----:B----4-:R-:W-:-:S03]  /*4320*/  LOP3.LUT R234, R234, UR11, RZ, 0x3c, !PT ;  /* 0x0000000beaea7c12 */ /* 0x010fc6000f8e3cff */
[----:B-12---:R-:W-:-:S04]  /*4330*/  IMAD.WIDE.U32 R220, R0, -0x326172a9, RZ ;  /* 0xcd9e8d5700dc7825 */ /* 0x006fc800078e00ff */
.L_x_595:
[----:B------:R-:W0:Y:S01]  /*4340*/  LDGDEPBAR ;  /* 0x00000000000079af */ /* 0x000e220000000000 */
[----:B------:R-:W-:Y:S01]  /*4350*/  IMAD.IADD R0, R178, 0x1, R170 ;  /* 0x00000001b2007824 */ /* 0x000fe200078e02aa */
[----:B------:R-:W-:Y:S01]  /*4360*/  USHF.L.U32 UR9, UR7, 0x6, URZ ;  /* 0x0000000607097899 */ /* 0x000fe2000800063f */
[----:B-----5:R-:W-:Y:S01]  /*4370*/  FSETP.NEU.FTZ.AND P6, PT, R223, -INF , PT ;  /* 0xff800000df00780b */ /* 0x020fe20003fdd000 */
[----:B------:R-:W-:Y:S02]  /*4380*/  USHF.L.U32 UR5, UR23, 0x7, URZ ;  /* 0x0000000717057899 */ /* 0x000fe4000800063f */
[----:B------:R-:W-:Y:S02]  /*4390*/  UISETP.GE.AND UP0, UPT, UR9, UR20, UPT ;  /* 0x000000140900728c */ /* 0x000fe4000bf06270 */
[----:B------:R-:W-:Y:S02]  /*43a0*/  UIADD3 UR5, UR5, 0x80, URZ ;  /* 0x0000008005057890 */ /* 0x000fe4000fffe03f */
[----:B------:R-:W-:Y:S02]  /*43b0*/  UIADD3 UR6, UR10, -0x4498517b, URZ ;  /* 0xbb67ae850a067890 */ /* 0x000fe4000fffe03f */
[----:B------:R-:W-:Y:S02]  /*43c0*/  UISETP.LT.AND UP0, UPT, UR5, UR18, UP0 ;  /* 0x000000120500728c */ /* 0x000fe40008701270 */
[----:B------:R-:W-:Y:S02]  /*43d0*/  UIADD3 UR5, UR11, -0x61c88647, URZ ;  /* 0x9e3779b90b057890 */ /* 0x000fe4000fffe03f */
[----:B------:R-:W-:Y:S02]  /*43e0*/  UIADD3 UR8, UR11, 0x3c6ef372, URZ ;  /* 0x3c6ef3720b087890 */ /* 0x000fe4000fffe03f */
[----:B------:R-:W-:Y:S01]  /*43f0*/  PLOP3.LUT P0, PT, PT, PT, UP0, 0x80, 0x0 ;  /* 0x000000000000781c */ /* 0x000fe20003f0f008 */
[----:B------:R-:W-:Y:S01]  /*4400*/  UISETP.GT.AND UP3, UPT, UR7, UR19, UPT ;  /* 0x000000130700728c */ /* 0x000fe2000bf64270 */
        /* <DEDUP_REMOVED lines=15> */
[----:B------:R-:W-:Y:S01]  /*4500*/  LDSM.16.M88.4 R156, [R170+0x1800] ;  /* 0x00180000aa9c783b */ /* 0x000fe20000000200 */
[-C--:B---3--:R-:W-:Y:S07]  /*4510*/  HMMA.16816.F32.BF16 R20, R32, R132.reuse, RZ ;  /* 0x000000842014723c */ /* 0x088fee00000418ff */
[----:B------:R-:W-:Y:S01]  /*4520*/  LDSM.16.M88.4 R160, [R168+0xb400] ;  /* 0x00b40000a8a0783b */ /* 0x000fe20000000200 */
[C---:B------:R-:W-:Y:S07]  /*4530*/  HMMA.16816.F32.BF16 R24, R28.reuse, R132, RZ ;  /* 0x000000841c18723c */ /* 0x040fee00000418ff */
[----:B------:R-:W-:Y:S01]  /*4540*/  LDSM.16.M88.4 R164, [R0+0x1800] ;  /* 0x0018000000a4783b */ /* 0x000fe20000000200 */
[-C--:B------:R-:W-:Y:S08]  /*4550*/  HMMA.16816.F32.BF16 R28, R28, R134.reuse, RZ ;  /* 0x000000861c1c723c */ /* 0x080ff000000418ff */
[----:B------:R-:W-:Y:S01]  /*4560*/  HMMA.16816.F32.BF16 R32, R32, R134, RZ ;  /* 0x000000862020723c */ /* 0x000fe200000418ff */
[----:B------:R-:W3:Y:S07]  /*4570*/  LDSM.16.M88.4 R132, [R170+0x1000] ;  /* 0x00100000aa84783b */ /* 0x000eee0000000200 */
[-C--:B----4-:R-:W-:Y:S08]  /*4580*/  HMMA.16816.F32.BF16 R4, R136, R140.reuse, R4 ;  /* 0x0000008c8804723c */ /* 0x090ff00000041804 */
[C---:B-1----:R-:W-:Y:S08]  /*4590*/  HMMA.16816.F32.BF16 R8, R144.reuse, R140, R8 ;  /* 0x0000008c9008723c */ /* 0x042ff00000041808 */
[-C--:B------:R-:W-:Y:S08]  /*45a0*/  HMMA.16816.F32.BF16 R12, R144, R142.reuse, R12 ;  /* 0x0000008e900c723c */ /* 0x080ff0000004180c */
[C---:B------:R-:W-:Y:S01]  /*45b0*/  HMMA.16816.F32.BF16 R16, R136.reuse, R142, R16 ;  /* 0x0000008e8810723c */ /* 0x040fe20000041810 */
[----:B------:R-:W-:Y:S07]  /*45c0*/  LDSM.16.M88.4 R140, [R0+0x1000] ;  /* 0x00100000008c783b */ /* 0x000fee0000000200 */
[-C--:B--2---:R-:W-:Y:S08]  /*45d0*/  HMMA.16816.F32.BF16 R20, R136, R148.reuse, R20 ;  /* 0x000000948814723c */ /* 0x084ff00000041814 */
        /* <DEDUP_REMOVED lines=22> */
[-C--:B--2---:R-:W-:Y:S08]  /*4740*/  HMMA.16816.F32.BF16 R20, R140, R136.reuse, R20 ;  /* 0x000000888c14723c */ /* 0x084ff00000041814 */
[C---:B------:R-:W-:Y:S08]  /*4750*/  HMMA.16816.F32.BF16 R24, R164.reuse, R136, R24 ;  /* 0x00000088a418723c */ /* 0x040ff00000041818 */
[-C--:B------:R-:W-:Y:S08]  /*4760*/  HMMA.16816.F32.BF16 R28, R164, R138.reuse, R28 ;  /* 0x0000008aa41c723c */ /* 0x080ff0000004181c */
[----:B------:R-:W-:Y:S01]  /*4770*/  HMMA.16816.F32.BF16 R32, R140, R138, R32 ;  /* 0x0000008a8c20723c */ /* 0x000fe20000041820 */
[----:B------:R1:W-:Y:S07]  /*4780*/  LDSM.16.M88.4 R136, [R0+0x2000] ;  /* 0x002000000088783b */ /* 0x0003ee0000000200 */
[-C--:B---3--:R-:W-:Y:S01]  /*4790*/  HMMA.16816.F32.BF16 R4, R132, R148.reuse, R4 ;  /* 0x000000948404723c */ /* 0x088fe20000041804 */
[----:B------:R-:W2:Y:S07]  /*47a0*/  LDSM.16.M88.4 R140, [R169+0xd000] ;  /* 0x00d00000a98c783b */ /* 0x000eae0000000200 */
[C---:B------:R-:W-:Y:S08]  /*47b0*/  HMMA.16816.F32.BF16 R8, R152.reuse, R148, R8 ;  /* 0x000000949808723c */ /* 0x040ff00000041808 */
[-C--:B------:R-:W-:Y:S01]  /*47c0*/  HMMA.16816.F32.BF16 R12, R152, R150.reuse, R12 ;  /* 0x00000096980c723c */ /* 0x080fe2000004180c */
[----:B-1----:R-:W-:Y:S04]  /*47d0*/  IMAD.U32 R0, RZ, RZ, UR7 ;  /* 0x00000007ff007e24 */ /* 0x002fe8000f8e00ff */
[----:B------:R-:W-:Y:S03]  /*47e0*/  IMAD R0, R0, 0x4, R242 ;  /* 0x0000000400007824 */ /* 0x000fe600078e02f2 */
        /* <DEDUP_REMOVED lines=11> */
[-C--:B------:R-:W-:Y:S07]  /*48a0*/  HMMA.16816.F32.BF16 R28, R152, R158.reuse, R28 ;  /* 0x0000009e981c723c */ /* 0x080fee000004181c */
[----:B------:R-:W-:Y:S01]  /*48b0*/  LOP3.LUT R153, R149, R234, RZ, 0x3c, !PT ;  /* 0x000000ea95997212 */ /* 0x000fe200078e3cff */
[----:B------:R-:W-:Y:S01]  /*48c0*/  HMMA.16816.F32.BF16 R32, R132, R158, R32 ;  /* 0x0000009e8420723c */ /* 0x000fe20000041820 */
[----:B------:R-:W-:Y:S01]  /*48d0*/  LOP3.LUT R152, R221, UR5, R148, 0x96, !PT ;  /* 0x00000005dd987c12 */ /* 0x000fe2000f8e9694 */
[----:B------:R-:W-:Y:S02]  /*48e0*/  UIADD3 UR5, UR10, 0x76cf5d0a, URZ ;  /* 0x76cf5d0a0a057890 */ /* 0x000fe4000fffe03f */
[----:B------:R-:W-:Y:S01]  /*48f0*/  LOP3.LUT R155, R220, UR8, RZ, 0x3c, !PT ;  /* 0x00000008dc9b7c12 */ /* 0x000fe2000f8e3cff */
[----:B------:R-:W-:Y:S01]  /*4900*/  IMAD.U32 R148, RZ, RZ, UR9 ;  /* 0x00000009ff947e24 */ /* 0x000fe2000f8e00ff */
[----:B------:R-:W-:Y:S01]  /*4910*/  @!P0 IADD3 R154, R196, 0x19, RZ ;  /* 0x00000019c49a8810 */ /* 0x000fe20007ffe0ff */
[----:B------:R-:W-:Y:S01]  /*4920*/  IMAD.U32 R134, RZ, RZ, UR21 ;  /* 0x00000015ff867e24 */ /* 0x000fe2000f8e00ff */
[-C--:B--2---:R-:W-:Y:S01]  /*4930*/  HMMA.16816.F32.BF16 R4, R136, R140.reuse, R4 ;  /* 0x0000008c8804723c */ /* 0x084fe20000041804 */
[----:B------:R-:W-:Y:S01]  /*4940*/  IMAD.WIDE.U32 R132, R151, -0x2daee0ad, RZ ;  /* 0xd2511f5397847825 */ /* 0x000fe200078e00ff */
[----:B------:R-:W-:Y:S02]  /*4950*/  UIADD3 UR8, UR11, 0x1715609d, URZ ;  /* 0x1715609d0b087890 */ /* 0x000fe4000fffe03f */
[----:B------:R-:W-:Y:S01]  /*4960*/  @!P0 IADD3 R134, -R134, 0x1, R218 ;  /* 0x0000000186868810 */ /* 0x000fe20007ffe1da */
[----:B------:R-:W-:Y:S01]  /*4970*/  IMAD.WIDE.U32 R162, R152, -0x2daee0ad, RZ ;  /* 0xd2511f5398a27825 */ /* 0x000fe200078e00ff */
[----:B------:R-:W-:Y:S02]  /*4980*/  @!P0 IADD3 R152, R196, 0x11, RZ ;  /* 0x00000011c4988810 */ /* 0x000fe40007ffe0ff */
[----:B------:R-:W-:Y:S01]  /*4990*/  LOP3.LUT R135, R0, R133, RZ, 0x3c, !PT ;  /* 0x0000008500877212 */ /* 0x000fe200078e3cff */
[C---:B------:R-:W-:Y:S03]  /*49a0*/  HMMA.16816.F32.BF16 R8, R144.reuse, R140, R8 ;  /* 0x0000008c9008723c */ /* 0x040fe60000041808 */
[----:B------:R-:W-:Y:S01]  /*49b0*/  @!P0 IADD3 R148, R148, UR18, R134 ;  /* 0x0000001294948c10 */ /* 0x000fe2000fffe086 */
[----:B------:R-:W-:Y:S01]  /*49c0*/  IMAD.WIDE.U32 R134, R135, -0x326172a9, RZ ;  /* 0xcd9e8d5787867825 */ /* 0x000fe200078e00ff */
[----:B------:R-:W-:Y:S02]  /*49d0*/  LOP3.LUT R149, R165, UR5, R132, 0x96, !PT ;  /* 0x00000005a5957c12 */ /* 0x000fe4000f8e9684 */
[C---:B------:R-:W-:Y:S01]  /*49e0*/  @!P0 IADD3 R151, R148.reuse, 0x8, RZ ;  /* 0x0000000894978810 */ /* 0x040fe20007ffe0ff */
[----:B------:R-:W-:Y:S01]  /*49f0*/  IMAD.WIDE.U32 R132, R153, -0x2daee0ad, RZ ;  /* 0xd2511f5399847825 */ /* 0x000fe200078e00ff */
[----:B------:R-:W-:Y:S01]  /*4a00*/  LOP3.LUT R160, R155, R135, RZ, 0x3c, !PT ;  /* 0x000000879ba07212 */ /* 0x000fe200078e3cff */
[-C--:B------:R-:W-:Y:S02]  /*4a10*/  HMMA.16816.F32.BF16 R12, R144, R142.reuse, R12 ;  /* 0x0000008e900c723c */ /* 0x080fe4000004180c */
[----:B------:R-:W-:Y:S01]  /*4a20*/  @!P0 IADD3 R150, R148, 0x20, RZ ;  /* 0x0000002094968810 */ /* 0x000fe20007ffe0ff */
[----:B------:R-:W-:Y:S01]  /*4a30*/  IMAD.WIDE.U32 R156, R149, -0x326172a9, RZ ;  /* 0xcd9e8d57959c7825 */ /* 0x000fe200078e00ff */
[----:B------:R-:W-:Y:S02]  /*4a40*/  LOP3.LUT R158, R0, R133, RZ, 0x3c, !PT ;  /* 0x00000085009e7212 */ /* 0x000fe400078e3cff */
[C---:B------:R-:W-:Y:S01]  /*4a50*/  @!P0 IADD3 R149, R148.reuse, 0x28, RZ ;  /* 0x0000002894958810 */ /* 0x040fe20007ffe0ff */
[----:B------:R-:W-:Y:S01]  /*4a60*/  FFMA.FTZ R7, R209, UR4, R7 ;  /* 0x00000004d1077c23 */ /* 0x000fe20008010007 */
[----:B------:R-:W-:Y:S01]  /*4a70*/  LOP3.LUT R159, R163, UR5, R132, 0x96, !PT ;  /* 0x00000005a39f7c12 */ /* 0x000fe2000f8e9684 */
[C---:B------:R-:W-:Y:S01]  /*4a80*/  HMMA.16816.F32.BF16 R16, R136.reuse, R142, R16 ;  /* 0x0000008e8810723c */ /* 0x040fe20000041810 */
[----:B------:R-:W-:Y:S02]  /*4a90*/  UIADD3 UR5, UR10, 0x32370b8f, URZ ;  /* 0x32370b8f0a057890 */ /* 0x000fe4000fffe03f */
[----:B------:R-:W-:Y:S01]  /*4aa0*/  @!P0 IMNMX R148, R148, UR18, PT ;  /* 0x0000001294948c17 */ /* 0x000fe2000b800200 */
[----:B------:R-:W-:Y:S01]  /*4ab0*/  FMUL.FTZ R141, R223, 1.4426950216293334961 ;  /* 0x3fb8aa3bdf8d7820 */ /* 0x000fe20000410000 */
[----:B------:R-:W-:Y:S01]  /*4ac0*/  LOP3.LUT R157, R157, UR6, R134, 0x96, !PT ;  /* 0x000000069d9d7c12 */ /* 0x000fe2000f8e9686 */
[----:B------:R-:W-:Y:S01]  /*4ad0*/  FFMA.FTZ R4, R208, UR4, R4 ;  /* 0x00000004d0047c23 */ /* 0x000fe20008010004 */
[-C--:B------:R-:W-:Y:S01]  /*4ae0*/  @!P0 ISETP.GE.AND P4, PT, R196, R148.reuse, PT ;  /* 0x00000094c400820c */ /* 0x080fe20003f86270 */
[----:B------:R-:W1:Y:S01]  /*4af0*/  LDSM.16.M88.4 R132, [R169+0xd400] ;  /* 0x00d40000a984783b */ /* 0x000e620000000200 */
[----:B------:R-:W-:Y:S02]  /*4b00*/  FSEL R141, R141, RZ, P6 ;  /* 0x000000ff8d8d7208 */ /* 0x000fe40003000000 */
[C---:B------:R-:W-:Y:S01]  /*4b10*/  FSETP.NEU.FTZ.AND P6, PT, R224.reuse, -INF , PT ;  /* 0xff800000e000780b */ /* 0x040fe20003fdd000 */
[----:B------:R-:W-:Y:S01]  /*4b20*/  FMUL.FTZ R142, R219, 1.4426950216293334961 ;  /* 0x3fb8aa3bdb8e7820 */ /* 0x000fe20000410000 */
[----:B------:R-:W-:Y:S01]  /*4b30*/  @!P0 IMNMX R149, R149, UR18, PT ;  /* 0x0000001295958c17 */ /* 0x000fe2000b800200 */
[----:B------:R-:W-:Y:S01]  /*4b40*/  FMUL.FTZ R140, R224, 1.4426950216293334961 ;  /* 0x3fb8aa3be08c7820 */ /* 0x000fe20000410000 */
[----:B------:R-:W-:Y:S01]  /*4b50*/  @!P0 FSEL R4, R4, -INF , !P4 ;  /* 0xff80000004048808 */ /* 0x000fe20006000000 */
[----:B------:R-:W-:Y:S01]  /*4b60*/  FFMA.FTZ R14, R210, UR4, R14 ;  /* 0x00000004d20e7c23 */ /* 0x000fe2000801000e */
[----:B------:R-:W-:Y:S01]  /*4b70*/  @!P0 IADD3 R0, R196, 0x1, RZ ;  /* 0x00000001c4008810 */ /* 0x000fe20007ffe0ff */
[----:B------:R-:W-:Y:S01]  /*4b80*/  FFMA.FTZ R15, R211, UR4, R15 ;  /* 0x00000004d30f7c23 */ /* 0x000fe2000801000f */
[----:B------:R-:W-:Y:S01]  /*4b90*/  @!P0 IMNMX R151, R151, UR18, PT ;  /* 0x0000001297978c17 */ /* 0x000fe2000b800200 */
[----:B------:R-:W-:Y:S01]  /*4ba0*/  FFMA.FTZ R4, R4, c[0x0][0x23c], -R141 ;  /* 0x00008f0004047a23 */ /* 0x000fe2000001088d */
[----:B------:R-:W-:Y:S01]  /*4bb0*/  @!P0 ISETP.GE.AND P2, PT, R0, R149, PT ;  /* 0x000000950000820c */ /* 0x000fe20003f46270 */
[C---:B------:R-:W-:Y:S01]  /*4bc0*/  FFMA.FTZ R9, R209.reuse, UR4, R9 ;  /* 0x00000004d1097c23 */ /* 0x040fe20008010009 */
[----:B------:R-:W-:Y:S01]  /*4bd0*/  @!P0 IMNMX R150, R150, UR18, PT ;  /* 0x0000001296968c17 */ /* 0x000fe2000b800200 */
[----:B------:R2:W3:Y:S01]  /*4be0*/  MUFU.EX2 R189, R4 ;  /* 0x0000000400bd7308 */ /* 0x0004e20000000800 */
[C---:B------:R-:W-:Y:S01]  /*4bf0*/  @!P0 ISETP.GE.AND P3, PT, R0.reuse, R148, PT ;  /* 0x000000940000820c */ /* 0x040fe20003f66270 */
[----:B------:R-:W-:Y:S01]  /*4c00*/  FFMA.FTZ R5, R209, UR4, R5 ;  /* 0x00000004d1057c23 */ /* 0x000fe20008010005 */
[CC--:B------:R-:W-:Y:S01]  /*4c10*/  @!P0 ISETP.GE.AND P1, PT, R0.reuse, R151.reuse, PT ;  /* 0x000000970000820c */ /* 0x0c0fe20003f26270 */
[----:B------:R-:W-:Y:S01]  /*4c20*/  FFMA.FTZ R17, R211, UR4, R17 ;  /* 0x00000004d3117c23 */ /* 0x000fe20008010011 */
[-C--:B------:R-:W-:Y:S01]  /*4c30*/  @!P0 ISETP.GE.AND P5, PT, R0, R150.reuse, PT ;  /* 0x000000960000820c */ /* 0x080fe20003fa6270 */
[----:B------:R-:W-:Y:S01]  /*4c40*/  FMUL.FTZ R0, R222, 1.4426950216293334961 ;  /* 0x3fb8aa3bde007820 */ /* 0x000fe20000410000 */
[----:B------:R-:W-:Y:S01]  /*4c50*/  @!P0 FSEL R5, R5, -INF , !P3 ;  /* 0xff80000005058808 */ /* 0x000fe20005800000 */
[----:B------:R-:W-:Y:S01]  /*4c60*/  FFMA.FTZ R6, R208, UR4, R6 ;  /* 0x00000004d0067c23 */ /* 0x000fe20008010006 */
[----:B------:R-:W-:Y:S01]  /*4c70*/  FSETP.NEU.FTZ.AND P3, PT, R222, -INF , PT ;  /* 0xff800000de00780b */ /* 0x000fe20003f7d000 */
[----:B------:R-:W-:Y:S01]  /*4c80*/  FFMA.FTZ R8, R208, UR4, R8 ;  /* 0x00000004d0087c23 */ /* 0x000fe20008010008 */
[----:B------:R-:W-:Y:S01]  /*4c90*/  FSETP.NEU.FTZ.AND P4, PT, R219, -INF , PT ;  /* 0xff800000db00780b */ /* 0x000fe20003f9d000 */
[----:B------:R-:W-:Y:S01]  /*4ca0*/  FFMA.FTZ R143, R5, c[0x0][0x23c], -R141 ;  /* 0x00008f00058f7a23 */ /* 0x000fe2000001088d */
[----:B------:R-:W-:Y:S01]  /*4cb0*/  FSEL R0, R0, RZ, P3 ;  /* 0x000000ff00007208 */ /* 0x000fe20001800000 */
[----:B------:R-:W-:Y:S01]  /*4cc0*/  FFMA.FTZ R10, R208, UR4, R10 ;  /* 0x00000004d00a7c23 */ /* 0x000fe2000801000a */
[C---:B------:R-:W-:Y:S01]  /*4cd0*/  @!P0 ISETP.GE.AND P3, PT, R196.reuse, R151, PT ;  /* 0x00000097c400820c */ /* 0x040fe20003f66270 */
[----:B------:R4:W-:Y:S01]  /*4ce0*/  MUFU.EX2 R186, R143 ;  /* 0x0000008f00ba7308 */ /* 0x0009e20000000800 */
[----:B------:R-:W-:Y:S01]  /*4cf0*/  @!P0 IADD3 R5, R196, 0x8, RZ ;  /* 0x00000008c4058810 */ /* 0x000fe20007ffe0ff */
[----:B------:R-:W-:Y:S01]  /*4d00*/  FFMA.FTZ R11, R209, UR4, R11 ;  /* 0x00000004d10b7c23 */ /* 0x000fe2000801000b */
[----:B------:R-:W-:Y:S01]  /*4d10*/  @!P0 FSEL R6, R6, -INF , !P3 ;  /* 0xff80000006068808 */ /* 0x000fe20005800000 */
[----:B------:R-:W-:Y:S01]  /*4d20*/  FFMA.FTZ R12, R210, UR4, R12 ;  /* 0x00000004d20c7c23 */ /* 0x000fe2000801000c */
[----:B------:R-:W-:Y:S01]  /*4d30*/  @!P0 ISETP.GE.AND P3, PT, R196, R150, PT ;  /* 0x00000096c400820c */ /* 0x000fe20003f66270 */
[----:B------:R-:W-:Y:S01]  /*4d40*/  FFMA.FTZ R13, R211, UR4, R13 ;  /* 0x00000004d30d7c23 */ /* 0x000fe2000801000d */
[----:B------:R-:W-:Y:S01]  /*4d50*/  FSEL R140, R140, RZ, P6 ;  /* 0x000000ff8c8c7208 */ /* 0x000fe20003000000 */
[-C--:B-1----:R-:W-:Y:S01]  /*4d60*/  HMMA.16816.F32.BF16 R20, R136, R132.reuse, R20 ;  /* 0x000000848814723c */ /* 0x082fe20000041814 */
[----:B------:R-:W-:Y:S01]  /*4d70*/  @!P0 FSEL R8, R8, -INF , !P3 ;  /* 0xff80000008088808 */ /* 0x000fe20005800000 */
[----:B------:R-:W-:Y:S01]  /*4d80*/  FFMA.FTZ R16, R210, UR4, R16 ;  /* 0x00000004d2107c23 */ /* 0x000fe20008010010 */
[----:B--2---:R-:W-:Y:S01]  /*4d90*/  FSEL R4, R142, RZ, P4 ;  /* 0x000000ff8e047208 */ /* 0x004fe20002000000 */
[----:B------:R-:W-:Y:S01]  /*4da0*/  FFMA.FTZ R6, R6, c[0x0][0x23c], -R140 ;  /* 0x00008f0006067a23 */ /* 0x000fe2000001088c */
[-C--:B------:R-:W-:Y:S01]  /*4db0*/  @!P0 ISETP.GE.AND P3, PT, R196, R149.reuse, PT ;  /* 0x00000095c400820c */ /* 0x080fe20003f66270 */
[----:B------:R-:W-:Y:S01]  /*4dc0*/  FFMA.FTZ R18, R210, UR4, R18 ;  /* 0x00000004d2127c23 */ /* 0x000fe20008010012 */
[----:B------:R-:W-:Y:S01]  /*4dd0*/  @!P0 IADD3 R142, R196, 0x9, RZ ;  /* 0x00000009c48e8810 */ /* 0x000fe20007ffe0ff */
[----:B------:R-:W-:Y:S01]  /*4de0*/  FFMA.FTZ R8, R8, c[0x0][0x23c], -R4 ;  /* 0x00008f0008087a23 */ /* 0x000fe20000010804 */
[----:B------:R-:W-:Y:S01]  /*4df0*/  @!P0 FSEL R7, R7, -INF , !P1 ;  /* 0xff80000007078808 */ /* 0x000fe20004800000 */
[C---:B------:R-:W-:Y:S01]  /*4e00*/  HMMA.16816.F32.BF16 R24, R144.reuse, R132, R24 ;  /* 0x000000849018723c */ /* 0x040fe20000041818 */
[----:B------:R-:W-:Y:S01]  /*4e10*/  @!P0 ISETP.GE.AND P6, PT, R5, R148, PT ;  /* 0x000000940500820c */ /* 0x000fe20003fc6270 */
[----:B------:R-:W-:Y:S01]  /*4e20*/  MUFU.EX2 R188, R6 ;  /* 0x0000000600bc7308 */ /* 0x000fe20000000800 */
[----:B------:R-:W-:Y:S01]  /*4e30*/  @!P0 FSEL R10, R10, -INF , !P3 ;  /* 0xff8000000a0a8808 */ /* 0x000fe20005800000 */
[----:B------:R-:W-:Y:S01]  /*4e40*/  FFMA.FTZ R7, R7, c[0x0][0x23c], -R140 ;  /* 0x00008f0007077a23 */ /* 0x000fe2000001088c */
[-C--:B------:R-:W-:Y:S01]  /*4e50*/  @!P0 ISETP.GE.AND P3, PT, R5, R150.reuse, PT ;  /* 0x000000960500820c */ /* 0x080fe20003f66270 */
[----:B------:R-:W-:Y:S01]  /*4e60*/  FFMA.FTZ R19, R211, UR4, R19 ;  /* 0x00000004d3137c23 */ /* 0x000fe20008010013 */
[----:B------:R-:W-:Y:S01]  /*4e70*/  @!P0 FSEL R11, R11, -INF , !P2 ;  /* 0xff8000000b0b8808 */ /* 0x000fe20005000000 */
[-C--:B------:R-:W-:Y:S01]  /*4e80*/  HMMA.16816.F32.BF16 R28, R144, R134.reuse, R28 ;  /* 0x00000086901c723c */ /* 0x080fe2000004181c */
[C---:B------:R-:W-:Y:S02]  /*4e90*/  @!P0 ISETP.GE.AND P2, PT, R142.reuse, R150, PT ;  /* 0x000000968e00820c */ /* 0x040fe40003f46270 */
[-C--:B------:R-:W-:Y:S01]  /*4ea0*/  @!P0 ISETP.GE.AND P4, PT, R142, R148.reuse, PT ;  /* 0x000000948e00820c */ /* 0x080fe20003f86270 */
[--C-:B------:R-:W-:Y:S01]  /*4eb0*/  FFMA.FTZ R10, R10, c[0x0][0x23c], -R0.reuse ;  /* 0x00008f000a0a7a23 */ /* 0x100fe20000010800 */
[----:B------:R-:W-:Y:S01]  /*4ec0*/  @!P0 FSEL R12, R12, -INF , !P3 ;  /* 0xff8000000c0c8808 */ /* 0x000fe20005800000 */
[----:B------:R-:W-:Y:S01]  /*4ed0*/  FFMA.FTZ R11, R11, c[0x0][0x23c], -R0 ;  /* 0x00008f000b0b7a23 */ /* 0x000fe20000010800 */
[----:B------:R-:W-:Y:S01]  /*4ee0*/  @!P0 FSEL R17, R17, -INF , !P4 ;  /* 0xff80000011118808 */ /* 0x000fe20006000000 */
[----:B------:R-:W-:Y:S01]  /*4ef0*/  HMMA.16816.F32.BF16 R32, R136, R134, R32 ;  /* 0x000000868820723c */ /* 0x000fe20000041820 */
[----:B------:R-:W-:Y:S01]  /*4f00*/  @!P0 ISETP.GE.AND P3, PT, R5, R149, PT ;  /* 0x000000950500820c */ /* 0x000fe20003f66270 */
[----:B------:R1:W2:Y:S01]  /*4f10*/  MUFU.EX2 R190, R7 ;  /* 0x0000000700be7308 */ /* 0x0002a20000000800 */
[----:B------:R-:W-:Y:S01]  /*4f20*/  @!P0 ISETP.GE.AND P4, PT, R142, R151, PT ;  /* 0x000000978e00820c */ /* 0x000fe20003f86270 */
[--C-:B------:R-:W-:Y:S01]  /*4f30*/  FFMA.FTZ R12, R12, c[0x0][0x23c], -R4.reuse ;  /* 0x00008f000c0c7a23 */ /* 0x100fe20000010804 */
[----:B------:R-:W-:Y:S01]  /*4f40*/  @!P0 FSEL R13, R13, -INF , !P2 ;  /* 0xff8000000d0d8808 */ /* 0x000fe20005000000 */
[----:B------:R-:W-:Y:S01]  /*4f50*/  IMAD.WIDE.U32 R132, R157, -0x2daee0ad, RZ ;  /* 0xd2511f539d847825 */ /* 0x000fe200078e00ff */
[----:B------:R-:W-:Y:S02]  /*4f60*/  @!P0 ISETP.GE.AND P2, PT, R142, R149, PT ;  /* 0x000000958e00820c */ /* 0x000fe40003f46270 */
[----:B------:R-:W-:Y:S03]  /*4f70*/  @!P0 FSEL R14, R14, -INF , !P3 ;  /* 0xff8000000e0e8808 */ /* 0x000fe60005800000 */
[----:B------:R-:W-:Y:S01]  /*4f80*/  @!P0 FSEL R15, R15, -INF , !P2 ;  /* 0xff8000000f0f8808 */ /* 0x000fe20005000000 */
[----:B------:R-:W-:Y:S01]  /*4f90*/  FFMA.FTZ R13, R13, c[0x0][0x23c], -R4 ;  /* 0x00008f000d0d7a23 */ /* 0x000fe20000010804 */
[----:B----4-:R-:W-:Y:S01]  /*4fa0*/  @!P0 IADD3 R143, R196, 0x10, RZ ;  /* 0x00000010c48f8810 */ /* 0x010fe20007ffe0ff */
[--C-:B------:R-:W-:Y:S01]  /*4fb0*/  FFMA.FTZ R14, R14, c[0x0][0x23c], -R0.reuse ;  /* 0x00008f000e0e7a23 */ /* 0x100fe20000010800 */
[----:B------:R-:W-:Y:S01]  /*4fc0*/  @!P0 FSEL R16, R16, -INF , !P6 ;  /* 0xff80000010108808 */ /* 0x000fe20007000000 */
[----:B------:R-:W-:Y:S01]  /*4fd0*/  FFMA.FTZ R15, R15, c[0x0][0x23c], -R0 ;  /* 0x00008f000f0f7a23 */ /* 0x000fe20000010800 */
[----:B------:R-:W-:Y:S01]  /*4fe0*/  @!P0 ISETP.GE.AND P1, PT, R143, R148, PT ;  /* 0x000000948f00820c */ /* 0x000fe20003f26270 */
[----:B------:R-:W-:Y:S01]  /*4ff0*/  MUFU.EX2 R185, R14 ;  /* 0x0000000e00b97308 */ /* 0x000fe20000000800 */
[-C--:B------:R-:W-:Y:S01]  /*5000*/  @!P0 ISETP.GE.AND P6, PT, R5, R151.reuse, PT ;  /* 0x000000970500820c */ /* 0x080fe20003fc6270 */
[----:B------:R-:W-:Y:S01]  /*5010*/  FFMA.FTZ R20, R212, UR4, R20 ;  /* 0x00000004d4147c23 */ /* 0x000fe20008010014 */
[----:B------:R-:W-:Y:S01]  /*5020*/  @!P0 FSEL R19, R19, -INF , !P4 ;  /* 0xff80000013138808 */ /* 0x000fe20006000000 */
[C---:B------:R-:W-:Y:S01]  /*5030*/  FFMA.FTZ R31, R215.reuse, UR4, R31 ;  /* 0x00000004d71f7c23 */ /* 0x040fe2000801001f */
[----:B------:R-:W-:Y:S01]  /*5040*/  @!P0 FSEL R18, R18, -INF , !P6 ;  /* 0xff80000012128808 */ /* 0x000fe20007000000 */
[----:B------:R-:W-:Y:S01]  /*5050*/  FFMA.FTZ R33, R215, UR4, R33 ;  /* 0x00000004d7217c23 */ /* 0x000fe20008010021 */
[----:B------:R-:W-:Y:S01]  /*5060*/  @!P0 FSEL R20, R20, -INF , !P1 ;  /* 0xff80000014148808 */ /* 0x000fe20004800000 */
[----:B-1----:R-:W-:Y:S01]  /*5070*/  IMAD.WIDE.U32 R6, R158, -0x326172a9, RZ ;  /* 0xcd9e8d579e067825 */ /* 0x002fe200078e00ff */
[C---:B------:R-:W-:Y:S01]  /*5080*/  @!P0 ISETP.GE.AND P6, PT, R143.reuse, R151, PT ;  /* 0x000000978f00820c */ /* 0x040fe20003fc6270 */
[----:B------:R1:W-:Y:S01]  /*5090*/  MUFU.EX2 R187, R15 ;  /* 0x0000000f00bb7308 */ /* 0x0003e20000000800 */
[C---:B------:R-:W-:Y:S01]  /*50a0*/  @!P0 ISETP.GE.AND P1, PT, R143.reuse, R149, PT ;  /* 0x000000958f00820c */ /* 0x040fe20003f26270 */
[--C-:B------:R-:W-:Y:S01]  /*50b0*/  FFMA.FTZ R18, R18, c[0x0][0x23c], -R140.reuse ;  /* 0x00008f0012127a23 */ /* 0x100fe2000001088c */
[----:B------:R-:W-:Y:S01]  /*50c0*/  @!P0 ISETP.GE.AND P4, PT, R143, R150, PT ;  /* 0x000000968f00820c */ /* 0x000fe20003f86270 */
[----:B------:R-:W-:Y:S01]  /*50d0*/  IMAD.WIDE.U32 R142, R159, -0x326172a9, RZ ;  /* 0xcd9e8d579f8e7825 */ /* 0x000fe200078e00ff */
[----:B------:R-:W-:Y:S02]  /*50e0*/  @!P0 FSEL R9, R9, -INF , !P5 ;  /* 0xff80000009098808 */ /* 0x000fe40006800000 */
[-C--:B------:R-:W-:Y:S01]  /*50f0*/  @!P0 ISETP.GE.AND P5, PT, R152, R148.reuse, PT ;  /* 0x000000949800820c */ /* 0x080fe20003fa6270 */
[----:B------:R-:W-:Y:S01]  /*5100*/  FFMA.FTZ R19, R19, c[0x0][0x23c], -R140 ;  /* 0x00008f0013137a23 */ /* 0x000fe2000001088c */
[----:B------:R-:W-:Y:S01]  /*5110*/  LOP3.LUT R5, R143, UR6, R6, 0x96, !PT ;  /* 0x000000068f057c12 */ /* 0x000fe2000f8e9606 */
[----:B------:R4:W-:Y:S01]  /*5120*/  MUFU.EX2 R193, R8 ;  /* 0x0000000800c17308 */ /* 0x0009e20000000800 */
[----:B------:R-:W-:Y:S01]  /*5130*/  @!P0 IADD3 R153, R196, 0x18, RZ ;  /* 0x00000018c4998810 */ /* 0x000fe20007ffe0ff */
[----:B------:R-:W-:Y:S01]  /*5140*/  FFMA.FTZ R9, R9, c[0x0][0x23c], -R4 ;  /* 0x00008f0009097a23 */ /* 0x000fe20000010804 */
[-C--:B------:R-:W-:Y:S01]  /*5150*/  @!P0 ISETP.GE.AND P2, PT, R154, R148.reuse, PT ;  /* 0x000000949a00820c */ /* 0x080fe20003f46270 */
[----:B------:R-:W-:Y:S01]  /*5160*/  FFMA.FTZ R20, R20, c[0x0][0x23c], -R141 ;  /* 0x00008f0014147a23 */ /* 0x000fe2000001088d */
[----:B------:R-:W-:Y:S01]  /*5170*/  @!P0 ISETP.GE.AND P3, PT, R153, R148, PT ;  /* 0x000000949900820c */ /* 0x000fe20003f66270 */
[----:B------:R-:W-:Y:S01]  /*5180*/  FFMA.FTZ R29, R215, UR4, R29 ;  /* 0x00000004d71d7c23 */ /* 0x000fe2000801001d */
[----:B------:R-:W-:Y:S01]  /*5190*/  @!P0 FSEL R33, R33, -INF , !P2 ;  /* 0xff80000021218808 */ /* 0x000fe20005000000 */
[----:B------:R-:W-:Y:S01]  /*51a0*/  FFMA.FTZ R35, R215, UR4, R35 ;  /* 0x00000004d7237c23 */ /* 0x000fe20008010023 */
[----:B------:R-:W-:Y:S01]  /*51b0*/  UIADD3 UR6, UR10, -0x126145ec, URZ ;  /* 0xed9eba140a067890 */ /* 0x000fe2000fffe03f */
[----:B------:R2:W-:Y:S01]  /*51c0*/  MUFU.EX2 R192, R9 ;  /* 0x0000000900c07308 */ /* 0x0005e20000000800 */
[C---:B------:R-:W-:Y:S02]  /*51d0*/  FFMA.FTZ R30, R214.reuse, UR4, R30 ;  /* 0x00000004d61e7c23 */ /* 0x040fe4000801001e */
[----:B------:R-:W-:Y:S02]  /*51e0*/  FFMA.FTZ R32, R214, UR4, R32 ;  /* 0x00000004d6207c23 */ /* 0x000fe40008010020 */
[----:B-1----:R-:W-:Y:S03]  /*51f0*/  IMAD.WIDE.U32 R14, R5, -0x2daee0ad, RZ ;  /* 0xd2511f53050e7825 */ /* 0x002fe600078e00ff */
[----:B------:R-:W-:Y:S01]  /*5200*/  @!P0 FSEL R32, R32, -INF , !P3 ;  /* 0xff80000020208808 */ /* 0x000fe20005800000 */
[--C-:B------:R-:W-:Y:S01]  /*5210*/  FFMA.FTZ R5, R16, c[0x0][0x23c], -R141.reuse ;  /* 0x00008f0010057a23 */ /* 0x100fe2000001088d */
[----:B------:R1:W-:Y:S01]  /*5220*/  MUFU.EX2 R194, R10 ;  /* 0x0000000a00c27308 */ /* 0x0003e20000000800 */
[----:B------:R-:W-:Y:S02]  /*5230*/  FFMA.FTZ R28, R214, UR4, R28 ;  /* 0x00000004d61c7c23 */ /* 0x000fe4000801001c */
[----:B------:R-:W-:Y:S01]  /*5240*/  FFMA.FTZ R32, R32, c[0x0][0x23c], -R141 ;  /* 0x00008f0020207a23 */ /* 0x000fe2000001088d */
[----:B----4-:R-:W-:Y:S01]  /*5250*/  LOP3.LUT R8, R155, R7, RZ, 0x3c, !PT ;  /* 0x000000079b087212 */ /* 0x010fe200078e3cff */
[----:B------:R-:W-:Y:S04]  /*5260*/  IMAD.WIDE.U32 R6, R160, -0x2daee0ad, RZ ;  /* 0xd2511f53a0067825 */ /* 0x000fe800078e00ff */
[----:B------:R-:W-:Y:S01]  /*5270*/  FFMA.FTZ R34, R214, UR4, R34 ;  /* 0x00000004d6227c23 */ /* 0x000fe20008010022 */
[----:B------:R-:W-:Y:S01]  /*5280*/  LOP3.LUT R7, R7, UR5, R164, 0x96, !PT ;  /* 0x0000000507077c12 */ /* 0x000fe2000f8e96a4 */
[----:B------:R4:W-:Y:S01]  /*5290*/  MUFU.EX2 R182, R5 ;  /* 0x0000000500b67308 */ /* 0x0009e20000000800 */
[----:B------:R-:W-:Y:S01]  /*52a0*/  LOP3.LUT R144, R133, UR6, R6, 0x96, !PT ;  /* 0x0000000685907c12 */ /* 0x000fe2000f8e9606 */
[----:B------:R-:W-:Y:S02]  /*52b0*/  FFMA.FTZ R21, R213, UR4, R21 ;  /* 0x00000004d5157c23 */ /* 0x000fe40008010015 */
[----:B--2---:R-:W-:Y:S03]  /*52c0*/  IMAD.WIDE.U32 R8, R8, -0x2daee0ad, RZ ;  /* 0xd2511f5308087825 */ /* 0x004fe600078e00ff */
[----:B------:R-:W-:Y:S01]  /*52d0*/  @!P0 FSEL R21, R21, -INF , !P5 ;  /* 0xff80000015158808 */ /* 0x000fe20006800000 */
[----:B------:R-:W-:Y:S01]  /*52e0*/  IMAD.WIDE.U32 R144, R144, -0x326172a9, RZ ;  /* 0xcd9e8d5790907825 */ /* 0x000fe200078e00ff */
[----:B------:R-:W-:Y:S01]  /*52f0*/  LOP3.LUT R16, R15, UR6, R8, 0x96, !PT ;  /* 0x000000060f107c12 */ /* 0x000fe2000f8e9608 */
[----:B------:R2:W-:Y:S01]  /*5300*/  MUFU.EX2 R191, R11 ;  /* 0x0000000b00bf7308 */ /* 0x0005e20000000800 */
[----:B------:R-:W-:Y:S01]  /*5310*/  @!P0 ISETP.GE.AND P5, PT, R152, R151, PT ;  /* 0x000000979800820c */ /* 0x000fe20003fa6270 */
[----:B------:R-:W-:Y:S01]  /*5320*/  UIADD3 UR6, UR10, -0x56f99767, URZ ;  /* 0xa90668990a067890 */ /* 0x000fe2000fffe03f */
[----:B-1----:R-:W-:Y:S01]  /*5330*/  LOP3.LUT R10, R9, UR5, R162, 0x96, !PT ;  /* 0x00000005090a7c12 */ /* 0x002fe2000f8e96a2 */
[----:B------:R-:W-:Y:S01]  /*5340*/  UIADD3 UR5, UR11, 0x78dde6e4, URZ ;  /* 0x78dde6e40b057890 */ /* 0x000fe2000fffe03f */
[----:B------:R-:W-:Y:S04]  /*5350*/  IMAD.WIDE.U32 R6, R7, -0x326172a9, RZ ;  /* 0xcd9e8d5707067825 */ /* 0x000fe800078e00ff */
[--C-:B------:R-:W-:Y:S01]  /*5360*/  FFMA.FTZ R21, R21, c[0x0][0x23c], -R141.reuse ;  /* 0x00008f0015157a23 */ /* 0x100fe2000001088d */
[----:B------:R-:W-:Y:S01]  /*5370*/  LOP3.LUT R8, R145, UR8, R6, 0x96, !PT ;  /* 0x0000000891087c12 */ /* 0x000fe2000f8e9606 */
[----:B------:R1:W-:Y:S01]  /*5380*/  MUFU.EX2 R184, R12 ;  /* 0x0000000c00b87308 */ /* 0x0003e20000000800 */
[----:B------:R-:W-:Y:S02]  /*5390*/  FFMA.FTZ R22, R212, UR4, R22 ;  /* 0x00000004d4167c23 */ /* 0x000fe40008010016 */
[--C-:B----4-:R-:W-:Y:S02]  /*53a0*/  FFMA.FTZ R5, R17, c[0x0][0x23c], -R141.reuse ;  /* 0x00008f0011057a23 */ /* 0x110fe4000001088d */
[----:B------:R-:W-:Y:S01]  /*53b0*/  IMAD.WIDE.U32 R16, R16, -0x326172a9, RZ ;  /* 0xcd9e8d5710107825 */ /* 0x000fe200078e00ff */
[----:B------:R-:W-:Y:S02]  /*53c0*/  @!P0 FSEL R22, R22, -INF , !P6 ;  /* 0xff80000016168808 */ /* 0x000fe40007000000 */
[-C--:B------:R-:W-:Y:S01]  /*53d0*/  @!P0 ISETP.GE.AND P6, PT, R152, R150.reuse, PT ;  /* 0x000000969800820c */ /* 0x080fe20003fc6270 */
[----:B------:R-:W-:Y:S01]  /*53e0*/  FFMA.FTZ R141, R33, c[0x0][0x23c], -R141 ;  /* 0x00008f00218d7a23 */ /* 0x000fe2000001088d */
[----:B------:R4:W-:Y:S01]  /*53f0*/  MUFU.EX2 R183, R13 ;  /* 0x0000000d00b77308 */ /* 0x0009e20000000800 */
[----:B------:R-:W-:Y:S04]  /*5400*/  IMAD.WIDE.U32 R8, R8, -0x2daee0ad, RZ ;  /* 0xd2511f5308087825 */ /* 0x000fe800078e00ff */
[----:B--2---:R-:W-:Y:S01]  /*5410*/  IMAD.WIDE.U32 R10, R10, -0x326172a9, RZ ;  /* 0xcd9e8d570a0a7825 */ /* 0x004fe200078e00ff */
[----:B------:R-:W-:Y:S03]  /*5420*/  SHF.R.U32.HI R147, RZ, 0x10, R8 ;  /* 0x00000010ff937819 */ /* 0x000fe60000011608 */
[----:B------:R-:W-:Y:S01]  /*5430*/  FFMA.FTZ R22, R22, c[0x0][0x23c], -R140 ;  /* 0x00008f0016167a23 */ /* 0x000fe2000001088c */
[----:B------:R-:W-:Y:S01]  /*5440*/  LOP3.LUT R11, R11, UR5, R142, 0x96, !PT ;  /* 0x000000050b0b7c12 */ /* 0x000fe2000f8e968e */
[----:B------:R2:W-:Y:S01]  /*5450*/  MUFU.EX2 R180, R5 ;  /* 0x0000000500b47308 */ /* 0x0005e20000000800 */
[----:B------:R-:W-:Y:S01]  /*5460*/  LOP3.LUT R6, R17, UR8, R10, 0x96, !PT ;  /* 0x0000000811067c12 */ /* 0x000fe2000f8e960a */
[----:B------:R-:W-:Y:S01]  /*5470*/  FFMA.FTZ R23, R213, UR4, R23 ;  /* 0x00000004d5177c23 */ /* 0x000fe20008010017 */
[----:B-1----:R-:W-:Y:S01]  /*5480*/  LOP3.LUT R12, R7, UR5, R156, 0x96, !PT ;  /* 0x00000005070c7c12 */ /* 0x002fe2000f8e969c */
[----:B------:R-:W-:Y:S01]  /*5490*/  IMAD.WIDE.U32 R10, R11, -0x2daee0ad, RZ ;  /* 0xd2511f530b0a7825 */ /* 0x000fe200078e00ff */
[----:B------:R-:W-:Y:S01]  /*54a0*/  UIADD3 UR5, UR10, 0x646e171e, URZ ;  /* 0x646e171e0a057890 */ /* 0x000fe2000fffe03f */
[----:B------:R-:W-:Y:S02]  /*54b0*/  LOP3.LUT R142, R8, 0xffff, RZ, 0xc0, !PT ;  /* 0x0000ffff088e7812 */ /* 0x000fe400078ec0ff */
[----:B------:R-:W-:Y:S01]  /*54c0*/  IMAD.WIDE.U32 R6, R6, -0x2daee0ad, RZ ;  /* 0xd2511f5306067825 */ /* 0x000fe200078e00ff */
[----:B------:R-:W-:Y:S01]  /*54d0*/  LOP3.LUT R14, R11, UR6, R14, 0x96, !PT ;  /* 0x000000060b0e7c12 */ /* 0x000fe2000f8e960e */
[----:B------:R-:W-:Y:S01]  /*54e0*/  MUFU.EX2 R181, R18 ;  /* 0x0000001200b57308 */ /* 0x000fe20000000800 */
[----:B------:R-:W-:Y:S01]  /*54f0*/  @!P0 FSEL R23, R23, -INF , !P5 ;  /* 0xff80000017178808 */ /* 0x000fe20006800000 */
[----:B------:R-:W-:Y:S01]  /*5500*/  FFMA.FTZ R26, R212, UR4, R26 ;  /* 0x00000004d41a7c23 */ /* 0x000fe2000801001a */
[-C--:B------:R-:W-:Y:S01]  /*5510*/  @!P0 ISETP.GE.AND P5, PT, R152, R149.reuse, PT ;  /* 0x000000959800820c */ /* 0x080fe20003fa6270 */
[----:B----4-:R-:W-:Y:S01]  /*5520*/  IMAD.WIDE.U32 R12, R12, -0x2daee0ad, RZ ;  /* 0xd2511f530c0c7825 */ /* 0x010fe200078e00ff */
[----:B------:R-:W-:Y:S02]  /*5530*/  LOP3.LUT R133, R6, 0xff, RZ, 0xc0, !PT ;  /* 0x000000ff06857812 */ /* 0x000fe400078ec0ff */
[----:B------:R-:W-:Y:S01]  /*5540*/  SHF.R.U32.HI R145, RZ, 0x18, R6 ;  /* 0x00000018ff917819 */ /* 0x000fe20000011606 */
[----:B------:R-:W-:Y:S01]  /*5550*/  FFMA.FTZ R27, R213, UR4, R27 ;  /* 0x00000004d51b7c23 */ /* 0x000fe2000801001b */
[----:B------:R-:W-:Y:S01]  /*5560*/  LOP3.LUT R132, R13, UR6, R132, 0x96, !PT ;  /* 0x000000060d847c12 */ /* 0x000fe2000f8e9684 */
[----:B------:R-:W-:Y:S01]  /*5570*/  UIADD3 UR6, UR11, -0x4ab325aa, URZ ;  /* 0xb54cda560b067890 */ /* 0x000fe2000fffe03f */
[----:B------:R-:W-:Y:S01]  /*5580*/  LOP3.LUT R12, R9, UR5, R12, 0x96, !PT ;  /* 0x00000005090c7c12 */ /* 0x000fe2000f8e960c */
[----:B------:R1:W-:Y:S01]  /*5590*/  MUFU.EX2 R167, R19 ;  /* 0x0000001300a77308 */ /* 0x0003e20000000800 */
[----:B------:R-:W-:Y:S01]  /*55a0*/  LOP3.LUT R13, R8, 0xff, RZ, 0xc0, !PT ;  /* 0x000000ff080d7812 */ /* 0x000fe200078ec0ff */
[----:B------:R-:W-:Y:S01]  /*55b0*/  FFMA.FTZ R24, R212, UR4, R24 ;  /* 0x00000004d4187c23 */ /* 0x000fe20008010018 */
[----:B--2---:R-:W-:Y:S01]  /*55c0*/  SHF.R.U32.HI R5, RZ, 0x18, R8 ;  /* 0x00000018ff057819 */ /* 0x004fe20000011608 */
[----:B------:R-:W-:Y:S01]  /*55d0*/  IMAD.WIDE.U32 R8, R132, -0x326172a9, RZ ;  /* 0xcd9e8d5784087825 */ /* 0x000fe200078e00ff */
[----:B------:R-:W-:Y:S02]  /*55e0*/  LOP3.LUT R143, R6, 0xffff, RZ, 0xc0, !PT ;  /* 0x0000ffff068f7812 */ /* 0x000fe400078ec0ff */
[----:B------:R-:W-:Y:S01]  /*55f0*/  SHF.R.U32.HI R146, RZ, 0x10, R6 ;  /* 0x00000010ff927819 */ /* 0x000fe20000011606 */
[----:B------:R-:W-:Y:S01]  /*5600*/  FFMA.FTZ R25, R213, UR4, R25 ;  /* 0x00000004d5197c23 */ /* 0x000fe20008010019 */
[----:B------:R-:W-:Y:S01]  /*5610*/  LOP3.LUT R11, R7, UR5, R10, 0x96, !PT ;  /* 0x00000005070b7c12 */ /* 0x000fe2000f8e960a */
[----:B------:R-:W-:Y:S01]  /*5620*/  IMAD.WIDE.U32 R6, R14, -0x326172a9, RZ ;  /* 0xcd9e8d570e067825 */ /* 0x000fe200078e00ff */
[----:B------:R-:W-:Y:S01]  /*5630*/  LOP3.LUT R10, R9, UR6, R144, 0x96, !PT ;  /* 0x00000006090a7c12 */ /* 0x000fe2000f8e9690 */
[----:B------:R2:W-:Y:S01]  /*5640*/  MUFU.EX2 R164, R20 ;  /* 0x0000001400a47308 */ /* 0x0005e20000000800 */
[----:B------:R-:W-:Y:S01]  /*5650*/  @!P0 FSEL R26, R26, -INF , !P1 ;  /* 0xff8000001a1a8808 */ /* 0x000fe20004800000 */
[----:B------:R-:W-:Y:S01]  /*5660*/  ULDC.U8 UR5, c[0x0][0x2d8] ;  /* 0x0000b60000057ab9 */ /* 0x000fe20000000000 */
[-C--:B------:R-:W-:Y:S01]  /*5670*/  @!P0 ISETP.GE.AND P1, PT, R153, R149.reuse, PT ;  /* 0x000000959900820c */ /* 0x080fe20003f26270 */
[----:B------:R-:W-:Y:S01]  /*5680*/  FFMA.FTZ R23, R23, c[0x0][0x23c], -R140 ;  /* 0x00008f0017177a23 */ /* 0x000fe2000001088c */
[----:B------:R-:W-:Y:S01]  /*5690*/  @!P0 FSEL R27, R27, -INF , !P5 ;  /* 0xff8000001b1b8808 */ /* 0x000fe20006800000 */
[--C-:B------:R-:W-:Y:S01]  /*56a0*/  FFMA.FTZ R26, R26, c[0x0][0x23c], -R0.reuse ;  /* 0x00008f001a1a7a23 */ /* 0x100fe20000010800 */
[----:B------:R-:W-:Y:S02]  /*56b0*/  @!P0 ISETP.GE.AND P5, PT, R154, R149, PT ;  /* 0x000000959a00820c */ /* 0x000fe40003fa6270 */
[----:B------:R-:W-:Y:S01]  /*56c0*/  @!P0 FSEL R30, R30, -INF , !P1 ;  /* 0xff8000001e1e8808 */ /* 0x000fe20004800000 */
[----:B------:R-:W-:Y:S01]  /*56d0*/  MUFU.EX2 R160, R21 ;  /* 0x0000001500a07308 */ /* 0x000fe20000000800 */
[----:B------:R-:W-:Y:S01]  /*56e0*/  @!P0 FSEL R31, R31, -INF , !P5 ;  /* 0xff8000001f1f8808 */ /* 0x000fe20006800000 */
[--C-:B------:R-:W-:Y:S01]  /*56f0*/  FFMA.FTZ R27, R27, c[0x0][0x23c], -R0.reuse ;  /* 0x00008f001b1b7a23 */ /* 0x100fe20000010800 */
[----:B------:R-:W-:Y:S01]  /*5700*/  ISETP.LE.U32.AND P5, PT, R5, UR5, PT ;  /* 0x0000000505007c0c */ /* 0x000fe2000bfa3070 */
[----:B------:R-:W-:Y:S01]  /*5710*/  FFMA.FTZ R30, R30, c[0x0][0x23c], -R0 ;  /* 0x00008f001e1e7a23 */ /* 0x000fe20000010800 */
[----:B------:R-:W-:Y:S01]  /*5720*/  LOP3.LUT R5, R7, UR6, R16, 0x96, !PT ;  /* 0x0000000607057c12 */ /* 0x000fe2000f8e9610 */
[----:B------:R-:W-:Y:S01]  /*5730*/  FFMA.FTZ R0, R31, c[0x0][0x23c], -R0 ;  /* 0x00008f001f007a23 */ /* 0x000fe20000010800 */
[----:B------:R-:W-:Y:S02]  /*5740*/  ISETP.LE.U32.AND P1, PT, R13, UR5, PT ;  /* 0x000000050d007c0c */ /* 0x000fe4000bf23070 */
[----:B------:R-:W-:Y:S01]  /*5750*/  LOP3.LUT R13, R6, 0xffff, RZ, 0xc0, !PT ;  /* 0x0000ffff060d7812 */ /* 0x000fe200078ec0ff */
[----:B------:R-:W-:Y:S01]  /*5760*/  MUFU.EX2 R162, R22 ;  /* 0x0000001600a27308 */ /* 0x000fe20000000800 */
[----:B------:R-:W-:Y:S02]  /*5770*/  LOP3.LUT R7, R10, 0xff, RZ, 0xc0, !PT ;  /* 0x000000ff0a077812 */ /* 0x000fe400078ec0ff */
[----:B------:R-:W-:Y:S02]  /*5780*/  LOP3.LUT R17, R8, 0xffff, RZ, 0xc0, !PT ;  /* 0x0000ffff08117812 */ /* 0x000fe400078ec0ff */
[--C-:B------:R-:W-:Y:S02]  /*5790*/  SHF.R.U32.HI R9, RZ, 0x10, R6.reuse ;  /* 0x00000010ff097819 */ /* 0x100fe40000011606 */
[----:B------:R-:W-:Y:S02]  /*57a0*/  LOP3.LUT R14, R6, 0xff, RZ, 0xc0, !PT ;  /* 0x000000ff060e7812 */ /* 0x000fe400078ec0ff */
[----:B------:R-:W-:Y:S01]  /*57b0*/  SHF.R.U32.HI R15, RZ, 0x18, R6 ;  /* 0x00000018ff0f7819 */ /* 0x000fe20000011606 */
[----:B------:R-:W-:Y:S01]  /*57c0*/  MUFU.EX2 R152, R141 ;  /* 0x0000008d00987308 */ /* 0x000fe20000000800 */
[----:B------:R-:W-:Y:S02]  /*57d0*/  ISETP.LE.U32.AND P3, PT, R7, UR5, PT ;  /* 0x0000000507007c0c */ /* 0x000fe4000bf63070 */
[--C-:B------:R-:W-:Y:S02]  /*57e0*/  SHF.R.U32.HI R6, RZ, 0x18, R10.reuse ;  /* 0x00000018ff067819 */ /* 0x100fe4000001160a */
[----:B------:R-:W-:Y:S02]  /*57f0*/  SHF.R.U32.HI R7, RZ, 0x10, R10 ;  /* 0x00000010ff077819 */ /* 0x000fe4000001160a */
[----:B------:R-:W-:Y:S02]  /*5800*/  LOP3.LUT R10, R10, 0xffff, RZ, 0xc0, !PT ;  /* 0x0000ffff0a0a7812 */ /* 0x000fe400078ec0ff */
[----:B------:R-:W-:Y:S01]  /*5810*/  @!P0 FSEL R24, R24, -INF , !P4 ;  /* 0xff80000018188808 */ /* 0x000fe20006000000 */
[----:B------:R-:W-:Y:S01]  /*5820*/  MUFU.EX2 R155, R0 ;  /* 0x00000000009b7308 */ /* 0x000fe20000000800 */
[-C--:B------:R-:W-:Y:S02]  /*5830*/  @!P0 ISETP.GE.AND P4, PT, R153, R150.reuse, PT ;  /* 0x000000969900820c */ /* 0x080fe40003f86270 */
[----:B------:R-:W-:Y:S01]  /*5840*/  ISETP.LE.U32.AND P2, PT, R6, UR5, PT ;  /* 0x0000000506007c0c */ /* 0x000fe2000bf43070 */
[----:B------:R-:W-:Y:S01]  /*5850*/  FFMA.FTZ R24, R24, c[0x0][0x23c], -R4 ;  /* 0x00008f0018187a23 */ /* 0x000fe20000010804 */
[----:B------:R-:W-:Y:S01]  /*5860*/  @!P0 FSEL R25, R25, -INF , !P6 ;  /* 0xff80000019198808 */ /* 0x000fe20007000000 */
[----:B---3--:R-:W-:Y:S01]  /*5870*/  @!P3 FADD.FTZ R189, -R189, -RZ ;  /* 0x800000ffbdbdb221 */ /* 0x008fe20000010100 */
[C---:B------:R-:W-:Y:S02]  /*5880*/  @!P0 ISETP.GE.AND P6, PT, R154.reuse, R150, PT ;  /* 0x000000969a00820c */ /* 0x040fe40003fc6270 */
[----:B------:R-:W-:Y:S01]  /*5890*/  SHF.R.U32.HI R6, RZ, 0x8, R10 ;  /* 0x00000008ff067819 */ /* 0x000fe2000001160a */
[--C-:B------:R-:W-:Y:S01]  /*58a0*/  FFMA.FTZ R25, R25, c[0x0][0x23c], -R4.reuse ;  /* 0x00008f0019197a23 */ /* 0x100fe20000010804 */
[----:B------:R-:W-:Y:S01]  /*58b0*/  @!P0 FSEL R29, R29, -INF , !P6 ;  /* 0xff8000001d1d8808 */ /* 0x000fe20007000000 */
[----:B------:R-:W-:Y:S01]  /*58c0*/  MUFU.EX2 R163, R24 ;  /* 0x0000001800a37308 */ /* 0x000fe20000000800 */
[-C--:B------:R-:W-:Y:S02]  /*58d0*/  @!P0 ISETP.GE.AND P6, PT, R154, R151.reuse, PT ;  /* 0x000000979a00820c */ /* 0x080fe40003fc6270 */
[----:B------:R-:W-:Y:S01]  /*58e0*/  @!P0 FSEL R28, R28, -INF , !P4 ;  /* 0xff8000001c1c8808 */ /* 0x000fe20006000000 */
[----:B------:R-:W-:Y:S01]  /*58f0*/  @!P2 FADD.FTZ R190, -R190, -RZ ;  /* 0x800000ffbebea221 */ /* 0x000fe20000010100 */
[----:B------:R-:W-:Y:S02]  /*5900*/  @!P0 ISETP.GE.AND P4, PT, R153, R151, PT ;  /* 0x000000979900820c */ /* 0x000fe40003f86270 */
[----:B------:R-:W-:Y:S01]  /*5910*/  LOP3.LUT R6, R6, 0xffff, RZ, 0xc0, !PT ;  /* 0x0000ffff06067812 */ /* 0x000fe200078ec0ff */
[--C-:B------:R-:W-:Y:S01]  /*5920*/  FFMA.FTZ R28, R28, c[0x0][0x23c], -R4.reuse ;  /* 0x00008f001c1c7a23 */ /* 0x100fe20000010804 */
[----:B------:R-:W-:Y:S01]  /*5930*/  LOP3.LUT R7, R7, 0xff, RZ, 0xc0, !PT ;  /* 0x000000ff07077812 */ /* 0x000fe200078ec0ff */
[----:B------:R-:W-:Y:S01]  /*5940*/  FFMA.FTZ R4, R29, c[0x0][0x23c], -R4 ;  /* 0x00008f001d047a23 */ /* 0x000fe20000010804 */
[----:B------:R-:W-:Y:S01]  /*5950*/  @!P0 FSEL R35, R35, -INF , !P6 ;  /* 0xff80000023238808 */ /* 0x000fe20007000000 */
[----:B------:R-:W3:Y:S01]  /*5960*/  MUFU.EX2 R154, R32 ;  /* 0x00000020009a7308 */ /* 0x000ee20000000800 */
[----:B------:R-:W-:Y:S02]  /*5970*/  @!P0 FSEL R34, R34, -INF , !P4 ;  /* 0xff80000022228808 */ /* 0x000fe40006000000 */
[----:B------:R-:W-:Y:S02]  /*5980*/  ISETP.LE.U32.AND P0, PT, R6, UR5, PT ;  /* 0x0000000506007c0c */ /* 0x000fe4000bf03070 */
[----:B------:R-:W-:Y:S01]  /*5990*/  ISETP.LE.U32.AND P4, PT, R7, UR5, PT ;  /* 0x0000000507007c0c */ /* 0x000fe2000bf83070 */
[--C-:B------:R-:W-:Y:S01]  /*59a0*/  FFMA.FTZ R34, R34, c[0x0][0x23c], -R140.reuse ;  /* 0x00008f0022227a23 */ /* 0x100fe2000001088c */
[----:B------:R-:W-:Y:S01]  /*59b0*/  LOP3.LUT R7, R5, 0xff, RZ, 0xc0, !PT ;  /* 0x000000ff05077812 */ /* 0x000fe200078ec0ff */
[----:B------:R-:W-:Y:S01]  /*59c0*/  FFMA.FTZ R140, R35, c[0x0][0x23c], -R140 ;  /* 0x00008f00238c7a23 */ /* 0x000fe2000001088c */
[----:B------:R-:W-:Y:S01]  /*59d0*/  LOP3.LUT R6, R5, 0xffff, RZ, 0xc0, !PT ;  /* 0x0000ffff05067812 */ /* 0x000fe200078ec0ff */
[----:B------:R4:W-:Y:S01]  /*59e0*/  MUFU.EX2 R157, R4 ;  /* 0x00000004009d7308 */ /* 0x0009e20000000800 */
[----:B-1----:R-:W-:Y:S02]  /*59f0*/  LOP3.LUT R19, R8, 0xff, RZ, 0xc0, !PT ;  /* 0x000000ff08137812 */ /* 0x002fe400078ec0ff */
[--C-:B------:R-:W-:Y:S02]  /*5a00*/  SHF.R.U32.HI R18, RZ, 0x10, R8.reuse ;  /* 0x00000010ff127819 */ /* 0x100fe40000011608 */
[----:B--2---:R-:W-:Y:S01]  /*5a10*/  SHF.R.U32.HI R20, RZ, 0x18, R8 ;  /* 0x00000018ff147819 */ /* 0x004fe20000011608 */
[----:B------:R-:W-:Y:S01]  /*5a20*/  @!P0 FADD.FTZ R186, -R186, -RZ ;  /* 0x800000ffbaba8221 */ /* 0x000fe20000010100 */
[----:B------:R-:W-:Y:S01]  /*5a30*/  ISETP.LE.U32.AND P6, PT, R7, UR5, PT ;  /* 0x0000000507007c0c */ /* 0x000fe2000bfc3070 */
[----:B------:R-:W-:Y:S01]  /*5a40*/  @!P4 FADD.FTZ R188, -R188, -RZ ;  /* 0x800000ffbcbcc221 */ /* 0x000fe20000010100 */
[--C-:B------:R-:W-:Y:S01]  /*5a50*/  SHF.R.U32.HI R7, RZ, 0x18, R5.reuse ;  /* 0x00000018ff077819 */ /* 0x100fe20000011605 */
[----:B------:R-:W-:Y:S01]  /*5a60*/  MUFU.EX2 R161, R23 ;  /* 0x0000001700a17308 */ /* 0x000fe20000000800 */
[----:B------:R-:W-:Y:S02]  /*5a70*/  SHF.R.U32.HI R8, RZ, 0x10, R5 ;  /* 0x00000010ff087819 */ /* 0x000fe40000011605 */
[----:B------:R-:W-:Y:S01]  /*5a80*/  SHF.R.U32.HI R5, RZ, 0x8, R6 ;  /* 0x00000008ff057819 */ /* 0x000fe20000011606 */
[----:B---3--:R-:W-:Y:S01]  /*5a90*/  @!P1 FADD.FTZ R154, -R154, -RZ ;  /* 0x800000ff9a9a9221 */ /* 0x008fe20000010100 */
[----:B------:R-:W-:Y:S02]  /*5aa0*/  LOP3.LUT R6, R8, 0xff, RZ, 0xc0, !PT ;  /* 0x000000ff08067812 */ /* 0x000fe400078ec0ff */
[----:B------:R-:W-:Y:S02]  /*5ab0*/  LOP3.LUT R5, R5, 0xffff, RZ, 0xc0, !PT ;  /* 0x0000ffff05057812 */ /* 0x000fe400078ec0ff */
[----:B------:R-:W-:Y:S01]  /*5ac0*/  ISETP.LE.U32.AND P4, PT, R6, UR5, PT ;  /* 0x0000000506007c0c */ /* 0x000fe2000bf83070 */
[----:B------:R-:W-:Y:S01]  /*5ad0*/  @!P6 FADD.FTZ R193, -R193, -RZ ;  /* 0x800000ffc1c1e221 */ /* 0x000fe20000010100 */
[----:B------:R-:W-:Y:S01]  /*5ae0*/  ISETP.LE.U32.AND P0, PT, R5, UR5, PT ;  /* 0x0000000505007c0c */ /* 0x000fe2000bf03070 */
[----:B------:R-:W-:Y:S01]  /*5af0*/  MUFU.EX2 R166, R26 ;  /* 0x0000001a00a67308 */ /* 0x000fe20000000800 */
[----:B------:R-:W-:Y:S02]  /*5b00*/  LOP3.LUT R5, R9, 0xff, RZ, 0xc0, !PT ;  /* 0x000000ff09057812 */ /* 0x000fe400078ec0ff */
[----:B------:R-:W-:Y:S02]  /*5b10*/  SHF.R.U32.HI R6, RZ, 0x8, R13 ;  /* 0x00000008ff067819 */ /* 0x000fe4000001160d */
[----:B------:R-:W-:Y:S02]  /*5b20*/  ISETP.LE.U32.AND P2, PT, R14, UR5, PT ;  /* 0x000000050e007c0c */ /* 0x000fe4000bf43070 */
[----:B------:R-:W-:Y:S02]  /*5b30*/  ISETP.LE.U32.AND P6, PT, R5, UR5, PT ;  /* 0x0000000505007c0c */ /* 0x000fe4000bfc3070 */
[----:B------:R-:W-:Y:S01]  /*5b40*/  LOP3.LUT R5, R6, 0xffff, RZ, 0xc0, !PT ;  /* 0x0000ffff06057812 */ /* 0x000fe200078ec0ff */
[----:B------:R-:W-:Y:S01]  /*5b50*/  @!P4 FADD.FTZ R194, -R194, -RZ ;  /* 0x800000ffc2c2c221 */ /* 0x000fe20000010100 */
[----:B------:R-:W-:Y:S01]  /*5b60*/  ISETP.LE.U32.AND P3, PT, R7, UR5, PT ;  /* 0x0000000507007c0c */ /* 0x000fe2000bf63070 */
[----:B------:R-:W-:Y:S01]  /*5b70*/  @!P0 FADD.FTZ R192, -R192, -RZ ;  /* 0x800000ffc0c08221 */ /* 0x000fe20000010100 */
[----:B------:R-:W-:Y:S01]  /*5b80*/  ISETP.LE.U32.AND P0, PT, R5, UR5, PT ;  /* 0x0000000505007c0c */ /* 0x000fe2000bf03070 */
[----:B------:R-:W-:Y:S01]  /*5b90*/  MUFU.EX2 R159, R25 ;  /* 0x00000019009f7308 */ /* 0x000fe20000000800 */
[----:B------:R-:W-:Y:S02]  /*5ba0*/  LOP3.LUT R6, R12, 0xff, RZ, 0xc0, !PT ;  /* 0x000000ff0c067812 */ /* 0x000fe400078ec0ff */
        /* <DEDUP_REMOVED lines=16> */
[----:B----4-:R-:W-:Y:S02]  /*5cb0*/  SHF.R.U32.HI R4, RZ, 0x8, R5 ;  /* 0x00000008ff047819 */ /* 0x010fe40000011605 */
[----:B------:R-:W-:Y:S01]  /*5cc0*/  ISETP.LE.U32.AND P2, PT, R20, UR5, PT ;  /* 0x0000000514007c0c */ /* 0x000fe2000bf43070 */
[----:B------:R-:W1:Y:S01]  /*5cd0*/  MUFU.EX2 R149, R140 ;  /* 0x0000008c00957308 */ /* 0x000e620000000800 */
        /* <DEDUP_REMOVED lines=11> */
[----:B------:R-:W-:Y:S02]  /*5d90*/  ISETP.LE.U32.AND P3, PT, R6, UR5, PT ;  /* 0x0000000506007c0c */ /* 0x000fe4000bf63070 */
[----:B------:R-:W-:Y:S02]  /*5da0*/  LOP3.LUT R6, R11, 0xff, RZ, 0xc0, !PT ;  /* 0x000000ff0b067812 */ /* 0x000fe400078ec0ff */
[----:B------:R-:W-:Y:S02]  /*5db0*/  ISETP.LE.U32.AND P6, PT, R12, UR5, PT ;  /* 0x000000050c007c0c */ /* 0x000fe4000bfc3070 */
[----:B------:R-:W-:Y:S01]  /*5dc0*/  SHF.R.U32.HI R5, RZ, 0x10, R11 ;  /* 0x00000010ff057819 */ /* 0x000fe2000001160b */
[----:B------:R-:W-:Y:S01]  /*5dd0*/  MUFU.EX2 R158, R28 ;  /* 0x0000001c009e7308 */ /* 0x000fe20000000800 */
[----:B------:R-:W-:Y:S01]  /*5de0*/  SHF.R.U32.HI R4, RZ, 0x8, R4 ;  /* 0x00000008ff047819 */ /* 0x000fe20000011604 */
[----:B------:R-:W-:Y:S01]  /*5df0*/  @!P0 FADD.FTZ R160, -R160, -RZ ;  /* 0x800000ffa0a08221 */ /* 0x000fe20000010100 */
[----:B------:R-:W-:Y:S01]  /*5e00*/  ISETP.LE.U32.AND P2, PT, R6, UR5, PT ;  /* 0x0000000506007c0c */ /* 0x000fe2000bf43070 */
[----:B-1----:R-:W-:Y:S01]  /*5e10*/  @!P5 FADD.FTZ R149, -R149, -RZ ;  /* 0x800000ff9595d221 */ /* 0x002fe20000010100 */
[----:B------:R-:W-:Y:S01]  /*5e20*/  LOP3.LUT R5, R5, 0xff, RZ, 0xc0, !PT ;  /* 0x000000ff05057812 */ /* 0x000fe200078ec0ff */
[----:B------:R-:W-:Y:S01]  /*5e30*/  @!P3 FADD.FTZ R161, -R161, -RZ ;  /* 0x800000ffa1a1b221 */ /* 0x000fe20000010100 */
[----:B------:R-:W-:Y:S02]  /*5e40*/  LOP3.LUT R4, R4, 0xffff, RZ, 0xc0, !PT ;  /* 0x0000ffff04047812 */ /* 0x000fe400078ec0ff */
[----:B------:R-:W-:Y:S01]  /*5e50*/  ISETP.LE.U32.AND P4, PT, R5, UR5, PT ;  /* 0x0000000505007c0c */ /* 0x000fe2000bf83070 */
[----:B------:R-:W-:Y:S01]  /*5e60*/  @!P6 FADD.FTZ R162, -R162, -RZ ;  /* 0x800000ffa2a2e221 */ /* 0x000fe20000010100 */
[----:B------:R-:W-:Y:S01]  /*5e70*/  SHF.R.U32.HI R5, RZ, 0x8, R142 ;  /* 0x00000008ff057819 */ /* 0x000fe2000001168e */
[----:B------:R-:W1:Y:S01]  /*5e80*/  MUFU.EX2 R156, R30 ;  /* 0x0000001e009c7308 */ /* 0x000e620000000800 */
[----:B------:R-:W-:Y:S02]  /*5e90*/  ISETP.LE.U32.AND P0, PT, R4, UR5, PT ;  /* 0x0000000504007c0c */ /* 0x000fe4000bf03070 */
[----:B------:R-:W-:Y:S01]  /*5ea0*/  LOP3.LUT R4, R147, 0xff, RZ, 0xc0, !PT ;  /* 0x000000ff93047812 */ /* 0x000fe200078ec0ff */
[----:B------:R-:W-:Y:S01]  /*5eb0*/  @!P2 FADD.FTZ R163, -R163, -RZ ;  /* 0x800000ffa3a3a221 */ /* 0x000fe20000010100 */
[----:B------:R-:W-:Y:S02]  /*5ec0*/  F2FP.RELU.BF16.PACK_AB R7, R190, R188 ;  /* 0x000000bcbe07723e */ /* 0x000fe400000018ff */
[----:B------:R-:W-:Y:S02]  /*5ed0*/  ISETP.LE.U32.AND P6, PT, R4, UR5, PT ;  /* 0x0000000504007c0c */ /* 0x000fe4000bfc3070 */
[----:B------:R-:W-:Y:S01]  /*5ee0*/  LOP3.LUT R4, R5, 0xffff, RZ, 0xc0, !PT ;  /* 0x0000ffff05047812 */ /* 0x000fe200078ec0ff */
[----:B------:R2:W-:Y:S01]  /*5ef0*/  STS [R200+0x19400], R7 ;  /* 0x01940007c8007388 */ /* 0x0005e20000000800 */
[----:B------:R-:W-:Y:S01]  /*5f00*/  SHF.R.U32.HI R5, RZ, 0x8, R143 ;  /* 0x00000008ff057819 */ /* 0x000fe2000001168f */
[----:B------:R-:W-:Y:S01]  /*5f10*/  @!P4 FADD.FTZ R166, -R166, -RZ ;  /* 0x800000ffa6a6c221 */ /* 0x000fe20000010100 */
[----:B------:R-:W-:Y:S01]  /*5f20*/  ISETP.LE.U32.AND P2, PT, R4, UR5, PT ;  /* 0x0000000504007c0c */ /* 0x000fe2000bf43070 */
[----:B------:R-:W-:Y:S01]  /*5f30*/  @!P0 FADD.FTZ R159, -R159, -RZ ;  /* 0x800000ff9f9f8221 */ /* 0x000fe20000010100 */
[----:B------:R-:W-:Y:S02]  /*5f40*/  F2FP.RELU.BF16.PACK_AB R4, R186, R189 ;  /* 0x000000bdba04723e */ /* 0x000fe400000018ff */
[----:B------:R-:W-:Y:S02]  /*5f50*/  LOP3.LUT R5, R5, 0xffff, RZ, 0xc0, !PT ;  /* 0x0000ffff05057812 */ /* 0x000fe400078ec0ff */
[----:B------:R-:W-:Y:S01]  /*5f60*/  LOP3.LUT R6, R146, 0xff, RZ, 0xc0, !PT ;  /* 0x000000ff92067812 */ /* 0x000fe200078ec0ff */
[----:B------:R3:W-:Y:S01]  /*5f70*/  STS [R200+0x19000], R4 ;  /* 0x01900004c8007388 */ /* 0x0007e20000000800 */
[----:B------:R-:W-:Y:S01]  /*5f80*/  F2FP.RELU.BF16.PACK_AB R0, R191, R194 ;  /* 0x000000c2bf00723e */ /* 0x000fe200000018ff */
[----:B------:R-:W-:Y:S01]  /*5f90*/  @!P6 FADD.FTZ R153, -R153, -RZ ;  /* 0x800000ff9999e221 */ /* 0x000fe20000010100 */
[----:B------:R-:W-:Y:S02]  /*5fa0*/  ISETP.LE.U32.AND P1, PT, R6, UR5, PT ;  /* 0x0000000506007c0c */ /* 0x000fe4000bf23070 */
[----:B------:R-:W-:Y:S01]  /*5fb0*/  F2FP.RELU.BF16.PACK_AB R6, R192, R193 ;  /* 0x000000c1c006723e */ /* 0x000fe200000018ff */
[----:B------:R-:W-:Y:S01]  /*5fc0*/  @!P2 FADD.FTZ R152, -R152, -RZ ;  /* 0x800000ff9898a221 */ /* 0x000fe20000010100 */
[----:B------:R-:W-:Y:S02]  /*5fd0*/  ISETP.LE.U32.AND P2, PT, R5, UR5, PT ;  /* 0x0000000505007c0c */ /* 0x000fe4000bf43070 */
[----:B------:R-:W-:Y:S02]  /*5fe0*/  F2FP.RELU.BF16.PACK_AB R5, R180, R182 ;  /* 0x000000b6b405723e */ /* 0x000fe400000018ff */
[----:B------:R-:W-:Y:S02]  /*5ff0*/  SHF.R.U32.HI R11, RZ, 0x18, R11 ;  /* 0x00000018ff0b7819 */ /* 0x000fe4000001160b */
[----:B------:R-:W-:Y:S01]  /*6000*/  ISETP.LE.U32.AND P3, PT, R133, UR5, PT ;  /* 0x0000000585007c0c */ /* 0x000fe2000bf63070 */
[----:B------:R4:W-:Y:S01]  /*6010*/  STS [R199+0x19000], R5 ;  /* 0x01900005c7007388 */ /* 0x0009e20000000800 */
[----:B--2---:R-:W-:Y:S01]  /*6020*/  F2FP.RELU.BF16.PACK_AB R7, R183, R184 ;  /* 0x000000b8b707723e */ /* 0x004fe200000018ff */
[----:B-1----:R-:W-:Y:S01]  /*6030*/  @!P1 FADD.FTZ R156, -R156, -RZ ;  /* 0x800000ff9c9c9221 */ /* 0x002fe20000010100 */
[----:B------:R-:W-:Y:S02]  /*6040*/  ISETP.LE.U32.AND P4, PT, R11, UR5, PT ;  /* 0x000000050b007c0c */ /* 0x000fe4000bf83070 */
[----:B------:R-:W-:Y:S01]  /*6050*/  ISETP.LE.U32.AND P0, PT, R145, UR5, PT ;  /* 0x0000000591007c0c */ /* 0x000fe2000bf03070 */
[----:B------:R-:W-:Y:S01]  /*6060*/  @!P2 FADD.FTZ R157, -R157, -RZ ;  /* 0x800000ff9d9da221 */ /* 0x000fe20000010100 */
[----:B------:R-:W-:Y:S02]  /*6070*/  FSETP.GE.FTZ.AND P1, PT, R182, RZ, PT ;  /* 0x000000ffb600720b */ /* 0x000fe40003f36000 */
[----:B------:R-:W-:Y:S02]  /*6080*/  FSETP.GE.FTZ.AND P2, PT, R186, RZ, PT ;  /* 0x000000ffba00720b */ /* 0x000fe40003f56000 */
[----:B---3--:R-:W-:Y:S01]  /*6090*/  F2FP.RELU.BF16.PACK_AB R4, R167, R181 ;  /* 0x000000b5a704723e */ /* 0x008fe200000018ff */
[----:B------:R-:W-:Y:S01]  /*60a0*/  @!P3 FADD.FTZ R158, -R158, -RZ ;  /* 0x800000ff9e9eb221 */ /* 0x000fe20000010100 */
[----:B------:R-:W-:Y:S03]  /*60b0*/  FSETP.GE.FTZ.AND P3, PT, R189, RZ, PT ;  /* 0x000000ffbd00720b */ /* 0x000fe60003f76000 */
[----:B------:R1:W-:Y:S01]  /*60c0*/  STS [R199+0x19400], R4 ;  /* 0x01940004c7007388 */ /* 0x0003e20000000800 */
[----:B------:R-:W-:Y:S01]  /*60d0*/  @!P4 FADD.FTZ R165, -R165, -RZ ;  /* 0x800000ffa5a5c221 */ /* 0x000fe20000010100 */
[----:B------:R-:W-:Y:S01]  /*60e0*/  FSETP.GE.FTZ.AND P4, PT, R161, RZ, PT ;  /* 0x000000ffa100720b */ /* 0x000fe20003f96000 */
[----:B------:R-:W-:Y:S01]  /*60f0*/  @!P0 FADD.FTZ R155, -R155, -RZ ;  /* 0x800000ff9b9b8221 */ /* 0x000fe20000010100 */
[----:B------:R2:W-:Y:S04]  /*6100*/  STS [R200+0x1a000], R6 ;  /* 0x01a00006c8007388 */ /* 0x0005e80000000800 */
[----:B------:R3:W-:Y:S01]  /*6110*/  STS [R200+0x1a400], R0 ;  /* 0x01a40000c8007388 */ /* 0x0007e20000000800 */
[----:B----4-:R-:W-:Y:S03]  /*6120*/  F2FP.RELU.BF16.PACK_AB R5, R160, R164 ;  /* 0x000000a4a005723e */ /* 0x010fe600000018ff */
        /* <DEDUP_REMOVED lines=24> */
[-C--:B-1----:R-:W-:Y:S07]  /*62b0*/  HMMA.16816.F32.BF16 R4, R32, R16.reuse, RZ ;  /* 0x000000102004723c */ /* 0x082fee00000418ff */
[----:B------:R-:W1:Y:S01]  /*62c0*/  LDSM.16.M88.4 R144, [R172+0x6800] ;  /* 0x00680000ac90783b */ /* 0x000e620000000200 */
[C---:B--2---:R-:W-:Y:S08]  /*62d0*/  HMMA.16816.F32.BF16 R8, R28.reuse, R16, RZ ;  /* 0x000000101c08723c */ /* 0x044ff000000418ff */
[-C--:B------:R-:W-:Y:S08]  /*62e0*/  HMMA.16816.F32.BF16 R12, R28, R18.reuse, RZ ;  /* 0x000000121c0c723c */ /* 0x080ff000000418ff */
[C---:B------:R-:W-:Y:S08]  /*62f0*/  HMMA.16816.F32.BF16 R16, R32.reuse, R18, RZ ;  /* 0x000000122010723c */ /* 0x040ff000000418ff */
[-C--:B---3--:R-:W-:Y:S08]  /*6300*/  HMMA.16816.F32.BF16 R20, R32, R132.reuse, RZ ;  /* 0x000000842014723c */ /* 0x088ff000000418ff */
[C---:B------:R-:W-:Y:S08]  /*6310*/  HMMA.16816.F32.BF16 R24, R28.reuse, R132, RZ ;  /* 0x000000841c18723c */ /* 0x040ff000000418ff */
[-C--:B------:R-:W-:Y:S08]  /*6320*/  HMMA.16816.F32.BF16 R28, R28, R134.reuse, RZ ;  /* 0x000000861c1c723c */ /* 0x080ff000000418ff */
[----:B------:R-:W-:Y:S01]  /*6330*/  HMMA.16816.F32.BF16 R32, R32, R134, RZ ;  /* 0x000000862020723c */ /* 0x000fe200000418ff */
[----:B------:R-:W2:Y:S07]  /*6340*/  LDSM.16.M88.4 R132, [R169+0xf400] ;  /* 0x00f40000a984783b */ /* 0x000eae0000000200 */
        /* <DEDUP_REMOVED lines=10> */
[----:B------:R-:W2:Y:S08]  /*63f0*/  LDSM.16.M88.4 R132, [R171+0x7800] ;  /* 0x00780000ab84783b */ /* 0x000eb00000000200 */
[----:B------:R-:W3:Y:S01]  /*6400*/  LDSM.16.M88.4 R136, [R168+0x11400] ;  /* 0x01140000a888783b */ /* 0x000ee20000000200 */
[-C--:B-1----:R-:W-:Y:S08]  /*6410*/  HMMA.16816.F32.BF16 R4, R140, R144.reuse, R4 ;  /* 0x000000908c04723c */ /* 0x082ff00000041804 */
[C---:B--2---:R-:W-:Y:S08]  /*6420*/  HMMA.16816.F32.BF16 R8, R132.reuse, R144, R8 ;  /* 0x000000908408723c */ /* 0x044ff00000041808 */
[-C--:B------:R-:W-:Y:S08]  /*6430*/  HMMA.16816.F32.BF16 R12, R132, R146.reuse, R12 ;  /* 0x00000092840c723c */ /* 0x080ff0000004180c */
[C---:B------:R-:W-:Y:S01]  /*6440*/  HMMA.16816.F32.BF16 R16, R140.reuse, R146, R16 ;  /* 0x000000928c10723c */ /* 0x040fe20000041810 */
[----:B------:R-:W-:Y:S07]  /*6450*/  LDSM.16.M88.4 R144, [R169+0x11000] ;  /* 0x01100000a990783b */ /* 0x000fee0000000200 */
[-C--:B---3--:R-:W-:Y:S08]  /*6460*/  HMMA.16816.F32.BF16 R20, R140, R136.reuse, R20 ;  /* 0x000000888c14723c */ /* 0x088ff00000041814 */
        /* <DEDUP_REMOVED lines=24> */
[C---:B------:R-:W-:Y:S07]  /*65f0*/  HMMA.16816.F32.BF16 R24, R132.reuse, R140, R24 ;  /* 0x0000008c8418723c */ /* 0x040fee0000041818 */
[----:B------:R-:W-:Y:S01]  /*6600*/  IMAD.U32 R140, RZ, RZ, UR17 ;  /* 0x00000011ff8c7e24 */ /* 0x000fe2000f8e00ff */
[-C--:B------:R-:W-:Y:S01]  /*6610*/  HMMA.16816.F32.BF16 R28, R132, R142.reuse, R28 ;  /* 0x0000008e841c723c */ /* 0x080fe2000004181c */
[----:B------:R-:W-:Y:S01]  /*6620*/  IMAD.U32 R141, RZ, RZ, UR16 ;  /* 0x00000010ff8d7e24 */ /* 0x000fe2000f8e00ff */
[----:B------:R-:W1:Y:S02]  /*6630*/  LDSM.16.M88.4 R132, [R172+0x8000] ;  /* 0x00800000ac84783b */ /* 0x000e640000000200 */
[C---:B------:R-:W-:Y:S04]  /*6640*/  LEA R150, P0, R218.reuse, R140, 0x2 ;  /* 0x0000008cda967211 */ /* 0x040fe800078010ff */
[----:B------:R-:W-:Y:S01]  /*6650*/  HMMA.16816.F32.BF16 R32, R136, R142, R32 ;  /* 0x0000008e8820723c */ /* 0x000fe20000041820 */
[----:B------:R-:W-:Y:S01]  /*6660*/  LEA.HI.X.SX32 R151, R218, R141, 0x2, P0 ;  /* 0x0000008dda977211 */ /* 0x000fe200000f16ff */
[----:B------:R-:W2:Y:S01]  /*6670*/  LDSM.16.M88.4 R136, [R172+0x8800] ;  /* 0x00880000ac88783b */ /* 0x000ea20000000200 */
[----:B------:R-:W-:Y:S07]  /*6680*/  FSETP.GE.FTZ.AND P0, PT, R180, RZ, PT ;  /* 0x000000ffb400720b */ /* 0x000fee0003f16000 */
[----:B------:R-:W3:Y:S08]  /*6690*/  LDSM.16.M88.4 R140, [R169+0x13400] ;  /* 0x01340000a98c783b */ /* 0x000ef00000000200 */
[----:B------:R-:W4:Y:S04]  /*66a0*/  LDG.E R148, [R150.64] ;  /* 0x0000000e96947981 */ /* 0x000f28000c1e1900 */
[----:B------:R-:W4:Y:S01]  /*66b0*/  LDG.E R0, [R150.64+0xa0] ;  /* 0x0000a00e96007981 */ /* 0x000f22000c1e1900 */
[-C--:B-1----:R-:W-:Y:S08]  /*66c0*/  HMMA.16816.F32.BF16 R4, R132, R144.reuse, R4 ;  /* 0x000000908404723c */ /* 0x082ff00000041804 */
[C---:B--2---:R-:W-:Y:S01]  /*66d0*/  HMMA.16816.F32.BF16 R8, R136.reuse, R144, R8 ;  /* 0x000000908808723c */ /* 0x044fe20000041808 */
[----:B------:R-:W2:Y:S07]  /*66e0*/  LDG.E R144, [R150.64+0x20] ;  /* 0x0000200e96907981 */ /* 0x000eae000c1e1900 */
[-C--:B------:R-:W-:Y:S08]  /*66f0*/  HMMA.16816.F32.BF16 R12, R136, R146.reuse, R12 ;  /* 0x00000092880c723c */ /* 0x080ff0000004180c */
[C---:B------:R-:W-:Y:S08]  /*6700*/  HMMA.16816.F32.BF16 R16, R132.reuse, R146, R16 ;  /* 0x000000928410723c */ /* 0x040ff00000041810 */
[-C--:B---3--:R-:W-:Y:S08]  /*6710*/  HMMA.16816.F32.BF16 R20, R132, R140.reuse, R20 ;  /* 0x0000008c8414723c */ /* 0x088ff00000041814 */
[C---:B------:R-:W-:Y:S01]  /*6720*/  HMMA.16816.F32.BF16 R24, R136.reuse, R140, R24 ;  /* 0x0000008c8818723c */ /* 0x040fe20000041818 */
[----:B------:R-:W3:Y:S07]  /*6730*/  LDG.E R140, [R150.64+0x80] ;  /* 0x0000800e968c7981 */ /* 0x000eee000c1e1900 */
[-C--:B------:R-:W-:Y:S08]  /*6740*/  HMMA.16816.F32.BF16 R28, R136, R142.reuse, R28 ;  /* 0x0000008e881c723c */ /* 0x080ff0000004181c */
[----:B------:R-:W-:Y:S07]  /*6750*/  HMMA.16816.F32.BF16 R32, R132, R142, R32 ;  /* 0x0000008e8420723c */ /* 0x000fee0000041820 */
[C---:B----4-:R-:W-:Y:S02]  /*6760*/  FADD.FTZ R133, -R148.reuse, R4 ;  /* 0x0000000494857221 */ /* 0x050fe40000010100 */
[C---:B------:R-:W-:Y:S03]  /*6770*/  FADD.FTZ R4, -R148.reuse, R17 ;  /* 0x0000001194047221 */ /* 0x040fe60000010100 */
[C---:B------:R-:W-:Y:S01]  /*6780*/  FADD.FTZ R132, -R148.reuse, R5 ;  /* 0x0000000594847221 */ /* 0x040fe20000010100 */
[-C--:B------:R-:W-:Y:S01]  /*6790*/  FSEL R17, R133, R148.reuse, P3 ;  /* 0x0000009485117208 */ /* 0x080fe20001800000 */
[----:B------:R-:W-:Y:S01]  /*67a0*/  FADD.FTZ R5, -R148, R16 ;  /* 0x0000001094057221 */ /* 0x000fe20000010100 */
[-C--:B------:R-:W-:Y:S01]  /*67b0*/  FSEL R4, R4, R148.reuse, P0 ;  /* 0x0000009404047208 */ /* 0x080fe20000000000 */
[----:B------:R-:W-:Y:S01]  /*67c0*/  FADD.FTZ R20, -R148, R20 ;  /* 0x0000001494147221 */ /* 0x000fe20000010100 */
[----:B------:R-:W-:Y:S01]  /*67d0*/  FSETP.GE.FTZ.AND P0, PT, R164, RZ, PT ;  /* 0x000000ffa400720b */ /* 0x000fe20003f16000 */
[----:B------:R-:W-:Y:S01]  /*67e0*/  FADD.FTZ R21, -R148, R21 ;  /* 0x0000001594157221 */ /* 0x000fe20000010100 */
        /* <DEDUP_REMOVED lines=9> */
[----:B------:R-:W-:Y:S01]  /*6880*/  FADD.FTZ R10, -R0, R10 ;  /* 0x0000000a000a7221 */ /* 0x000fe20000010100 */
[----:B------:R-:W-:Y:S01]  /*6890*/  FSETP.GE.FTZ.AND P2, PT, R154, RZ, PT ;  /* 0x000000ff9a00720b */ /* 0x000fe20003f56000 */
[----:B------:R-:W-:Y:S01]  /*68a0*/  FMUL.FTZ R189, R189, R17 ;  /* 0x00000011bdbd7220 */ /* 0x000fe20000410000 */
[----:B------:R-:W-:Y:S01]  /*68b0*/  FSETP.GE.FTZ.AND P3, PT, R160, RZ, PT ;  /* 0x000000ffa000720b */ /* 0x000fe20003f76000 */
[----:B------:R-:W-:Y:S01]  /*68c0*/  FMUL.FTZ R16, R186, R16 ;  /* 0x00000010ba107220 */ /* 0x000fe20000410000 */
[-C--:B------:R-:W-:Y:S01]  /*68d0*/  FSEL R5, R5, R148.reuse, P2 ;  /* 0x0000009405057208 */ /* 0x080fe20001000000 */
[C---:B--2---:R-:W-:Y:S01]  /*68e0*/  FADD.FTZ R4, -R144.reuse, R6 ;  /* 0x0000000690047221 */ /* 0x044fe20000010100 */
[----:B------:R-:W-:Y:S01]  /*68f0*/  FSEL R21, R21, R148, P3 ;  /* 0x0000009415157208 */ /* 0x000fe20001800000 */
[----:B------:R-:W-:Y:S01]  /*6900*/  FADD.FTZ R6, -R144, R7 ;  /* 0x0000000790067221 */ /* 0x000fe20000010100 */
[----:B------:R-:W-:Y:S01]  /*6910*/  FSETP.GE.FTZ.AND P2, PT, R181, RZ, PT ;  /* 0x000000ffb500720b */ /* 0x000fe20003f56000 */
[----:B------:R-:W-:Y:S01]  /*6920*/  FMUL.FTZ R154, R154, R5 ;  /* 0x000000059a9a7220 */ /* 0x000fe20000410000 */
[----:B------:R-:W-:Y:S01]  /*6930*/  FSEL R4, R4, R144, P0 ;  /* 0x0000009004047208 */ /* 0x000fe20000000000 */
[----:B------:R-:W-:Y:S01]  /*6940*/  FADD.FTZ R5, -R144, R19 ;  /* 0x0000001390057221 */ /* 0x000fe20000010100 */
[----:B------:R-:W-:Y:S01]  /*6950*/  FSETP.GE.FTZ.AND P0, PT, R190, RZ, PT ;  /* 0x000000ffbe00720b */ /* 0x000fe20003f16000 */
[----:B------:R-:W-:Y:S01]  /*6960*/  @P1 FADD.FTZ R148, -R148, R33 ;  /* 0x0000002194941221 */ /* 0x000fe20000010100 */
[----:B------:R-:W-:Y:S01]  /*6970*/  FSETP.GE.FTZ.AND P1, PT, R167, RZ, PT ;  /* 0x000000ffa700720b */ /* 0x000fe20003f36000 */
[----:B------:R-:W-:Y:S01]  /*6980*/  FMUL.FTZ R188, R188, R4 ;  /* 0x00000004bcbc7220 */ /* 0x000fe20000410000 */
[-C--:B------:R-:W-:Y:S01]  /*6990*/  FSEL R6, R6, R144.reuse, P0 ;  /* 0x0000009006067208 */ /* 0x080fe20000000000 */
[----:B------:R-:W-:Y:S01]  /*69a0*/  FADD.FTZ R4, -R144, R22 ;  /* 0x0000001690047221 */ /* 0x000fe20000010100 */
[----:B------:R-:W-:Y:S01]  /*69b0*/  FSETP.GE.FTZ.AND P0, PT, R162, RZ, PT ;  /* 0x000000ffa200720b */ /* 0x000fe20003f16000 */
[----:B------:R-:W-:Y:S01]  /*69c0*/  FADD.FTZ R18, -R144, R18 ;  /* 0x0000001290127221 */ /* 0x000fe20000010100 */
[----:B------:R-:W-:Y:S01]  /*69d0*/  FSEL R5, R5, R144, P1 ;  /* 0x0000009005057208 */ /* 0x000fe20000800000 */
        /* <DEDUP_REMOVED lines=10> */
[----:B------:R-:W-:Y:S01]  /*6a80*/  FADD.FTZ R6, -R144, R34 ;  /* 0x0000002290067221 */ /* 0x000fe20000010100 */
[----:B------:R-:W-:Y:S01]  /*6a90*/  FSETP.GE.FTZ.AND P3, PT, R153, RZ, PT ;  /* 0x000000ff9900720b */ /* 0x000fe20003f76000 */
[----:B------:R-:W-:Y:S01]  /*6aa0*/  FMUL.FTZ R164, R164, R20 ;  /* 0x00000014a4a47220 */ /* 0x000fe20000410000 */
[-C--:B------:R-:W-:Y:S01]  /*6ab0*/  FSEL R7, R7, R144.reuse, P4 ;  /* 0x0000009007077208 */ /* 0x080fe20002000000 */
[----:B------:R-:W-:Y:S01]  /*6ac0*/  FMUL.FTZ R160, R160, R21 ;  /* 0x00000015a0a07220 */ /* 0x000fe20000410000 */
[----:B------:R-:W-:Y:S01]  /*6ad0*/  FSEL R6, R6, R144, P3 ;  /* 0x0000009006067208 */ /* 0x000fe20001800000 */
[C---:B---3--:R-:W-:Y:S01]  /*6ae0*/  FADD.FTZ R4, -R140.reuse, R9 ;  /* 0x000000098c047221 */ /* 0x048fe20000010100 */
[----:B------:R-:W-:Y:S01]  /*6af0*/  FSETP.GE.FTZ.AND P3, PT, R183, RZ, PT ;  /* 0x000000ffb700720b */ /* 0x000fe20003f76000 */
[----:B------:R-:W-:Y:S01]  /*6b00*/  FADD.FTZ R5, -R140, R8 ;  /* 0x000000088c057221 */ /* 0x000fe20000010100 */
[----:B------:R-:W-:Y:S01]  /*6b10*/  FSETP.GE.FTZ.AND P4, PT, R166, RZ, PT ;  /* 0x000000ffa600720b */ /* 0x000fe20003f96000 */
[----:B------:R-:W-:Y:S01]  /*6b20*/  FADD.FTZ R12, -R140, R12 ;  /* 0x0000000c8c0c7221 */ /* 0x000fe20000010100 */
[-C--:B------:R-:W-:Y:S01]  /*6b30*/  FSEL R4, R4, R140.reuse, P0 ;  /* 0x0000008c04047208 */ /* 0x080fe20000000000 */
[C---:B------:R-:W-:Y:S01]  /*6b40*/  FADD.FTZ R25, -R140.reuse, R25 ;  /* 0x000000198c197221 */ /* 0x040fe20000010100 */
[----:B------:R-:W-:Y:S01]  /*6b50*/  FSETP.GE.FTZ.AND P0, PT, R157, RZ, PT ;  /* 0x000000ff9d00720b */ /* 0x000fe20003f16000 */
[C---:B------:R-:W-:Y:S01]  /*6b60*/  FADD.FTZ R13, -R140.reuse, R13 ;  /* 0x0000000d8c0d7221 */ /* 0x040fe20000010100 */
        /* <DEDUP_REMOVED lines=9> */
[C---:B------:R-:W-:Y:S01]  /*6c00*/  FADD.FTZ R4, -R0.reuse, R14 ;  /* 0x0000000e00047221 */ /* 0x040fe20000010100 */
[----:B------:R-:W-:Y:S01]  /*6c10*/  FSETP.GE.FTZ.AND P2, PT, R163, RZ, PT ;  /* 0x000000ffa300720b */ /* 0x000fe20003f56000 */
[----:B------:R-:W-:Y:S01]  /*6c20*/  FMUL.FTZ R161, R161, R7 ;  /* 0x00000007a1a17220 */ /* 0x000fe20000410000 */
[----:B------:R-:W-:Y:S01]  /*6c30*/  FSEL R25, R25, R140, P1 ;  /* 0x0000008c19197208 */ /* 0x000fe20000800000 */
[----:B------:R-:W-:Y:S01]  /*6c40*/  FADD.FTZ R7, -R0, R15 ;  /* 0x0000000f00077221 */ /* 0x000fe20000010100 */
[----:B------:R-:W-:Y:S01]  /*6c50*/  FSETP.GE.FTZ.AND P1, PT, R158, RZ, PT ;  /* 0x000000ff9e00720b */ /* 0x000fe20003f36000 */
[----:B------:R-:W-:Y:S01]  /*6c60*/  FMUL.FTZ R153, R153, R6 ;  /* 0x0000000699997220 */ /* 0x000fe20000410000 */
[-C--:B------:R-:W-:Y:S01]  /*6c70*/  FSEL R24, R24, R140.reuse, P2 ;  /* 0x0000008c18187208 */ /* 0x080fe20001000000 */
[----:B------:R-:W-:Y:S01]  /*6c80*/  FMUL.FTZ R34, R193, R5 ;  /* 0x00000005c1227220 */ /* 0x000fe20000410000 */
[----:B------:R-:W-:Y:S01]  /*6c90*/  FSEL R28, R28, R140, P1 ;  /* 0x0000008c1c1c7208 */ /* 0x000fe20000800000 */
[----:B------:R-:W-:Y:S01]  /*6ca0*/  @P0 FADD.FTZ R140, -R140, R29 ;  /* 0x0000001d8c8c0221 */ /* 0x000fe20000010100 */
[----:B------:R-:W-:Y:S01]  /*6cb0*/  FSETP.GE.FTZ.AND P0, PT, R185, RZ, PT ;  /* 0x000000ffb900720b */ /* 0x000fe20003f16000 */
[C---:B------:R-:W-:Y:S01]  /*6cc0*/  FADD.FTZ R6, -R0.reuse, R26 ;  /* 0x0000001a00067221 */ /* 0x040fe20000010100 */
[----:B------:R-:W-:Y:S01]  /*6cd0*/  FSETP.GE.FTZ.AND P1, PT, R191, RZ, PT ;  /* 0x000000ffbf00720b */ /* 0x000fe20003f36000 */
[----:B------:R-:W-:Y:S01]  /*6ce0*/  FADD.FTZ R5, -R0, R27 ;  /* 0x0000001b00057221 */ /* 0x000fe20000010100 */
[----:B------:R-:W-:Y:S01]  /*6cf0*/  FSEL R4, R4, R0, P0 ;  /* 0x0000000004047208 */ /* 0x000fe20000000000 */
[----:B------:R-:W-:Y:S01]  /*6d00*/  FMUL.FTZ R148, R152, R148 ;  /* 0x0000009498947220 */ /* 0x000fe20000410000 */
[----:B------:R-:W-:Y:S01]  /*6d10*/  FSETP.GE.FTZ.AND P0, PT, R187, RZ, PT ;  /* 0x000000ffbb00720b */ /* 0x000fe20003f16000 */
[----:B------:R-:W-:Y:S01]  /*6d20*/  FMUL.FTZ R144, R149, R144 ;  /* 0x0000009095907220 */ /* 0x000fe20000410000 */
[----:B------:R-:W-:Y:S01]  /*6d30*/  FSEL R11, R11, R0, P1 ;  /* 0x000000000b0b7208 */ /* 0x000fe20000800000 */
[----:B------:R-:W-:Y:S01]  /*6d40*/  FMUL.FTZ R22, R185, R4 ;  /* 0x00000004b9167220 */ /* 0x000fe20000410000 */
[----:B------:R-:W-:Y:S01]  /*6d50*/  FSETP.GE.FTZ.AND P1, PT, R155, RZ, PT ;  /* 0x000000ff9b00720b */ /* 0x000fe20003f36000 */
[----:B------:R-:W-:Y:S01]  /*6d60*/  FADD.FTZ R4, -R0, R30 ;  /* 0x0000001e00047221 */ /* 0x000fe20000010100 */
[----:B------:R-:W-:Y:S01]  /*6d70*/  FSEL R7, R7, R0, P0 ;  /* 0x0000000007077208 */ /* 0x000fe20000000000 */
[----:B------:R-:W-:Y:S01]  /*6d80*/  FMUL.FTZ R32, R184, R12 ;  /* 0x0000000cb8207220 */ /* 0x000fe20000410000 */
[----:B------:R-:W-:Y:S01]  /*6d90*/  PLOP3.LUT P0, PT, PT, PT, UP3, 0x80, 0x0 ;  /* 0x000000000000781c */ /* 0x000fe20003f0f038 */
[----:B------:R-:W-:Y:S01]  /*6da0*/  FMUL.FTZ R23, R183, R13 ;  /* 0x0000000db7177220 */ /* 0x000fe20000410000 */
        /* <DEDUP_REMOVED lines=30> */
[C---:B------:R-:W-:Y:S02]  /*6f90*/  LEA R205, P4, R0.reuse, R205, 0x1 ;  /* 0x000000cd00cd7211 */ /* 0x040fe400078808ff */
        /* <DEDUP_REMOVED lines=39> */
.L_x_593:
        /* <DEDUP_REMOVED lines=137> */
.L_x_594:
[----:B------:R-:W-:Y:S01]  /*7aa0*/  LDSM.16.M88.4 R24, [R173] ;  /* 0x00000000ad18783b */ /* 0x000fe20000000200 */
[C---:B------:R-:W-:Y:S01]  /*7ab0*/  LEA R202, P1, R247.reuse, R184, 0x2 ;  /* 0x000000b8f7ca7211 */ /* 0x040fe200078210ff */
[----:B------:R-:W-:Y:S01]  /*7ac0*/  IMAD.MOV.U32 R161, RZ, RZ, 0x4 ;  /* 0x00000004ffa17424 */ /* 0x000fe200078e00ff */
[----:B------:R-:W-:Y:S01]  /*7ad0*/  ULOP3.LUT UR5, UR7, 0x1, URZ, 0xc0, !UPT ;  /* 0x0000000107057892 */ /* 0x000fe2000f8ec03f */
[----:B-1----:R-:W1:Y:S01]  /*7ae0*/  LDSM.16.MT88.4 R8, [R0+0x9000] ;  /* 0x009000000008783b */ /* 0x002e620000004200 */
[----:B------:R-:W-:Y:S01]  /*7af0*/  LEA.HI.X.SX32 R201, R247, R185, 0x2, P1 ;  /* 0x000000b9f7c97211 */ /* 0x000fe200008f16ff */
[----:B------:R-:W-:Y:S02]  /*7b00*/  UISETP.GT.AND UP2, UPT, UR7, UR19, UPT ;  /* 0x000000130700728c */ /* 0x000fe4000bf44270 */
[----:B------:R-:W2:Y:S01]  /*7b10*/  LDSM.16.MT88.4 R16, [R0+0xb000] ;  /* 0x00b000000010783b */ /* 0x000ea20000004200 */
[----:B------:R-:W-:Y:S02]  /*7b20*/  UISETP.NE.U32.AND UP0, UPT, UR5, 0x1, UPT ;  /* 0x000000010500788c */ /* 0x000fe4000bf05070 */
[----:B------:R-:W-:Y:S01]  /*7b30*/  @UP3 UIADD3 UR6, UP1, UR12, -0x100, URZ ;  /* 0xffffff000c063890 */ /* 0x000fe2000ff3e03f */
[----:B------:R-:W3:Y:S01]  /*7b40*/  LDSM.16.MT88.4 R28, [R0+0xd000] ;  /* 0x00d00000001c783b */ /* 0x000ee20000004200 */
[----:B------:R-:W-:Y:S02]  /*7b50*/  UIADD3 UR7, UR7, -0x1, URZ ;  /* 0xffffffff07077890 */ /* 0x000fe4000fffe03f */
[----:B------:R-:W-:Y:S01]  /*7b60*/  @UP3 UIADD3.X UR5, UR13, -0x1, URZ, UP1, !UPT ;  /* 0xffffffff0d053890 */ /* 0x000fe20008ffe43f */
[----:B------:R-:W-:Y:S04]  /*7b70*/  LDSM.16.M88.4 R32, [R174] ;  /* 0x00000000ae20783b */ /* 0x000fe80000000200 */
[----:B------:R-:W4:Y:S04]  /*7b80*/  LDSM.16.MT88.4 R132, [R0+0x9400] ;  /* 0x009400000084783b */ /* 0x000f280000004200 */
[----:B------:R-:W3:Y:S04]  /*7b90*/  LDSM.16.MT88.4 R136, [R0+0xb400] ;  /* 0x00b400000088783b */ /* 0x000ee80000004200 */
[----:B------:R-:W3:Y:S04]  /*7ba0*/  LDSM.16.MT88.4 R140, [R0+0xd400] ;  /* 0x00d40000008c783b */ /* 0x000ee80000004200 */
[----:B------:R-:W-:Y:S04]  /*7bb0*/  LDSM.16.M88.4 R144, [R176] ;  /* 0x00000000b090783b */ /* 0x000fe80000000200 */
[----:B------:R-:W3:Y:S04]  /*7bc0*/  LDSM.16.MT88.4 R148, [R0+0x9800] ;  /* 0x009800000094783b */ /* 0x000ee80000004200 */
[----:B------:R-:W4:Y:S01]  /*7bd0*/  LDSM.16.MT88.4 R152, [R0+0xb800] ;  /* 0x00b800000098783b */ /* 0x000f220000004200 */
[C---:B-1----:R-:W-:Y:S03]  /*7be0*/  HMMA.16816.F32.BF16 R4, R24.reuse, R8, RZ ;  /* 0x000000081804723c */ /* 0x042fe600000418ff */
[----:B------:R-:W-:Y:S05]  /*7bf0*/  LDSM.16.MT88.4 R156, [R0+0xbc00] ;  /* 0x00bc0000009c783b */ /* 0x000fea0000004200 */
        /* <DEDUP_REMOVED lines=67> */
[----:B------:R-:W-:Y:S02]  /*8030*/  LEA.HI.X.SX32 R31, R225, R29, 0x2, P1 ;  /* 0x0000001de11f7211 */ /* 0x000fe400008f16ff */
[----:B------:R-:W-:Y:S01]  /*8040*/  @P0 IADD3 R132, R218, -0x40, RZ ;  /* 0xffffffc0da840810 */ /* 0x000fe20007ffe0ff */
[C---:B------:R-:W-:Y:S04]  /*8050*/  HMMA.16816.F32.BF16 R8, R140.reuse, R146, R8 ;  /* 0x000000928c08723c */ /* 0x040fe80000041808 */
[----:B------:R-:W-:Y:S01]  /*8060*/  @P0 IMAD.WIDE R132, R132, R161, UR12 ;  /* 0x0000000c84840e25 */ /* 0x000fe2000f8e02a1 */
[----:B------:R-:W-:Y:S02]  /*8070*/  @UP3 UMOV UR12, UR6 ;  /* 0x00000006000c3c82 */ /* 0x000fe40008000000 */
[----:B------:R-:W-:Y:S01]  /*8080*/  @UP3 UMOV UR13, UR5 ;  /* 0x00000005000d3c82 */ /* 0x000fe20008000000 */
        /* <DEDUP_REMOVED lines=20> */
[-C--:B---3--:R-:W-:Y:S03]  /*81d0*/  LEA.HI.X.SX32 R5, R248, R29.reuse, 0x2, P1 ;  /* 0x0000001df8057211 */ /* 0x088fe600008f16ff */
        /* <DEDUP_REMOVED lines=12> */
[CC--:B---3--:R-:W-:Y:S02]  /*82a0*/  LEA R32, P1, R240.reuse, R28.reuse, 0x2 ;  /* 0x0000001cf0207211 */ /* 0x0c8fe400078210ff */
[-C--:B------:R-:W-:Y:S02]  /*82b0*/  LEA.HI.X.SX32 R9, R231, R29.reuse, 0x2, P2 ;  /* 0x0000001de7097211 */ /* 0x080fe400010f16ff */
[CC--:B----4-:R-:W-:Y:S02]  /*82c0*/  LEA R4, P0, R245.reuse, R28.reuse, 0x2 ;  /* 0x0000001cf5047211 */ /* 0x0d0fe400078010ff */
        /* <DEDUP_REMOVED lines=8> */
[-C--:B--2---:R-:W-:Y:S02]  /*8350*/  LEA R12, P4, R237, R28.reuse, 0x2 ;  /* 0x0000001ced0c7211 */ /* 0x084fe400078810ff */
[----:B------:R-:W-:Y:S01]  /*8360*/  IADD3 R0, R3, -0x3000, RZ ;  /* 0xffffd00003007810 */ /* 0x000fe20007ffe0ff */
[----:B------:R2:W-:Y:S01]  /*8370*/  RED.E.ADD.F32.FTZ.RN.STRONG.GPU [R10.64], R16 ;  /* 0x000000100a00798e */ /* 0x0005e2000c10e78e */
[-C--:B------:R-:W-:Y:S03]  /*8380*/  LEA.HI.X.SX32 R13, R237, R29.reuse, 0x2, P4 ;  /* 0x0000001ded0d7211 */ /* 0x080fe600020f16ff */
[----:B------:R4:W-:Y:S04]  /*8390*/  RED.E.ADD.F32.FTZ.RN.STRONG.GPU [R8.64], R17 ;  /* 0x000000110800798e */ /* 0x0009e8000c10e78e */
[----:B------:R4:W-:Y:S04]  /*83a0*/  RED.E.ADD.F32.FTZ.RN.STRONG.GPU [R6.64], R18 ;  /* 0x000000120600798e */ /* 0x0009e8000c10e78e */
[----:B------:R-:W-:Y:S01]  /*83b0*/  LDSM.16.MT88.4 R32, [R2+0x15800] ;  /* 0x015800000220783b */ /* 0x000fe20000004200 */
[CC--:B-1----:R-:W-:Y:S02]  /*83c0*/  LEA R4, P0, R233.reuse, R28.reuse, 0x2 ;  /* 0x0000001ce9047211 */ /* 0x0c2fe400078010ff */
[CC--:B------:R-:W-:Y:S02]  /*83d0*/  LEA R14, P5, R244.reuse, R28.reuse, 0x2 ;  /* 0x0000001cf40e7211 */ /* 0x0c0fe400078a10ff */
        /* <DEDUP_REMOVED lines=13> */
[----:B------:R-:W-:Y:S02]  /*84b0*/  @UP3 UIADD3 UR17, UP0, UR17, -0x100, URZ ;  /* 0xffffff0011113890 */ /* 0x000fe4000ff1e03f */
        /* <DEDUP_REMOVED lines=78> */
[----:B------:R-:W-:Y:S01]  /*89a0*/  UISETP.NE.AND UP0, UPT, UR27, -0x1, UPT ;  /* 0xffffffff1b00788c */ /* 0x000fe2000bf05270 */
[----:B------:R-:W-:-:S02]  /*89b0*/  FMUL.FTZ R19, R45, c[0x0][0x2dc] ;  /* 0x0000b7002d137a20 */ /* 0x000fc40000410000 */
[----:B------:R-:W-:Y:S01]  /*89c0*/  FMUL.FTZ R48, R46, c[0x0][0x2dc] ;  /* 0x0000b7002e307a20 */ /* 0x000fe20000410000 */
[----:B------:R-:W-:Y:S01]  /*89d0*/  ULDC.64 UR8, c[0x0][0x3a0] ;  /* 0x0000e80000087ab9 */ /* 0x000fe20000000a00 */
[----:B------:R-:W-:Y:S01]  /*89e0*/  FMUL.FTZ R23, R41, c[0x0][0x2dc] ;  /* 0x0000b70029177a20 */ /* 0x000fe20000410000 */
[----:B------:R-:W-:Y:S01]  /*89f0*/  PLOP3.LUT P0, PT, PT, PT, UP0, 0x80, 0x0 ;  /* 0x000000000000781c */ /* 0x000fe20003f0f008 */
[----:B------:R-:W-:Y:S02]  /*8a00*/  FMUL.FTZ R133, R42, c[0x0][0x2dc] ;  /* 0x0000b7002a857a20 */ /* 0x000fe40000410000 */
[----:B------:R-:W-:Y:S02]  /*8a10*/  FMUL.FTZ R21, R49, c[0x0][0x2dc] ;  /* 0x0000b70031157a20 */ /* 0x000fe40000410000 */
[----:B------:R-:W-:Y:S01]  /*8a20*/  FMUL.FTZ R84, R84, c[0x0][0x2e0] ;  /* 0x0000b80054547a20 */ /* 0x000fe20000410000 */
[----:B------:R-:W-:Y:S01]  /*8a30*/  @UP0 UIADD3 UR6, UR22, UR27, URZ ;  /* 0x0000001b16060290 */ /* 0x000fe2000fffe03f */
        /* <DEDUP_REMOVED lines=31> */
[----:B------:R-:W-:Y:S01]  /*8c30*/  @UP0 UMOV UR11, UR4 ;  /* 0x00000004000b0c82 */ /* 0x000fe20008000000 */
        /* <DEDUP_REMOVED lines=10> */
[----:B------:R-:W-:-:S02]  /*8ce0*/  FMUL.FTZ R100, R100, c[0x0][0x2e0] ;  /* 0x0000b80064647a20 */ /* 0x000fc40000410000 */
        /* <DEDUP_REMOVED lines=133> */
[----:B------:R-:W-:-:S02]  /*9540*/  F2FP.BF16.PACK_AB R3, R3, R76 ;  /* 0x0000004c0303723e */ /* 0x000fc400000010ff */
[----:B------:R1:W-:Y:S02]  /*9550*/  STS [R236+0x9000], R11 ;  /* 0x0090000bec007388 */ /* 0x0003e40000000800 */
[----:B------:R-:W-:Y:S02]  /*9560*/  F2FP.BF16.PACK_AB R0, R0, R78 ;  /* 0x0000004e0000723e */ /* 0x000fe400000010ff */
        /* <DEDUP_REMOVED lines=22> */
.L_x_596:
        /* <DEDUP_REMOVED lines=18> */
.L_x_597:
        /* <DEDUP_REMOVED lines=54> */
.L_x_599:
[----:B------:R-:W-:Y:S05]  /*9b50*/  BSYNC B0 ;  /* 0x0000000000007941 */ /* 0x000fea0003800000 */
.L_x_598:
        /* <DEDUP_REMOVED lines=20> */
.L_x_601:
[----:B------:R-:W-:Y:S05]  /*9ca0*/  BSYNC B0 ;  /* 0x0000000000007941 */ /* 0x000fea0003800000 */
.L_x_600:
        /* <DEDUP_REMOVED lines=29> */
.L_x_603:
[----:B------:R-:W-:Y:S05]  /*9e80*/  BSYNC B0 ;  /* 0x0000000000007941 */ /* 0x000fea0003800000 */
.L_x_602:
        /* <DEDUP_REMOVED lines=16> */
.L_x_579:
[----:B------:R-:W-:Y:S05]  /*9f90*/  BSYNC B1 ;  /* 0x0000000000017941 */ /* 0x000fea0003800000 */
.L_x_565:
        /* <DEDUP_REMOVED lines=11> */
.L_x_604:
[----:B------:R-:W-:Y:S05]  /*a050*/  EXIT ;  /* 0x000000000000794d */ /* 0x000fea0003800000 */
.L_x_606:
        /* <DEDUP_REMOVED lines=10> */
.L_x_686:


//--------------------- .text._ZN5flash44flash_bwd_dq_dk_dv_loop_seqk_parallel_kernelI23Flash_bwd_kernel_traitsILi96ELi64ELi128ELi8ELi2ELi4ELi4ELb0ELb0EN7cutlass10bfloat16_tE19Flash_kernel_traitsILi96ELi64ELi128ELi8ES3_EELb0ELb1ELb0ELb1ELb0ELb0ELb1EEEvNS_16Flash_bwd_paramsE --------------------------
	.section	.text._ZN5flash44flash_bwd_dq_dk_dv_loop_seqk_parallel_kernelI23Flash_bwd_kernel_traitsILi96ELi64ELi128ELi8ELi2ELi4ELi4ELb0ELb0EN7cutlass10bfloat16_tE19Flash_kernel_traitsILi96ELi64ELi128ELi8ES3_EELb0ELb1ELb0ELb1ELb0ELb0ELb1EEEvNS_16Flash_bwd_paramsE,"ax",@progbits
	.sectioninfo	@"SHI_REGISTERS=255"
	.align	128
        .global         _ZN5flash44flash_bwd_dq_dk_dv_loop_seqk_parallel_kernelI23Flash_bwd_kernel_traitsILi96ELi64ELi128ELi8ELi2ELi4ELi4ELb0ELb0EN7cutlass10bfloat16_tE19Flash_kernel_traitsILi96ELi64ELi128ELi8ES3_EELb0ELb1ELb0ELb1ELb0ELb0ELb1EEEvNS_16Flash_bwd_paramsE
        .type           _ZN5flash44flash_bwd_dq_dk_dv_loop_seqk_parallel_kernelI23Flash_bwd_kernel_traitsILi96ELi64ELi128ELi8ELi2ELi4ELi4ELb0ELb0EN7cutlass10bfloat16_tE19Flash_kernel_traitsILi96ELi64ELi128ELi8ES3_EELb0ELb1ELb0ELb1ELb0ELb0ELb1EEEvNS_16Flash_bwd_paramsE,@function
        .size           _ZN5flash44flash_bwd_dq_dk_dv_loop_seqk_parallel_kernelI23Flash_bwd_kernel_traitsILi96ELi64ELi128ELi8ELi2ELi4ELi4ELb0ELb0EN7cutlass10bfloat16_tE19Flash_kernel_traitsILi96ELi64ELi128ELi8ES3_EELb0ELb1ELb0ELb1ELb0ELb0ELb1EEEvNS_16Flash_bwd_paramsE,(.L_x_687 - _ZN5flash44flash_bwd_dq_dk_dv_loop_seqk_parallel_kernelI23Flash_bwd_kernel_traitsILi96ELi64ELi128ELi8ELi2ELi4ELi4ELb0ELb0EN7cutlass10bfloat16_tE19Flash_kernel_traitsILi96ELi64ELi128ELi8ES3_EELb0ELb1ELb0ELb1ELb0ELb0ELb1EEEvNS_16Flash_bwd_paramsE)
        .other          _ZN5flash44flash_bwd_dq_dk_dv_loop_seqk_parallel_kernelI23Flash_bwd_kernel_traitsILi96ELi64ELi128ELi8ELi2ELi4ELi4ELb0ELb0EN7cutlass10bfloat16_tE19Flash_kernel_traitsILi96ELi64ELi128ELi8ES3_EELb0ELb1ELb0ELb1ELb0ELb0ELb1EEEvNS_16Flash_bwd_paramsE,@"STO_CUDA_ENTRY STV_DEFAULT"
_ZN5flash44flash_bwd_dq_dk_dv_loop_seqk_parallel_kernelI23Flash_bwd_kernel_traitsILi96ELi64ELi128ELi8ELi2ELi4ELi4ELb0ELb0EN7cutlass10bfloat16_tE19Flash_kernel_traitsILi96ELi64ELi128ELi8ES3_EELb0ELb1ELb0ELb1ELb0ELb0ELb1EEEvNS_16Flash_bwd_paramsE:
.text._ZN5flash44flash_bwd_dq_dk_dv_loop_seqk_parallel_kernelI23Flash_bwd_kernel_traitsILi96ELi64ELi128ELi8ELi2ELi4ELi4ELb0ELb0EN7cutlass10bfloat16_tE19Flash_kernel_traitsILi96ELi64ELi128ELi8ES3_EELb0ELb1ELb0ELb1ELb0ELb0ELb1EEEvNS_16Flash_bwd_paramsE:
        /* <DEDUP_REMOVED lines=36> */
[CC--:B------:R-:W-:Y:S01]  /*0240*/  LEA.HI R14, R0.reuse, R11.reuse, RZ, 0x3 ;  /* 0x0000000b000e7211 */ /* 0x0c0fe200078f18ff */
[----:B---3--:R-:W-:Y:S01]  /*0250*/  UIMAD UR47, UR35, UR46, URZ ;  /* 0x0000002e232f72a4 */ /* 0x008fe2000f8e023f */
[CC--:B------:R-:W-:Y:S01]  /*0260*/  LEA.HI R12, R0.reuse, R11.reuse, RZ, 0x4 ;  /* 0x0000000b000c7211 */ /* 0x0c0fe200078f20ff */
[----:B------:R-:W-:Y:S01]  /*0270*/  UIMAD UR46, UR46, UR12, URZ ;  /* 0x0000000c2e2e72a4 */ /* 0x000fe2000f8e023f */
[CC--:B------:R-:W-:Y:S01]  /*0280*/  LEA.HI R13, R0.reuse, R11.reuse, RZ, 0x6 ;  /* 0x0000000b000d7211 */ /* 0x0c0fe200078f30ff */
[----:B------:R-:W-:Y:S01]  /*0290*/  UIMAD UR55, UR8, UR4, UR55 ;  /* 0x00000004083772a4 */ /* 0x000fe2000f8e0237 */
[----:B------:R-:W-:Y:S01]  /*02a0*/  LEA.HI R20, R0, R11, RZ, 0x7 ;  /* 0x0000000b00147211 */ /* 0x000fe200078f38ff */
[----:B------:R-:W-:Y:S01]  /*02b0*/  UIMAD UR52, UR5, UR32, URZ ;  /* 0x00000020053472a4 */ /* 0x000fe2000f8e023f */
[--C-:B------:R-:W-:Y:S01]  /*02c0*/  SHF.R.S32.HI R0, RZ, 0x2, R3.reuse ;  /* 0x00000002ff007819 */ /* 0x100fe20000011403 */
[----:B------:R-:W-:Y:S01]  /*02d0*/  UIMAD UR4, UR32, UR11, UR35 ;  /* 0x0000000b200472a4 */ /* 0x000fe2000f8e0223 */
[----:B------:R-:W-:Y:S01]  /*02e0*/  SHF.R.S32.HI R2, RZ, 0x1f, R3 ;  /* 0x0000001fff027819 */ /* 0x000fe20000011403 */
[----:B------:R-:W-:Y:S01]  /*02f0*/  @!UP5 UIMAD UR5, UR32, UR13, UR35 ;  /* 0x0000000d2005d2a4 */ /* 0x000fe2000f8e0223 */
[C---:B------:R-:W-:Y:S01]  /*0300*/  LOP3.LUT R5, R3.reuse, 0xfffffffc, RZ, 0xc0, !PT ;  /* 0xfffffffc03057812 */ /* 0x040fe200078ec0ff */
[----:B------:R-:W-:Y:S01]  /*0310*/  USHF.L.U32 UR41, UR46, 0x6, URZ ;  /* 0x000000062e297899 */ /* 0x000fe2000800063f */
[-C--:B------:R-:W-:Y:S01]  /*0320*/  LEA.HI R3, R3, R0.reuse, RZ, 0x1 ;  /* 0x0000000003037211 */ /* 0x080fe200078f08ff */
[----:B------:R-:W-:Y:S01]  /*0330*/  ULDC UR49, c[0x0][0x214] ;  /* 0x0000850000317ab9 */ /* 0x000fe20000000800 */
[----:B------:R-:W-:Y:S01]  /*0340*/  LEA.HI R2, R2, R0, RZ, 0x3 ;  /* 0x0000000002027211 */ /* 0x000fe200078f18ff */
[C---:B------:R-:W-:Y:S01]  /*0350*/  IMAD.IADD R18, R11.reuse, 0x1, -R5 ;  /* 0x000000010b127824 */ /* 0x040fe200078e0a05 */
[----:B------:R-:W-:Y:S01]  /*0360*/  LOP3.LUT R8, R4, 0xffffffe0, RZ, 0xc0, !PT ;  /* 0xffffffe004087812 */ /* 0x000fe200078ec0ff */
[----:B------:R-:W-:Y:S01]  /*0370*/  ULDC UR56, c[0x0][0x1c8] ;  /* 0x0000720000387ab9 */ /* 0x000fe20000000800 */
[----:B------:R-:W-:Y:S01]  /*0380*/  LOP3.LUT R10, R14, 0xfffffff8, RZ, 0xc0, !PT ;  /* 0xfffffff80e0a7812 */ /* 0x000fe200078ec0ff */
[----:B------:R-:W-:Y:S01]  /*0390*/  IMAD.SHL.U32 R222, R18, 0x8, RZ ;  /* 0x0000000812de7824 */ /* 0x000fe200078e00ff */
[----:B------:R-:W-:Y:S01]  /*03a0*/  LOP3.LUT R6, R12, 0xfffffff0, RZ, 0xc0, !PT ;  /* 0xfffffff00c067812 */ /* 0x000fe200078ec0ff */
[C---:B------:R-:W-:Y:S01]  /*03b0*/  IMAD.IADD R9, R11.reuse, 0x1, -R8 ;  /* 0x000000010b097824 */ /* 0x040fe200078e0a08 */
[----:B------:R-:W-:Y:S01]  /*03c0*/  SHF.R.S32.HI R7, RZ, 0x4, R12 ;  /* 0x00000004ff077819 */ /* 0x000fe2000001140c */
[----:B------:R-:W-:Y:S01]  /*03d0*/  IMAD.IADD R10, R11, 0x1, -R10 ;  /* 0x000000010b0a7824 */ /* 0x000fe200078e0a0a */
[----:B------:R-:W-:Y:S01]  /*03e0*/  LOP3.LUT R5, R3, 0x7fffffe, RZ, 0xc0, !PT ;  /* 0x07fffffe03057812 */ /* 0x000fe200078ec0ff */
[----:B------:R-:W-:Y:S01]  /*03f0*/  IMAD.IADD R6, R11, 0x1, -R6 ;  /* 0x000000010b067824 */ /* 0x000fe200078e0a06 */
[----:B------:R-:W-:Y:S01]  /*0400*/  LOP3.LUT R2, R2, 0xfffffff8, RZ, 0xc0, !PT ;  /* 0xfffffff802027812 */ /* 0x000fe200078ec0ff */
[----:B------:R-:W-:Y:S01]  /*0410*/  ULDC.U8 UR10, c[0x0][0x3d0] ;  /* 0x0000f400000a7ab9 */ /* 0x000fe20000000000 */
[----:B------:R-:W-:Y:S01]  /*0420*/  LEA.HI R3, R12, R7, RZ, 0x1 ;  /* 0x000000070c037211 */ /* 0x000fe200078f08ff */
[C---:B------:R-:W-:Y:S01]  /*0430*/  IMAD.IADD R11, R0.reuse, 0x1, -R5 ;  /* 0x00000001000b7824 */ /* 0x040fe200078e0a05 */
[----:B------:R-:W-:Y:S01]  /*0440*/  SHF.R.S32.HI R5, RZ, 0x3, R14 ;  /* 0x00000003ff057819 */ /* 0x000fe2000001140e */
[----:B------:R-:W-:Y:S01]  /*0450*/  IMAD.IADD R8, R0, 0x1, -R2 ;  /* 0x0000000100087824 */ /* 0x000fe200078e0a02 */
[--C-:B------:R-:W-:Y:S01]  /*0460*/  SHF.R.S32.HI R0, RZ, 0x5, R4.reuse ;  /* 0x00000005ff007819 */ /* 0x100fe20000011404 */
[----:B------:R-:W-:Y:S01]  /*0470*/  ULDC UR50, c[0x0][0x224] ;  /* 0x0000890000327ab9 */ /* 0x000fe20000000800 */
[----:B------:R-:W-:Y:S01]  /*0480*/  LOP3.LUT R3, R3, 0xfffffffe, RZ, 0xc0, !PT ;  /* 0xfffffffe03037812 */ /* 0x000fe200078ec0ff */
[----:B------:R-:W-:Y:S01]  /*0490*/  @UP5 UIMAD UR54, UR32, UR49, URZ ;  /* 0x00000031203652a4 */ /* 0x000fe2000f8e023f */
[----:B------:R-:W-:Y:S01]  /*04a0*/  SHF.R.S32.HI R2, RZ, 0x1f, R4 ;  /* 0x0000001fff027819 */ /* 0x000fe20000011404 */
[----:B------:R-:W-:Y:S01]  /*04b0*/  ULDC.64 UR6, c[0x0][0x118] ;  /* 0x0000460000067ab9 */ /* 0x000fe20000000a00 */
[-C--:B------:R-:W-:Y:S01]  /*04c0*/  LEA.HI R4, R4, R0.reuse, RZ, 0x1 ;  /* 0x0000000004047211 */ /* 0x080fe200078f08ff */
[----:B------:R-:W-:Y:S01]  /*04d0*/  IMAD.IADD R15, R7, 0x1, -R3 ;  /* 0x00000001070f7824 */ /* 0x000fe200078e0a03 */
[----:B------:R-:W-:Y:S01]  /*04e0*/  LEA.HI R2, R2, R0, RZ, 0x2 ;  /* 0x0000000002027211 */ /* 0x000fe200078f10ff */
[----:B------:R-:W-:Y:S01]  /*04f0*/  IMAD.SHL.U32 R3, R5, 0x40, RZ ;  /* 0x0000004005037824 */ /* 0x000fe200078e00ff */
[----:B------:R-:W-:Y:S01]  /*0500*/  LOP3.LUT R5, R4, 0xfffffffe, RZ, 0xc0, !PT ;  /* 0xfffffffe04057812 */ /* 0x000fe200078ec0ff */
[----:B------:R-:W-:Y:S01]  /*0510*/  UMOV UR61, 0x4 ;  /* 0x00000004003d7882 */ /* 0x000fe20000000000 */
[----:B------:R-:W-:Y:S01]  /*0520*/  LOP3.LUT R4, R2, 0xfffffffc, RZ, 0xc0, !PT ;  /* 0xfffffffc02047812 */ /* 0x000fe200078ec0ff */
[----:B------:R-:W-:Y:S01]  /*0530*/  ULOP3.LUT UR56, UR35, UR56, URZ, 0x3c, !UPT ;  /* 0x0000003823387292 */ /* 0x000fe2000f8e3c3f */
[----:B------:R-:W-:Y:S01]  /*0540*/  LOP3.LUT R2, R3, 0xc0, RZ, 0xc0, !PT ;  /* 0x000000c003027812 */ /* 0x000fe200078ec0ff */
[----:B------:R-:W-:Y:S01]  /*0550*/  IMAD.IADD R183, R0, 0x1, -R5 ;  /* 0x0000000100b77824 */ /* 0x000fe200078e0a05 */
[----:B------:R-:W-:Y:S01]  /*0560*/  LOP3.LUT P2, RZ, R8, 0x2, RZ, 0xc0, !PT ;  /* 0x0000000208ff7812 */ /* 0x000fe2000784c0ff */
[C---:B------:R-:W-:Y:S01]  /*0570*/  IMAD.IADD R12, R0.reuse, 0x1, -R4 ;  /* 0x00000001000c7824 */ /* 0x040fe200078e0a04 */
[----:B------:R-:W-:Y:S01]  /*0580*/  SHF.R.U32.HI R3, RZ, 0x3, R2 ;  /* 0x00000003ff037819 */ /* 0x000fe20000011602 */
[----:B------:R-:W-:Y:S01]  /*0590*/  IMAD R4, R0, 0x8, R11 ;  /* 0x0000000800047824 */ /* 0x000fe200078e020b */
[----:B------:R-:W-:Y:S01]  /*05a0*/  LOP3.LUT R0, R2, 0x18, R222, 0xf8, !PT ;  /* 0x0000001802007812 */ /* 0x000fe200078ef8de */
[----:B------:R-:W-:Y:S01]  /*05b0*/  USHF.R.S32.HI UR57, URZ, 0x1f, UR35 ;  /* 0x0000001f3f397899 */ /* 0x000fe20008011423 */
[----:B------:R-:W-:Y:S01]  /*05c0*/  SHF.R.S32.HI R2, RZ, 0x1f, R9 ;  /* 0x0000001fff027819 */ /* 0x000fe20000011409 */
[----:B------:R-:W-:Y:S01]  /*05d0*/  UISETP.NE.AND UP6, UPT, UR10, URZ, UPT ;  /* 0x0000003f0a00728c */ /* 0x000fe2000bfc5270 */
[----:B------:R-:W-:Y:S01]  /*05e0*/  LOP3.LUT R0, R0, R3, RZ, 0x3c, !PT ;  /* 0x0000000300007212 */ /* 0x000fe200078e3cff */
[----:B------:R-:W-:Y:S01]  /*05f0*/  USHF.R.S32.HI UR59, URZ, 0x1f, UR32 ;  /* 0x0000001f3f3b7899 */ /* 0x000fe20008011420 */
[----:B------:R-:W-:Y:S01]  /*0600*/  SHF.R.S32.HI R3, RZ, 0x1f, R6 ;  /* 0x0000001fff037819 */ /* 0x000fe20000011406 */
[----:B------:R-:W-:Y:S01]  /*0610*/  USHF.R.S32.HI UR58, URZ, 0x1f, UR35 ;  /* 0x0000001f3f3a7899 */ /* 0x000fe20008011423 */
[----:B------:R-:W-:Y:S01]  /*0620*/  LEA.HI R19, R2, R9, RZ, 0x2 ;  /* 0x0000000902137211 */ /* 0x000fe200078f10ff */
[----:B------:R-:W-:Y:S01]  /*0630*/  IMAD.U32 R0, R4, 0x20, R0 ;  /* 0x0000002004007824 */ /* 0x000fe200078e0000 */
[-C--:B------:R-:W-:Y:S01]  /*0640*/  LEA.HI R11, R3, R6.reuse, RZ, 0x3 ;  /* 0x00000006030b7211 */ /* 0x080fe200078f18ff */
[----:B------:R-:W-:Y:S01]  /*0650*/  UIMAD.WIDE.U32 UR42, UR36, UR44, URZ ;  /* 0x0000002c242a72a5 */ /* 0x000fe2000f8e003f */
[----:B------:R-:W-:Y:S01]  /*0660*/  LEA.HI R2, R6, R6, RZ, 0x1 ;  /* 0x0000000606027211 */ /* 0x000fe200078f08ff */
[----:B------:R-:W-:Y:S01]  /*0670*/  UIMAD UR51, UR37, UR44, URZ ;  /* 0x0000002c253372a4 */ /* 0x000fe2000f8e023f */
[----:B------:R1:W-:Y:S01]  /*0680*/  STL [R1+0x3c], R0 ;  /* 0x00003c0001007387 */ /* 0x0003e20000100800 */
[----:B------:R-:W-:Y:S01]  /*0690*/  SHF.R.S32.HI R9, RZ, 0x6, R13 ;  /* 0x00000006ff097819 */ /* 0x000fe2000001140d */
[----:B------:R-:W-:Y:S01]  /*06a0*/  USHF.R.S32.HI UR53, URZ, 0x1f, UR47 ;  /* 0x0000001f3f357899 */ /* 0x000fe2000801142f */
[----:B------:R-:W-:Y:S01]  /*06b0*/  LOP3.LUT R4, R2, 0x7fffffe, RZ, 0xc0, !PT ;  /* 0x07fffffe02047812 */ /* 0x000fe200078ec0ff */
[----:B------:R-:W-:Y:S01]  /*06c0*/  UIMAD UR50, UR4, UR50, URZ ;  /* 0x00000032043272a4 */ /* 0x000fe2000f8e023f */
[----:B------:R-:W-:Y:S01]  /*06d0*/  LOP3.LUT R5, R11, 0xfffffff8, RZ, 0xc0, !PT ;  /* 0xfffffff80b057812 */ /* 0x000fe200078ec0ff */
[----:B------:R-:W-:-:S02]  /*06e0*/  @!UP5 UIMAD UR49, UR5, UR49, URZ ;  /* 0x000000310531d2a4 */ /* 0x000fc4000f8e023f */
[----:B------:R-:W-:Y:S01]  /*06f0*/  IMAD.IADD R16, R6, 0x1, -R4 ;  /* 0x0000000106107824 */ /* 0x000fe200078e0a04 */
[----:B------:R-:W-:Y:S01]  /*0700*/  LOP3.LUT R4, R8, 0x1, RZ, 0xc0, !PT ;  /* 0x0000000108047812 */ /* 0x000fe200078ec0ff */
[----:B------:R-:W-:Y:S01]  /*0710*/  IMAD.IADD R13, R6, 0x1, -R5 ;  /* 0x00000001060d7824 */ /* 0x000fe200078e0a05 */
[----:B------:R-:W-:Y:S01]  /*0720*/  SHF.R.S32.HI R5, RZ, 0x1, R2 ;  /* 0x00000001ff057819 */ /* 0x000fe20000011402 */
[----:B------:R-:W-:Y:S01]  /*0730*/  USHF.R.S32.HI UR48, URZ, 0x1f, UR41 ;  /* 0x0000001f3f307899 */ /* 0x000fe20008011429 */
[----:B------:R-:W-:Y:S01]  /*0740*/  ISETP.NE.U32.AND P3, PT, R4, 0x1, PT ;  /* 0x000000010400780c */ /* 0x000fe20003f65070 */
[----:B------:R-:W-:Y:S01]  /*0750*/  UMOV UR40, 0xffffd000 ;  /* 0xffffd00000287882 */ /* 0x000fe20000000000 */
[C---:B------:R-:W-:Y:S02]  /*0760*/  LOP3.LUT P5, RZ, R13.reuse, 0x2, RZ, 0xc0, !PT ;  /* 0x000000020dff7812 */ /* 0x040fe400078ac0ff */
[----:B------:R-:W-:Y:S02]  /*0770*/  LOP3.LUT P6, RZ, R13, 0x4, RZ, 0xc0, !PT ;  /* 0x000000040dff7812 */ /* 0x000fe400078cc0ff */
[----:B------:R-:W-:-:S02]  /*0780*/  SEL R178, R182, 0xffffffe0, !P5 ;  /* 0xffffffe0b6b27807 */ /* 0x000fc40006800000 */
[----:B------:R-:W-:Y:S02]  /*0790*/  SEL R185, R185, 0x10, !P3 ;  /* 0x00000010b9b97807 */ /* 0x000fe40005800000 */
[----:B------:R-:W-:Y:S02]  /*07a0*/  SEL R179, R179, 0x40, P6 ;  /* 0x00000040b3b37807 */ /* 0x000fe40003000000 */
[----:B-1----:R-:W-:-:S04]  /*07b0*/  LEA.HI R0, R10, R10, RZ, 0x1 ;  /* 0x0000000a0a007211 */ /* 0x002fc800078f08ff */
[----:B------:R-:W-:Y:S02]  /*07c0*/  LOP3.LUT R3, R0, 0x3fffffe, RZ, 0xc0, !PT ;  /* 0x03fffffe00037812 */ /* 0x000fe400078ec0ff */
[----:B------:R-:W-:-:S03]  /*07d0*/  SHF.R.S32.HI R0, RZ, 0x1, R0 ;  /* 0x00000001ff007819 */ /* 0x000fc60000011400 */
[----:B------:R-:W-:Y:S01]  /*07e0*/  IMAD.IADD R7, R10, 0x1, -R3 ;  /* 0x000000010a077824 */ /* 0x000fe200078e0a03 */
[C---:B------:R-:W-:Y:S01]  /*07f0*/  LOP3.LUT P4, RZ, R0.reuse, 0x2, RZ, 0xc0, !PT ;  /* 0x0000000200ff7812 */ /* 0x040fe2000788c0ff */
[----:B------:R-:W-:Y:S02]  /*0800*/  IMAD R3, R9, 0x4, R15 ;  /* 0x0000000409037824 */ /* 0x000fe400078e020f */
[----:B------:R-:W-:Y:S01]  /*0810*/  IMAD.SHL.U32 R0, R0, 0x40, RZ ;  /* 0x0000004000007824 */ /* 0x000fe200078e00ff */
[----:B------:R-:W-:Y:S01]  /*0820*/  SEL R172, R182, 0xffffffe0, !P4 ;  /* 0xffffffe0b6ac7807 */ /* 0x000fe20006000000 */
[----:B------:R-:W-:Y:S02]  /*0830*/  IMAD R17, R3, 0x8, R7 ;  /* 0x0000000803117824 */ /* 0x000fe400078e0207 */
[----:B------:R-:W-:Y:S01]  /*0840*/  IMAD.SHL.U32 R3, R10, 0x40, RZ ;  /* 0x000000400a037824 */ /* 0x000fe200078e00ff */
[----:B------:R-:W-:-:S04]  /*0850*/  LOP3.LUT R0, R0, 0xc0, RZ, 0xc0, !PT ;  /* 0x000000c000007812 */ /* 0x000fc800078ec0ff */
[----:B------:R-:W-:Y:S02]  /*0860*/  LOP3.LUT R4, R3, 0x1c0, RZ, 0xc0, !PT ;  /* 0x000001c003047812 */ /* 0x000fe400078ec0ff */
[----:B------:R-:W-:Y:S01]  /*0870*/  SHF.R.S32.HI R3, RZ, 0x1f, R2 ;  /* 0x0000001fff037819 */ /* 0x000fe20000011402 */
[----:B------:R-:W-:-:S03]  /*0880*/  IMAD.SHL.U32 R2, R12, 0x10, RZ ;  /* 0x000000100c027824 */ /* 0x000fc600078e00ff */
[----:B------:R-:W-:Y:S02]  /*0890*/  LEA.HI R3, R3, R5, RZ, 0x2 ;  /* 0x0000000503037211 */ /* 0x000fe400078f10ff */
[----:B------:R-:W-:Y:S02]  /*08a0*/  LOP3.LUT R2, R4, 0x30, R2, 0xf8, !PT ;  /* 0x0000003004027812 */ /* 0x000fe400078ef802 */
[----:B------:R-:W-:Y:S02]  /*08b0*/  LOP3.LUT R3, R3, 0xfffffffc, RZ, 0xc0, !PT ;  /* 0xfffffffc03037812 */ /* 0x000fe400078ec0ff */
[--C-:B------:R-:W-:Y:S02]  /*08c0*/  LOP3.LUT R6, R2, 0x8, R14.reuse, 0xf8, !PT ;  /* 0x0000000802067812 */ /* 0x100fe400078ef80e */
[----:B------:R-:W-:Y:S01]  /*08d0*/  LOP3.LUT R2, R0, 0x8, R14, 0xf8, !PT ;  /* 0x0000000800027812 */ /* 0x000fe200078ef80e */
[----:B------:R-:W-:Y:S01]  /*08e0*/  IMAD.IADD R10, R5, 0x1, -R3 ;  /* 0x00000001050a7824 */ /* 0x000fe200078e0a03 */
[----:B------:R-:W-:Y:S01]  /*08f0*/  SHF.R.U32.HI R0, RZ, 0x3, R0 ;  /* 0x00000003ff007819 */ /* 0x000fe20000011600 */
[----:B------:R-:W-:Y:S01]  /*0900*/  IMAD.SHL.U32 R3, R9, 0x20, RZ ;  /* 0x0000002009037824 */ /* 0x000fe200078e00ff */
[----:B------:R-:W-:-:S02]  /*0910*/  LEA.HI R5, R8, R8, RZ, 0x1 ;  /* 0x0000000808057211 */ /* 0x000fc400078f08ff */
[----:B------:R-:W-:Y:S02]  /*0920*/  LOP3.LUT R173, R2, R0, RZ, 0x3c, !PT ;  /* 0x0000000002ad7212 */ /* 0x000fe400078e3cff */
[----:B------:R-:W-:Y:S02]  /*0930*/  SHF.R.U32.HI R0, RZ, 0x3, R4 ;  /* 0x00000003ff007819 */ /* 0x000fe40000011604 */
[----:B------:R-:W-:Y:S01]  /*0940*/  SHF.R.S32.HI R2, RZ, 0x3, R11 ;  /* 0x00000003ff027819 */ /* 0x000fe2000001140b */
[----:B------:R-:W-:Y:S01]  /*0950*/  IMAD.U32 R173, R17, 0x20, R173 ;  /* 0x0000002011ad7824 */ /* 0x000fe200078e00ad */
[----:B------:R-:W-:Y:S01]  /*0960*/  LOP3.LUT R14, R6, R0, RZ, 0x3c, !PT ;  /* 0x00000000060e7212 */ /* 0x000fe200078e3cff */
[----:B------:R-:W-:Y:S01]  /*0970*/  IMAD.SHL.U32 R6, R18, 0x2, RZ ;  /* 0x0000000212067824 */ /* 0x000fe200078e00ff */
[----:B------:R-:W-:Y:S01]  /*0980*/  LOP3.LUT R0, R5, 0x3fffffe, RZ, 0xc0, !PT ;  /* 0x03fffffe05007812 */ /* 0x000fe200078ec0ff */
[----:B------:R-:W-:Y:S01]  /*0990*/  IMAD R16, R2, 0x8, R16 ;  /* 0x0000000802107824 */ /* 0x000fe200078e0210 */
[----:B------:R-:W-:Y:S01]  /*09a0*/  LOP3.LUT P0, RZ, R10, 0x2, RZ, 0xc0, !PT ;  /* 0x000000020aff7812 */ /* 0x000fe2000780c0ff */
[----:B------:R-:W-:Y:S01]  /*09b0*/  IMAD R177, R12, 0x2, R2 ;  /* 0x000000020cb17824 */ /* 0x000fe200078e0202 */
[----:B------:R-:W-:Y:S01]  /*09c0*/  SHF.R.S32.HI R2, RZ, 0x7, R20 ;  /* 0x00000007ff027819 */ /* 0x000fe20000011414 */
[----:B------:R-:W-:Y:S01]  /*09d0*/  IMAD.IADD R7, R8, 0x1, -R0 ;  /* 0x0000000108077824 */ /* 0x000fe200078e0a00 */
[----:B------:R-:W-:Y:S01]  /*09e0*/  SEL R182, R182, 0xffffffe0, !P0 ;  /* 0xffffffe0b6b67807 */ /* 0x000fe20004000000 */
[----:B------:R-:W-:-:S02]  /*09f0*/  IMAD.SHL.U32 R0, R8, 0x40, RZ ;  /* 0x0000004008007824 */ /* 0x000fc400078e00ff */
[C---:B------:R-:W-:Y:S02]  /*0a00*/  IMAD R172, R173.reuse, 0x2, R172 ;  /* 0x00000002adac7824 */ /* 0x040fe400078e02ac */
[----:B------:R-:W-:Y:S01]  /*0a10*/  IMAD.SHL.U32 R173, R173, 0x2, RZ ;  /* 0x00000002adad7824 */ /* 0x000fe200078e00ff */
[----:B------:R-:W-:-:S04]  /*0a20*/  LOP3.LUT R0, R0, 0x1c0, RZ, 0xc0, !PT ;  /* 0x000001c000007812 */ /* 0x000fc800078ec0ff */
[----:B------:R-:W-:Y:S02]  /*0a30*/  LOP3.LUT R4, R0, 0x20, R3, 0xf8, !PT ;  /* 0x0000002000047812 */ /* 0x000fe400078ef803 */
[----:B------:R-:W-:Y:S01]  /*0a40*/  SHF.R.U32.HI R3, RZ, 0x3, R0 ;  /* 0x00000003ff037819 */ /* 0x000fe20000011600 */
[----:B------:R-:W-:-:S03]  /*0a50*/  IMAD R0, R12, 0x200, R6 ;  /* 0x000002000c007824 */ /* 0x000fc600078e0206 */
[----:B------:R-:W-:Y:S01]  /*0a60*/  LOP3.LUT R8, R4, R3, RZ, 0x3c, !PT ;  /* 0x0000000304087212 */ /* 0x000fe200078e3cff */
[----:B------:R-:W-:Y:S01]  /*0a70*/  IMAD R9, R7, 0x20, R0 ;  /* 0x0000002007097824 */ /* 0x000fe200078e0200 */
[----:B------:R-:W-:Y:S01]  /*0a80*/  SHF.R.S32.HI R0, RZ, 0x1, R5 ;  /* 0x00000001ff007819 */ /* 0x000fe20000011405 */
[C---:B------:R-:W-:Y:S02]  /*0a90*/  IMAD R3, R2.reuse, 0x1000, R6 ;  /* 0x0000100002037824 */ /* 0x040fe400078e0206 */
[----:B------:R-:W-:Y:S01]  /*0aa0*/  IMAD.SHL.U32 R2, R2, 0x8, RZ ;  /* 0x0000000802027824 */ /* 0x000fe200078e00ff */
[C---:B------:R-:W-:Y:S01]  /*0ab0*/  LOP3.LUT P1, RZ, R0.reuse, 0x2, RZ, 0xc0, !PT ;  /* 0x0000000200ff7812 */ /* 0x040fe2000782c0ff */
[----:B------:R-:W-:Y:S02]  /*0ac0*/  IMAD.SHL.U32 R0, R0, 0x40, RZ ;  /* 0x0000004000007824 */ /* 0x000fe400078e00ff */
[----:B------:R-:W-:Y:S01]  /*0ad0*/  IMAD.U32 R4, RZ, RZ, UR14 ;  /* 0x0000000eff047e24 */ /* 0x000fe2000f8e00ff */
[----:B------:R-:W-:Y:S01]  /*0ae0*/  LOP3.LUT R2, R2, 0x8, RZ, 0xc0, !PT ;  /* 0x0000000802027812 */ /* 0x000fe200078ec0ff */
[----:B------:R-:W-:Y:S01]  /*0af0*/  IMAD R5, R183, 0x400, R3 ;  /* 0x00000400b7057824 */ /* 0x000fe200078e0203 */
[----:B------:R-:W-:Y:S01]  /*0b00*/  LOP3.LUT R0, R0, 0xc0, RZ, 0xc0, !PT ;  /* 0x000000c000007812 */ /* 0x000fe200078ec0ff */
[----:B------:R-:W-:-:S02]  /*0b10*/  IMAD.SHL.U32 R4, R15, 0x10, RZ ;  /* 0x000000100f047824 */ /* 0x000fc400078e00ff */
        /* <DEDUP_REMOVED lines=23> */
[----:B------:R-:W-:Y:S01]  /*0c90*/  @P2 IADD3 R186, R188, -0x20, RZ ;  /* 0xffffffe0bcba2810 */ /* 0x000fe20007ffe0ff */
[----:B------:R-:W-:Y:S01]  /*0ca0*/  IMAD.IADD R181, R0, 0x1, R2 ;  /* 0x0000000100b57824 */ /* 0x000fe200078e0202 */
[----:B------:R-:W-:Y:S01]  /*0cb0*/  LEA R177, R177, 0x15000, 0x1 ;  /* 0x00015000b1b17811 */ /* 0x000fe200078e08ff */
[C---:B------:R-:W-:Y:S01]  /*0cc0*/  IMAD R11, R183.reuse, 0x10, R4 ;  /* 0x00000010b70b7824 */ /* 0x040fe200078e0204 */
[----:B------:R-:W-:Y:S01]  /*0cd0*/  LEA R4, R8, 0x9000, 0x1 ;  /* 0x0000900008047811 */ /* 0x000fe200078e08ff */
[----:B------:R-:W-:-:S02]  /*0ce0*/  IMAD R183, R183, 0x200, R0 ;  /* 0x00000200b7b77824 */ /* 0x000fc400078e0200 */
[----:B------:R-:W-:Y:S01]  /*0cf0*/  IMAD.IADD R178, R177, 0x1, R178 ;  /* 0x00000001b1b27824 */ /* 0x000fe200078e02b2 */
[----:B------:R-:W-:Y:S01]  /*0d00*/  IADD3 R0, R11, -0x40, RZ ;  /* 0xffffffc00b007810 */ /* 0x000fe20007ffe0ff */
[----:B------:R-:W-:Y:S01]  /*0d10*/  STL [R1+0x48], R11 ;  /* 0x0000480b01007387 */ /* 0x000fe20000100800 */
[----:B------:R-:W-:Y:S02]  /*0d20*/  IMAD.IADD R180, R177, 0x1, R179 ;  /* 0x00000001b1b47824 */ /* 0x000fe400078e02b3 */
[----:B------:R-:W-:Y:S01]  /*0d30*/  SHF.R.S32.HI R2, RZ, 0x1f, R0 ;  /* 0x0000001fff027819 */ /* 0x000fe20000011400 */
[----:B------:R-:W-:Y:S02]  /*0d40*/  IMAD.IADD R183, R183, 0x1, R5 ;  /* 0x00000001b7b77824 */ /* 0x000fe400078e0205 */
[----:B------:R-:W-:Y:S01]  /*0d50*/  IMAD.IADD R185, R185, 0x1, R186 ;  /* 0x00000001b9b97824 */ /* 0x000fe200078e02ba */
[C---:B------:R-:W-:Y:S01]  /*0d60*/  SHF.L.U64.HI R2, R0.reuse, 0x2, R2 ;  /* 0x0000000200027819 */ /* 0x040fe20000010202 */
[----:B------:R-:W-:-:S02]  /*0d70*/  IMAD.SHL.U32 R0, R0, 0x4, RZ ;  /* 0x0000000400007824 */ /* 0x000fc400078e00ff */
        /* <DEDUP_REMOVED lines=8> */
.L_x_648:
        /* <DEDUP_REMOVED lines=53> */
.L_x_607:
        /* <DEDUP_REMOVED lines=59> */
.L_x_609:
        /* <DEDUP_REMOVED lines=18> */
.L_x_610:
        /* <DEDUP_REMOVED lines=70> */
.L_x_611:
[----:B------:R-:W-:Y:S02]  /*1a80*/  UMOV UR12, UR50 ;  /* 0x00000032000c7c82 */ /* 0x000fe40008000000 */
.L_x_612:
        /* <DEDUP_REMOVED lines=9> */
[----:B------:R-:W-:Y:S01]  /*1b20*/  UIADD3 UR10, UR18, UR12, URZ ;  /* 0x0000000c120a7290 */ /* 0x000fe2000fffe03f */
[C---:B------:R-:W-:Y:S01]  /*1b30*/  IADD3 R14, R222.reuse, 0x20, RZ ;  /* 0x00000020de0e7810 */ /* 0x040fe20007ffe0ff */
[----:B------:R-:W-:Y:S01]  /*1b40*/  UIADD3.X UR11, UR11, UR4, UR13, UP2, UP1 ;  /* 0x000000040b0b7290 */ /* 0x000fe200097e240d */
[----:B------:R-:W-:-:S02]  /*1b50*/  IADD3 R16, R222, 0x40, RZ ;  /* 0x00000040de107810 */ /* 0x000fc40007ffe0ff */
        /* <DEDUP_REMOVED lines=27> */
[----:B------:R-:W-:-:S02]  /*1d10*/  USHF.R.S32.HI UR16, URZ, 0x6, UR16 ;  /* 0x000000063f107899 */ /* 0x000fc40008011410 */
[----:B------:R-:W-:Y:S01]  /*1d20*/  UIADD3 UR18, UR18, UR19, URZ ;  /* 0x0000001312127290 */ /* 0x000fe2000fffe03f */
[----:B------:R-:W-:Y:S01]  /*1d30*/  IMAD.WIDE.U32 R4, R0, c[0x0][0x370], R4 ;  /* 0x0000dc0000047a25 */ /* 0x000fe200078e0004 */
[----:B------:R-:W-:Y:S02]  /*1d40*/  UISETP.LT.AND UP1, UPT, URZ, UR16, UPT ;  /* 0x000000103f00728c */ /* 0x000fe4000bf21270 */
[----:B------:R-:W-:Y:S01]  /*1d50*/  UIMAD.WIDE UR18, UR18, UR61, UR30 ;  /* 0x0000003d121272a5 */ /* 0x000fe2000f8e021e */
[----:B------:R-:W-:Y:S01]  /*1d60*/  IMAD.U32 R0, RZ, RZ, UR35 ;  /* 0x00000023ff007e24 */ /* 0x000fe2000f8e00ff */
[----:B------:R-:W-:Y:S01]  /*1d70*/  IADD3 R5, R5, UR5, RZ ;  /* 0x0000000505057c10 */ /* 0x000fe2000fffe0ff */
[----:B------:R-:W-:Y:S02]  /*1d80*/  USEL UR16, URZ, UR16, !UP1 ;  /* 0x000000103f107287 */ /* 0x000fe4000c800000 */
[----:B------:R-:W-:Y:S02]  /*1d90*/  ULDC.64 UR4, c[0x0][0x3c8] ;  /* 0x0000f20000047ab9 */ /* 0x000fe40000000a00 */
[----:B------:R-:W-:Y:S01]  /*1da0*/  IMAD.WIDE.U32 R4, R0, c[0x0][0x378], R4 ;  /* 0x0000de0000047a25 */ /* 0x000fe200078e0004 */
[----:B------:R-:W-:Y:S01]  /*1db0*/  LEA.HI R0, R22, R21, RZ, 0x5 ;  /* 0x0000001516007211 */ /* 0x000fe200078f28ff */
[----:B------:R-:W-:-:S02]  /*1dc0*/  UISETP.GT.AND UP1, UPT, UR34, UR16, UPT ;  /* 0x000000102200728c */ /* 0x000fc4000bf24270 */
[----:B------:R-:W-:Y:S01]  /*1dd0*/  UMOV UR12, UR18 ;  /* 0x00000012000c7c82 */ /* 0x000fe20008000000 */
[----:B------:R-:W-:Y:S02]  /*1de0*/  LOP3.LUT R10, R0, 0xffffffe0, RZ, 0xc0, !PT ;  /* 0xffffffe0000a7812 */ /* 0x000fe400078ec0ff */
[----:B------:R-:W-:Y:S02]  /*1df0*/  SHF.R.S32.HI R0, RZ, 0x5, R0 ;  /* 0x00000005ff007819 */ /* 0x000fe40000011400 */
[----:B------:R-:W-:Y:S01]  /*1e00*/  IADD3 R5, R5, UR9, RZ ;  /* 0x0000000905057c10 */ /* 0x000fe2000fffe0ff */
[----:B------:R-:W-:-:S04]  /*1e10*/  IMAD.IADD R10, R21, 0x1, -R10 ;  /* 0x00000001150a7824 */ /* 0x000fc800078e0a0a */
[----:B------:R-:W-:Y:S02]  /*1e20*/  IMAD R10, R0, UR46, R10 ;  /* 0x0000002e000a7c24 */ /* 0x000fe4000f8e020a */
[----:B------:R-:W-:Y:S02]  /*1e30*/  IMAD R0, R20, c[0x0][0x370], RZ ;  /* 0x0000dc0014007a24 */ /* 0x000fe400078e02ff */
[----:B------:R-:W-:-:S04]  /*1e40*/  IMAD.WIDE.U32 R6, R3, c[0x0][0x370], R4 ;  /* 0x0000dc0003067a25 */ /* 0x000fc800078e0004 */
[----:B------:R-:W-:Y:S01]  /*1e50*/  IMAD R11, R3, c[0x0][0x374], R0 ;  /* 0x0000dd00030b7a24 */ /* 0x000fe200078e0200 */
[----:B------:R-:W-:Y:S01]  /*1e60*/  IADD3 R0, P1, R10, UR14, RZ ;  /* 0x0000000e0a007c10 */ /* 0x000fe2000ff3e0ff */
[----:B------:R-:W-:Y:S01]  /*1e70*/  IMAD.WIDE.U32 R4, R12, c[0x0][0x1a8], R8 ;  /* 0x00006a000c047a25 */ /* 0x000fe200078e0008 */
[----:B------:R-:W-:Y:S02]  /*1e80*/  LEA R194, P2, R6, c[0x0][0x330], 0x1 ;  /* 0x0000cc0006c27a11 */ /* 0x000fe400078408ff */
[----:B------:R-:W-:Y:S01]  /*1e90*/  LEA.HI.X.SX32 R10, R10, UR11, 0x1, P1 ;  /* 0x0000000b0a0a7c11 */ /* 0x000fe200088f0eff */
[----:B------:R-:W-:Y:S01]  /*1ea0*/  UIMAD.WIDE UR10, UR10, UR61, UR4 ;  /* 0x0000003d0a0a72a5 */ /* 0x000fe2000f8e0204 */
[C---:B------:R-:W-:Y:S01]  /*1eb0*/  LEA R190, P1, R0.reuse, c[0x0][0x350], 0x2 ;  /* 0x0000d40000be7a11 */ /* 0x040fe200078210ff */
[----:B------:R-:W-:Y:S01]  /*1ec0*/  IMAD.IADD R7, R7, 0x1, R11 ;  /* 0x0000000107077824 */ /* 0x000fe200078e020b */
[----:B------:R-:W-:Y:S02]  /*1ed0*/  UIADD3 UR5, UR34, -0x1, URZ ;  /* 0xffffffff22057890 */ /* 0x000fe4000fffe03f */
[----:B------:R-:W-:-:S02]  /*1ee0*/  LEA.HI.X R189, R0, c[0x0][0x354], R10, 0x2, P1 ;  /* 0x0000d50000bd7a11 */ /* 0x000fc400008f140a */
[----:B------:R-:W-:Y:S01]  /*1ef0*/  PLOP3.LUT P1, PT, PT, PT, UP1, 0x80, 0x0 ;  /* 0x000000000000781c */ /* 0x000fe20003f2f018 */
[----:B------:R-:W-:Y:S01]  /*1f00*/  UMOV UR14, UR10 ;  /* 0x0000000a000e7c82 */ /* 0x000fe20008000000 */
[----:B------:R-:W-:Y:S02]  /*1f10*/  LEA.HI.X R193, R6, c[0x0][0x334], R7, 0x1, P2 ;  /* 0x0000cd0006c17a11 */ /* 0x000fe400010f0c07 */
[----:B------:R-:W-:Y:S01]  /*1f20*/  IADD3 R0, R5, UR13, RZ ;  /* 0x0000000d05007c10 */ /* 0x000fe2000fffe0ff */
[----:B------:R-:W-:Y:S01]  /*1f30*/  UMOV UR13, UR11 ;  /* 0x0000000b000d7c82 */ /* 0x000fe20008000000 */
[----:B------:R-:W-:Y:S01]  /*1f40*/  LEA R192, P2, R4, c[0x0][0x160], 0x1 ;  /* 0x0000580004c07a11 */ /* 0x000fe200078408ff */
[----:B------:R-:W-:-:S03]  /*1f50*/  UMOV UR11, UR19 ;  /* 0x00000013000b7c82 */ /* 0x000fc60008000000 */
        /* <DEDUP_REMOVED lines=20> */
.L_x_614:
        /* <DEDUP_REMOVED lines=18> */
.L_x_615:
[----:B------:R-:W-:Y:S01]  /*21c0*/  ULDC.64 UR4, c[0x0][0x3a0] ;  /* 0x0000e80000047ab9 */ /* 0x000fe20000000a00 */
[----:B------:R-:W-:Y:S01]  /*21d0*/  IMAD.U32 R11, RZ, RZ, UR23 ;  /* 0x00000017ff0b7e24 */ /* 0x000fe2000f8e00ff */
[----:B------:R-:W-:Y:S01]  /*21e0*/  UIMAD UR4, UR20, UR4, URZ ;  /* 0x00000004140472a4 */ /* 0x000fe2000f8e023f */
[----:B------:R-:W-:Y:S01]  /*21f0*/  BSSY B0, `(.L_x_616) ;  /* 0x000001d000007945 */ /* 0x000fe20003800000 */
[----:B------:R-:W-:Y:S01]  /*2200*/  UIMAD UR8, UR25, -0x80, UR8 ;  /* 0xffffff80190878a4 */ /* 0x000fe2000f8e0208 */
[----:B------:R-:W-:Y:S01]  /*2210*/  IMAD.WIDE.U32 R4, R11, c[0x0][0x3a0], R222 ;  /* 0x0000e8000b047a25 */ /* 0x000fe200078e00de */
[----:B------:R-:W-:-:S04]  /*2220*/  UIMAD UR4, UR23, UR5, UR4 ;  /* 0x00000005170472a4 */ /* 0x000fc8000f8e0204 */
[----:B------:R-:W-:Y:S02]  /*2230*/  IADD3 R6, P0, R4, UR14, RZ ;  /* 0x0000000e04067c10 */ /* 0x000fe4000ff1e0ff */
[----:B------:R-:W-:Y:S01]  /*2240*/  MOV R0, UR4 ;  /* 0x0000000400007c02 */ /* 0x000fe20008000f00 */
[----:B------:R-:W-:Y:S01]  /*2250*/  ULDC.64 UR4, c[0x0][0x3b8] ;  /* 0x0000ee0000047ab9 */ /* 0x000fe20000000a00 */
[----:B------:R-:W-:Y:S01]  /*2260*/  ISETP.GE.AND P4, PT, R3, UR8, PT ;  /* 0x0000000803007c0c */ /* 0x000fe2000bf86270 */
        /* <DEDUP_REMOVED lines=21> */
.L_x_617:
[----:B------:R-:W-:Y:S05]  /*23c0*/  BSYNC B0 ;  /* 0x0000000000007941 */ /* 0x000fea0003800000 */
.L_x_616:
        /* <DEDUP_REMOVED lines=19> */
.L_x_619:
[----:B------:R-:W-:Y:S05]  /*2500*/  BSYNC B0 ;  /* 0x0000000000007941 */ /* 0x000fea0003800000 */
.L_x_618:
        /* <DEDUP_REMOVED lines=29> */
.L_x_621:
[----:B------:R-:W-:Y:S05]  /*26e0*/  BSYNC B0 ;  /* 0x0000000000007941 */ /* 0x000fea0003800000 */
.L_x_620:
        /* <DEDUP_REMOVED lines=18> */
.L_x_613:
        /* <DEDUP_REMOVED lines=44> */
.L_x_624:
[----:B------:R-:W-:Y:S05]  /*2ad0*/  BSYNC B0 ;  /* 0x0000000000007941 */ /* 0x000fea0003800000 */
.L_x_623:
        /* <DEDUP_REMOVED lines=19> */
.L_x_626:
        /* <DEDUP_REMOVED lines=34> */
.L_x_627:
[----:B------:R-:W-:Y:S05]  /*2e30*/  BSYNC B0 ;  /* 0x0000000000007941 */ /* 0x000fea0003800000 */
.L_x_625:
[----:B------:R-:W3:Y:S01]  /*2e40*/  LDL R23, [R1+0x48] ;  /* 0x0000480001177983 */ /* 0x000ee20000100800 */
[----:B------:R-:W-:Y:S01]  /*2e50*/  IMAD.MOV.U32 R10, RZ, RZ, 0x7f800000 ;  /* 0x7f800000ff0a7424 */ /* 0x000fe200078e00ff */
[----:B------:R-:W-:Y:S01]  /*2e60*/  ULDC.64 UR18, c[0x0][0x198] ;  /* 0x0000660000127ab9 */ /* 0x000fe20000000a00 */
[----:B------:R-:W-:Y:S02]  /*2e70*/  IMAD.MOV.U32 R9, RZ, RZ, 0x7f800000 ;  /* 0x7f800000ff097424 */ /* 0x000fe400078e00ff */
[----:B------:R-:W-:Y:S02]  /*2e80*/  IMAD.MOV.U32 R11, RZ, RZ, 0x7f800000 ;  /* 0x7f800000ff0b7424 */ /* 0x000fe400078e00ff */
[----:B------:R-:W-:Y:S01]  /*2e90*/  IMAD.MOV.U32 R12, RZ, RZ, 0x7f800000 ;  /* 0x7f800000ff0c7424 */ /* 0x000fe200078e00ff */
[C---:B--23--:R-:W-:Y:S02]  /*2ea0*/  IADD3 R5, R23.reuse, 0x28, RZ ;  /* 0x0000002817057810 */ /* 0x04cfe40007ffe0ff */
[----:B------:R-:W-:-:S02]  /*2eb0*/  IADD3 R4, R23, 0x8, RZ ;  /* 0x0000000817047810 */ /* 0x000fc40007ffe0ff */
[----:B------:R-:W-:Y:S02]  /*2ec0*/  ISETP.GE.AND P3, PT, R5, UR4, PT ;  /* 0x0000000405007c0c */ /* 0x000fe4000bf66270 */
[C---:B------:R-:W-:Y:S02]  /*2ed0*/  IADD3 R6, R23.reuse, 0x20, RZ ;  /* 0x0000002017067810 */ /* 0x040fe40007ffe0ff */
[----:B------:R-:W-:Y:S01]  /*2ee0*/  ISETP.GE.AND P5, PT, R4, UR4, PT ;  /* 0x0000000404007c0c */ /* 0x000fe2000bfa6270 */
[C---:B------:R-:W-:Y:S01]  /*2ef0*/  IMAD.SHL.U32 R4, R23.reuse, 0x4, RZ ;  /* 0x0000000417047824 */ /* 0x040fe200078e00ff */
[----:B------:R-:W-:Y:S02]  /*2f00*/  ISETP.GE.AND P4, PT, R6, UR4, PT ;  /* 0x0000000406007c0c */ /* 0x000fe4000bf86270 */
[----:B------:R-:W-:Y:S02]  /*2f10*/  SHF.R.S32.HI R19, RZ, 0x1f, R23 ;  /* 0x0000001fff137819 */ /* 0x000fe40000011417 */
[----:B------:R-:W-:-:S02]  /*2f20*/  ISETP.GE.AND P6, PT, R23, UR4, PT ;  /* 0x0000000417007c0c */ /* 0x000fc4000bfc6270 */
[----:B------:R-:W-:Y:S02]  /*2f30*/  SHF.R.S32.HI R7, RZ, 0x1f, R5 ;  /* 0x0000001fff077819 */ /* 0x000fe40000011405 */
[----:B------:R-:W-:Y:S02]  /*2f40*/  @!P3 LEA R6, P1, R5, UR12, 0x2 ;  /* 0x0000000c0506bc11 */ /* 0x000fe4000f8210ff */
[----:B------:R-:W-:Y:S02]  /*2f50*/  IADD3 R4, P2, R4, UR12, RZ ;  /* 0x0000000c04047c10 */ /* 0x000fe4000ff5e0ff */
[----:B------:R-:W-:Y:S02]  /*2f60*/  SHF.L.U64.HI R8, R23, 0x2, R19 ;  /* 0x0000000217087819 */ /* 0x000fe40000010213 */
[----:B------:R-:W-:Y:S02]  /*2f70*/  @!P3 LEA.HI.X R7, R5, UR11, R7, 0x2, P1 ;  /* 0x0000000b0507bc11 */ /* 0x000fe400088f1407 */
[----:B------:R-:W-:-:S03]  /*2f80*/  IADD3.X R5, R8, UR11, RZ, P2, !PT ;  /* 0x0000000b08057c10 */ /* 0x000fc600097fe4ff */
[----:B------:R2:W3:Y:S04]  /*2f90*/  @!P3 LDG.E R9, [R6.64] ;  /* 0x000000060609b981 */ /* 0x0004e8000c1e1900 */
[----:B------:R4:W5:Y:S04]  /*2fa0*/  @!P4 LDG.E R10, [R4.64+0x80] ;  /* 0x00008006040ac981 */ /* 0x000968000c1e1900 */
[----:B------:R4:W3:Y:S04]  /*2fb0*/  @!P5 LDG.E R11, [R4.64+0x20] ;  /* 0x00002006040bd981 */ /* 0x0008e8000c1e1900 */
[----:B------:R4:W3:Y:S01]  /*2fc0*/  @!P6 LDG.E R12, [R4.64] ;  /* 0x00000006040ce981 */ /* 0x0008e2000c1e1900 */
[----:B------:R-:W-:-:S04]  /*2fd0*/  UIMAD UR4, UR20, UR18, URZ ;  /* 0x00000012140472a4 */ /* 0x000fc8000f8e023f */
[----:B------:R-:W-:Y:S02]  /*2fe0*/  UIMAD UR9, UR23, UR19, UR4 ;  /* 0x00000013170972a4 */ /* 0x000fe4000f8e0204 */
[----:B------:R-:W-:-:S06]  /*2ff0*/  UIMAD UR4, UR25, -0x80, UR8 ;  /* 0xffffff80190478a4 */ /* 0x000fcc000f8e0208 */
[----:B------:R-:W-:Y:S01]  /*3000*/  ISETP.GE.AND P6, PT, R3, UR4, PT ;  /* 0x0000000403007c0c */ /* 0x000fe2000bfc6270 */
[----:B------:R-:W-:-:S04]  /*3010*/  IMAD.U32 R17, RZ, RZ, UR23 ;  /* 0x00000017ff117e24 */ /* 0x000fc8000f8e00ff */
[----:B----4-:R-:W-:-:S08]  /*3020*/  IMAD.WIDE.U32 R4, R17, c[0x0][0x198], R222 ;  /* 0x0000660011047a25 */ /* 0x010fd000078e00de */
[----:B------:R4:W-:Y:S04]  /*3030*/  @P6 STS [R0+0x9000], RZ ;  /* 0x009000ff00006388 */ /* 0x0009e80000000800 */
[----:B------:R4:W-:Y:S04]  /*3040*/  @P6 STS [R0+0x9004], RZ ;  /* 0x009004ff00006388 */ /* 0x0009e80000000800 */
[----:B------:R4:W-:Y:S04]  /*3050*/  @P6 STS.64 [R0+0x9008], RZ ;  /* 0x009008ff00006388 */ /* 0x0009e80000000a00 */
[----:B------:R4:W-:Y:S04]  /*3060*/  @P6 STS.128 [R0+0xb000], RZ ;  /* 0x00b000ff00006388 */ /* 0x0009e80000000c00 */
[----:B------:R4:W-:Y:S01]  /*3070*/  @P6 STS.128 [R0+0xd000], RZ ;  /* 0x00d000ff00006388 */ /* 0x0009e20000000c00 */
[----:B--2---:R-:W-:Y:S01]  /*3080*/  IADD3 R6, P1, R4, UR21, RZ ;  /* 0x0000001504067c10 */ /* 0x004fe2000ff3e0ff */
[----:B------:R-:W-:-:S05]  /*3090*/  IMAD.U32 R4, RZ, RZ, UR9 ;  /* 0x00000009ff047e24 */ /* 0x000fca000f8e00ff */
[----:B------:R-:W-:Y:S01]  /*30a0*/  IADD3.X R7, R5, UR29, R4, P1, !PT ;  /* 0x0000001d05077c10 */ /* 0x000fe20008ffe404 */
[----:B------:R-:W-:Y:S01]  /*30b0*/  IMAD R4, R18, c[0x0][0x1b0], RZ ;  /* 0x00006c0012047a24 */ /* 0x000fe200078e02ff */
[----:B------:R-:W-:Y:S03]  /*30c0*/  BSSY B0, `(.L_x_628) ;  /* 0x000002a000007945 */ /* 0x000fe60003800000 */
[C---:B------:R-:W-:Y:S02]  /*30d0*/  IMAD R4, R15.reuse, c[0x0][0x1b4], R4 ;  /* 0x00006d000f047a24 */ /* 0x040fe400078e0204 */
[----:B------:R-:W-:-:S04]  /*30e0*/  IMAD.WIDE.U32 R6, R15, c[0x0][0x1b0], R6 ;  /* 0x00006c000f067a25 */ /* 0x000fc800078e0006 */
[----:B------:R-:W-:Y:S01]  /*30f0*/  IMAD.IADD R13, R7, 0x1, R4 ;  /* 0x00000001070d7824 */ /* 0x000fe200078e0204 */
[----:B-----5:R4:W-:Y:S04]  /*3100*/  STL [R1], R10 ;  /* 0x0000000a01007387 */ /* 0x0209e80000100800 */
[----:B---3--:R4:W-:Y:S04]  /*3110*/  STL [R1+0x4], R9 ;  /* 0x0000040901007387 */ /* 0x0089e80000100800 */
[----:B------:R4:W-:Y:S04]  /*3120*/  STL [R1+0xc], R11 ;  /* 0x00000c0b01007387 */ /* 0x0009e80000100800 */
[----:B------:R4:W-:Y:S01]  /*3130*/  STL [R1+0x8], R12 ;  /* 0x0000080c01007387 */ /* 0x0009e20000100800 */
[----:B------:R-:W-:Y:S05]  /*3140*/  @P6 BRA `(.L_x_629) ;  /* 0x0000021000006947 */ /* 0x000fea0003800000 */
[----:B------:R-:W-:Y:S01]  /*3150*/  ISETP.GE.AND P4, PT, R222, c[0x0][0x220], PT ;  /* 0x00008800de007a0c */ /* 0x000fe20003f86270 */
[----:B----4-:R-:W-:Y:S01]  /*3160*/  IMAD R12, R20, c[0x0][0x198], RZ ;  /* 0x00006600140c7a24 */ /* 0x010fe200078e02ff */
[----:B------:R-:W-:Y:S01]  /*3170*/  ISETP.GE.AND P3, PT, R14, c[0x0][0x220], PT ;  /* 0x000088000e007a0c */ /* 0x000fe20003f66270 */
[----:B------:R-:W-:Y:S01]  /*3180*/  IMAD.MOV.U32 R4, RZ, RZ, R6 ;  /* 0x000000ffff047224 */ /* 0x000fe200078e0006 */
[----:B------:R-:W-:Y:S01]  /*3190*/  ISETP.GE.AND P1, PT, R16, c[0x0][0x220], PT ;  /* 0x0000880010007a0c */ /* 0x000fe20003f26270 */
[----:B------:R-:W-:-:S02]  /*31a0*/  IMAD.MOV.U32 R5, RZ, RZ, R13 ;  /* 0x000000ffff057224 */ /* 0x000fc400078e000d */
        /* <DEDUP_REMOVED lines=27> */
.L_x_629:
[----:B------:R-:W-:Y:S05]  /*3360*/  BSYNC B0 ;  /* 0x0000000000007941 */ /* 0x000fea0003800000 */
.L_x_628:
        /* <DEDUP_REMOVED lines=13> */
[----:B--2-4-:R-:W-:-:S04]  /*3440*/  IMAD.WIDE.U32 R10, R4, c[0x0][0x198], R6 ;  /* 0x00006600040a7a25 */ /* 0x014fc800078e0006 */
        /* <DEDUP_REMOVED lines=25> */
.L_x_631:
[----:B------:R-:W-:Y:S05]  /*35e0*/  BSYNC B0 ;  /* 0x0000000000007941 */ /* 0x000fea0003800000 */
.L_x_630:
        /* <DEDUP_REMOVED lines=19> */
[----:B----4-:R-:W-:Y:S01]  /*3720*/  IMAD R12, R20, c[0x0][0x1a0], RZ ;  /* 0x00006800140c7a24 */ /* 0x010fe200078e02ff */
        /* <DEDUP_REMOVED lines=31> */
.L_x_633:
[----:B------:R-:W-:Y:S05]  /*3920*/  BSYNC B0 ;  /* 0x0000000000007941 */ /* 0x000fea0003800000 */
.L_x_632:
        /* <DEDUP_REMOVED lines=37> */
.L_x_635:
[----:B------:R-:W-:Y:S05]  /*3b80*/  BSYNC B0 ;  /* 0x0000000000007941 */ /* 0x000fea0003800000 */
.L_x_634:
[----:B------:R-:W-:Y:S02]  /*3b90*/  ULDC.64 UR20, c[0x0][0x318] ;  /* 0x0000c60000147ab9 */ /* 0x000fe40000000a00 */
[----:B------:R-:W-:Y:S01]  /*3ba0*/  ULDC.64 UR22, c[0x0][0x320] ;  /* 0x0000c80000167ab9 */ /* 0x000fe20000000a00 */
[----:B-1234-:R-:W-:Y:S01]  /*3bb0*/  LEA.HI R0, R22, R21, RZ, 0x6 ;  /* 0x0000001516007211 */ /* 0x01efe200078f30ff */
[----:B------:R-:W-:Y:S01]  /*3bc0*/  UISETP.NE.U32.AND UP1, UPT, URZ, UR20, UPT ;  /* 0x000000143f00728c */ /* 0x000fe2000bf25070 */
[----:B------:R-:W0:Y:S03]  /*3bd0*/  LDGDEPBAR ;  /* 0x00000000000079af */ /* 0x000e260000000000 */
[----:B------:R-:W-:-:S06]  /*3be0*/  UISETP.NE.AND.EX UP1, UPT, URZ, UR21, UPT, UP1 ;  /* 0x000000153f00728c */ /* 0x000fcc000bf25310 */
        /* <DEDUP_REMOVED lines=11> */
[----:B------:R1:W2:Y:S01]  /*3ca0*/  @P1 LDG.E R3, [R4.64] ;  /* 0x0000000604031981 */ /* 0x0002a2000c1e1900 */
[----:B------:R-:W-:Y:S01]  /*3cb0*/  SHF.R.S32.HI R0, RZ, 0x6, R0 ;  /* 0x00000006ff007819 */ /* 0x000fe20000011400 */
[----:B------:R-:W-:Y:S01]  /*3cc0*/  IMAD.SHL.U32 R175, R183, 0x2, RZ ;  /* 0x00000002b7af7824 */ /* 0x000fe200078e00ff */
[----:B------:R-:W-:Y:S01]  /*3cd0*/  IADD3 R7, R222, 0x40, RZ ;  /* 0x00000040de077810 */ /* 0x000fe20007ffe0ff */
[----:B------:R-:W-:Y:S01]  /*3ce0*/  CS2R R126, SRZ ;  /* 0x00000000007e7805 */ /* 0x000fe2000001ff00 */
[----:B------:R-:W-:Y:S01]  /*3cf0*/  MOV R203, R184 ;  /* 0x000000b800cb7202 */ /* 0x000fe20000000f00 */
[----:B------:R-:W-:Y:S01]  /*3d00*/  IMAD.SHL.U32 R0, R0, 0x20, RZ ;  /* 0x0000002000007824 */ /* 0x000fe200078e00ff */
        /* <DEDUP_REMOVED lines=18> */
[----:B-1----:R-:W2:Y:S01]  /*3e30*/  @P1 MUFU.RCP R5, c[0x0][0x238] ;  /* 0x00008e0000051b08 */ /* 0x002ea20000001000 */
[----:B------:R-:W-:Y:S01]  /*3e40*/  IMAD.SHL.U32 R4, R21, 0x2, RZ ;  /* 0x0000000215047824 */ /* 0x000fe200078e00ff */
[----:B------:R-:W-:Y:S01]  /*3e50*/  CS2R R96, SRZ ;  /* 0x0000000000607805 */ /* 0x000fe2000001ff00 */
[----:B------:R-:W-:Y:S01]  /*3e60*/  CS2R R90, SRZ ;  /* 0x00000000005a7805 */ /* 0x000fe2000001ff00 */
[----:B------:R-:W-:Y:S01]  /*3e70*/  CS2R R88, SRZ ;  /* 0x0000000000587805 */ /* 0x000fe2000001ff00 */
[----:B------:R-:W-:Y:S01]  /*3e80*/  CS2R R86, SRZ ;  /* 0x0000000000567805 */ /* 0x000fe2000001ff00 */
[----:B------:R-:W-:Y:S01]  /*3e90*/  LOP3.LUT R4, R0, 0x6, R4, 0xf8, !PT ;  /* 0x0000000600047812 */ /* 0x000fe200078ef804 */
[----:B------:R-:W-:Y:S01]  /*3ea0*/  IMAD.U32 R0, RZ, RZ, UR25 ;  /* 0x00000019ff007e24 */ /* 0x000fe2000f8e00ff */
[----:B------:R-:W-:Y:S01]  /*3eb0*/  CS2R R84, SRZ ;  /* 0x0000000000547805 */ /* 0x000fe2000001ff00 */
[----:B------:R-:W-:Y:S01]  /*3ec0*/  CS2R R78, SRZ ;  /* 0x00000000004e7805 */ /* 0x000fe2000001ff00 */
[----:B------:R-:W-:Y:S01]  /*3ed0*/  CS2R R76, SRZ ;  /* 0x00000000004c7805 */ /* 0x000fe2000001ff00 */
[----:B------:R-:W-:Y:S01]  /*3ee0*/  IMAD R195, R0, 0x80, R4 ;  /* 0x0000008000c37824 */ /* 0x000fe200078e0204 */
[----:B------:R-:W-:Y:S01]  /*3ef0*/  IADD3 R0, R181, 0x1800, RZ ;  /* 0x00001800b5007810 */ /* 0x000fe20007ffe0ff */
[----:B------:R-:W-:Y:S01]  /*3f00*/  CS2R R82, SRZ ;  /* 0x0000000000527805 */ /* 0x000fe2000001ff00 */
[----:B------:R-:W-:Y:S01]  /*3f10*/  IADD3 R4, R23, 0x1, RZ ;  /* 0x0000000117047810 */ /* 0x000fe20007ffe0ff */
[----:B------:R1:W3:Y:S01]  /*3f20*/  I2F R204, R195 ;  /* 0x000000c300cc7306 */ /* 0x0002e20000201400 */
[----:B------:R-:W-:Y:S01]  /*3f30*/  SEL R0, R0, R181, !P0 ;  /* 0x000000b500007207 */ /* 0x000fe20004000000 */
[----:B------:R-:W-:Y:S01]  /*3f40*/  CS2R R80, SRZ ;  /* 0x0000000000507805 */ /* 0x000fe2000001ff00 */
[C---:B------:R-:W-:Y:S01]  /*3f50*/  IADD3 R202, R195.reuse, 0x19, RZ ;  /* 0x00000019c3ca7810 */ /* 0x040fe20007ffe0ff */
[----:B------:R4:W-:Y:S01]  /*3f60*/  STL [R1+0x38], R4 ;  /* 0x0000380401007387 */ /* 0x0009e20000100800 */
[C---:B------:R-:W-:Y:S01]  /*3f70*/  IADD3 R201, R195.reuse, 0x18, RZ ;  /* 0x00000018c3c97810 */ /* 0x040fe20007ffe0ff */
[----:B------:R-:W-:Y:S01]  /*3f80*/  CS2R R74, SRZ ;  /* 0x00000000004a7805 */ /* 0x000fe2000001ff00 */
[C---:B------:R-:W-:Y:S01]  /*3f90*/  IADD3 R200, R195.reuse, 0x11, RZ ;  /* 0x00000011c3c87810 */ /* 0x040fe20007ffe0ff */
[----:B------:R1:W1:Y:S01]  /*3fa0*/  I2F R211, R202 ;  /* 0x000000ca00d37306 */ /* 0x0002620000201400 */
[C---:B------:R-:W-:Y:S01]  /*3fb0*/  IADD3 R199, R195.reuse, 0x10, RZ ;  /* 0x00000010c3c77810 */ /* 0x040fe20007ffe0ff */
[----:B------:R-:W-:Y:S01]  /*3fc0*/  CS2R R72, SRZ ;  /* 0x0000000000487805 */ /* 0x000fe2000001ff00 */
[C---:B------:R-:W-:Y:S01]  /*3fd0*/  IADD3 R198, R195.reuse, 0x9, RZ ;  /* 0x00000009c3c67810 */ /* 0x040fe20007ffe0ff */
[----:B------:R-:W-:Y:S01]  /*3fe0*/  CS2R R70, SRZ ;  /* 0x0000000000467805 */ /* 0x000fe2000001ff00 */
[C---:B------:R-:W-:Y:S01]  /*3ff0*/  IADD3 R197, R195.reuse, 0x8, RZ ;  /* 0x00000008c3c57810 */ /* 0x040fe20007ffe0ff */
[----:B------:R-:W-:Y:S01]  /*4000*/  CS2R R68, SRZ ;  /* 0x0000000000447805 */ /* 0x000fe2000001ff00 */
[----:B------:R-:W-:Y:S01]  /*4010*/  IADD3 R196, R195, 0x1, RZ ;  /* 0x00000001c3c47810 */ /* 0x000fe20007ffe0ff */
[----:B------:R1:W1:Y:S01]  /*4020*/  I2F R210, R201 ;  /* 0x000000c900d27306 */ /* 0x0002620000201400 */
[----:B------:R-:W-:Y:S01]  /*4030*/  CS2R R62, SRZ ;  /* 0x00000000003e7805 */ /* 0x000fe2000001ff00 */
[----:B------:R-:W-:Y:S01]  /*4040*/  CS2R R60, SRZ ;  /* 0x00000000003c7805 */ /* 0x000fe2000001ff00 */
[----:B------:R-:W-:Y:S01]  /*4050*/  CS2R R66, SRZ ;  /* 0x0000000000427805 */ /* 0x000fe2000001ff00 */
[----:B------:R-:W-:Y:S01]  /*4060*/  CS2R R64, SRZ ;  /* 0x0000000000407805 */ /* 0x000fe2000001ff00 */
[----:B------:R-:W-:Y:S01]  /*4070*/  CS2R R58, SRZ ;  /* 0x00000000003a7805 */ /* 0x000fe2000001ff00 */
[----:B------:R-:W-:Y:S01]  /*4080*/  CS2R R56, SRZ ;  /* 0x0000000000387805 */ /* 0x000fe2000001ff00 */
[----:B------:R-:W-:Y:S01]  /*4090*/  CS2R R54, SRZ ;  /* 0x0000000000367805 */ /* 0x000fe2000001ff00 */
[----:B------:R1:W1:Y:S01]  /*40a0*/  I2F R209, R200 ;  /* 0x000000c800d17306 */ /* 0x0002620000201400 */
[----:B------:R-:W-:Y:S01]  /*40b0*/  CS2R R52, SRZ ;  /* 0x0000000000347805 */ /* 0x000fe2000001ff00 */
[----:B------:R-:W-:Y:S01]  /*40c0*/  CS2R R46, SRZ ;  /* 0x00000000002e7805 */ /* 0x000fe2000001ff00 */
[----:B------:R-:W-:Y:S01]  /*40d0*/  CS2R R44, SRZ ;  /* 0x00000000002c7805 */ /* 0x000fe2000001ff00 */
[----:B------:R-:W-:Y:S01]  /*40e0*/  CS2R R50, SRZ ;  /* 0x0000000000327805 */ /* 0x000fe2000001ff00 */
[----:B----4-:R-:W-:Y:S01]  /*40f0*/  IMAD.SHL.U32 R4, R23, 0x4, RZ ;  /* 0x0000000417047824 */ /* 0x010fe200078e00ff */
[----:B------:R-:W-:Y:S01]  /*4100*/  CS2R R48, SRZ ;  /* 0x0000000000307805 */ /* 0x000fe2000001ff00 */
[----:B------:R-:W-:Y:S01]  /*4110*/  CS2R R42, SRZ ;  /* 0x00000000002a7805 */ /* 0x000fe2000001ff00 */
[----:B------:R4:W1:Y:S01]  /*4120*/  I2F R208, R199 ;  /* 0x000000c700d07306 */ /* 0x0008620000201400 */
[----:B------:R-:W-:Y:S01]  /*4130*/  CS2R R40, SRZ ;  /* 0x0000000000287805 */ /* 0x000fe2000001ff00 */
[----:B------:R-:W-:Y:S01]  /*4140*/  CS2R R38, SRZ ;  /* 0x0000000000267805 */ /* 0x000fe2000001ff00 */
[----:B------:R-:W-:Y:S01]  /*4150*/  CS2R R36, SRZ ;  /* 0x0000000000247805 */ /* 0x000fe2000001ff00 */
[----:B------:R-:W-:Y:S01]  /*4160*/  IADD3 R176, R175, R182, RZ ;  /* 0x000000b6afb07210 */ /* 0x000fe20007ffe0ff */
[----:B------:R-:W-:-:S03]  /*4170*/  UMOV UR4, URZ ;  /* 0x0000003f00047c82 */ /* 0x000fc60008000000 */
[----:B------:R4:W1:Y:S08]  /*4180*/  I2F R207, R198 ;  /* 0x000000c600cf7306 */ /* 0x0008700000201400 */
[----:B------:R4:W1:Y:S08]  /*4190*/  I2F R206, R197 ;  /* 0x000000c500ce7306 */ /* 0x0008700000201400 */
[----:B------:R4:W1:Y:S01]  /*41a0*/  I2F R205, R196 ;  /* 0x000000c400cd7306 */ /* 0x0008620000201400 */
[----:B--2---:R-:W-:Y:S01]  /*41b0*/  @P1 FMUL.FTZ R3, R3, R5 ;  /* 0x0000000503031220 */ /* 0x004fe20000410000 */
[----:B------:R-:W-:-:S03]  /*41c0*/  SHF.L.U64.HI R5, R23, 0x2, R19 ;  /* 0x0000000217057819 */ /* 0x000fc60000010213 */
[----:B------:R2:W5:Y:S02]  /*41d0*/  @P1 R2UR UR9, R3 ;  /* 0x00000000030913c2 */ /* 0x00056400000e0000 */
[----:B------:R-:W-:Y:S04]  /*41e0*/  STL [R1+0x30], R5 ;  /* 0x0000300501007387 */ /* 0x000fe80000100800 */
[----:B------:R1:W-:Y:S04]  /*41f0*/  STL [R1+0x34], R4 ;  /* 0x0000340401007387 */ /* 0x0003e80000100800 */
[----:B------:R-:W-:Y:S01]  /*4200*/  STL [R1+0x14], R7 ;  /* 0x0000140701007387 */ /* 0x000fe20000100800 */
[----:B--2---:R-:W-:Y:S01]  /*4210*/  IADD3 R3, R183, 0x1800, RZ ;  /* 0x00001800b7037810 */ /* 0x004fe20007ffe0ff */
[----:B-----5:R-:W-:-:S03]  /*4220*/  @UP1 UMOV UR4, UR9 ;  /* 0x0000000900041c82 */ /* 0x020fc60008000000 */
[----:B------:R-:W-:Y:S01]  /*4230*/  SEL R174, R3, R183, !P0 ;  /* 0x000000b703ae7207 */ /* 0x000fe20004000000 */
[----:B------:R-:W-:Y:S02]  /*4240*/  IMAD.SHL.U32 R3, R0, 0x2, RZ ;  /* 0x0000000200037824 */ /* 0x000fe400078e00ff */
[----:B------:R-:W-:Y:S02]  /*4250*/  IMAD.MOV.U32 R0, RZ, RZ, c[0x0][0x22c] ;  /* 0x00008b00ff007624 */ /* 0x000fe400078e00ff */
[----:B------:R-:W-:Y:S02]  /*4260*/  IMAD.SHL.U32 R174, R174, 0x2, RZ ;  /* 0x00000002aeae7824 */ /* 0x000fe400078e00ff */
[----:B------:R-:W-:-:S04]  /*4270*/  IMAD R0, R0, c[0x0][0x1c0], RZ ;  /* 0x0000700000007a24 */ /* 0x000fc800078e02ff */
[C---:B-1----:R-:W-:Y:S01]  /*4280*/  IMAD.SHL.U32 R4, R0.reuse, 0x8, RZ ;  /* 0x0000000800047824 */ /* 0x042fe200078e00ff */
[----:B------:R-:W-:-:S04]  /*4290*/  SHF.L.U32 R6, R0, 0x4, RZ ;  /* 0x0000000400067819 */ /* 0x000fc800000006ff */
[C---:B------:R-:W-:Y:S02]  /*42a0*/  IADD3 R5, R6.reuse, 0x20, RZ ;  /* 0x0000002006057810 */ /* 0x040fe40007ffe0ff */
[----:B------:R-:W-:Y:S02]  /*42b0*/  IADD3 R0, R6, 0x40, RZ ;  /* 0x0000004006007810 */ /* 0x000fe40007ffe0ff */
[----:B------:R-:W-:Y:S01]  /*42c0*/  IADD3 R6, R222, 0x20, RZ ;  /* 0x00000020de067810 */ /* 0x000fe20007ffe0ff */
[C---:B------:R-:W-:Y:S02]  /*42d0*/  IMAD.IADD R5, R4.reuse, 0x1, R5 ;  /* 0x0000000104057824 */ /* 0x040fe400078e0205 */
[C---:B------:R-:W-:Y:S02]  /*42e0*/  IMAD.IADD R0, R4.reuse, 0x1, R0 ;  /* 0x0000000104007824 */ /* 0x040fe400078e0200 */
[----:B------:R1:W-:Y:S02]  /*42f0*/  STL [R1+0x10], R6 ;  /* 0x0000100601007387 */ /* 0x0003e40000100800 */
[----:B-1----:R-:W-:-:S02]  /*4300*/  IMAD.IADD R6, R4, 0x1, R5 ;  /* 0x0000000104067824 */ /* 0x002fc400078e0205 */
[C---:B------:R-:W-:Y:S02]  /*4310*/  IMAD.IADD R5, R4.reuse, 0x1, R0 ;  /* 0x0000000104057824 */ /* 0x040fe400078e0200 */
[C---:B------:R-:W-:Y:S02]  /*4320*/  IMAD.IADD R6, R4.reuse, 0x1, R6 ;  /* 0x0000000104067824 */ /* 0x040fe400078e0206 */
[----:B------:R-:W-:-:S03]  /*4330*/  IMAD.IADD R5, R4, 0x1, R5 ;  /* 0x0000000104057824 */ /* 0x000fc600078e0205 */
[C---:B------:R-:W-:Y:S01]  /*4340*/  IADD3 R6, R4.reuse, R6, RZ ;  /* 0x0000000604067210 */ /* 0x040fe20007ffe0ff */
[----:B------:R-:W-:-:S04]  /*4350*/  IMAD.IADD R5, R4, 0x1, R5 ;  /* 0x0000000104057824 */ /* 0x000fc800078e0205 */
[----:B------:R1:W-:Y:S01]  /*4360*/  STL [R1+0x1c], R6 ;  /* 0x00001c0601007387 */ /* 0x0003e20000100800 */
[----:B------:R-:W-:-:S03]  /*4370*/  IMAD.IADD R0, R4, 0x1, R5 ;  /* 0x0000000104007824 */ /* 0x000fc600078e0205 */
[----:B------:R4:W-:Y:S01]  /*4380*/  STL [R1+0x18], R5 ;  /* 0x0000180501007387 */ /* 0x0009e20000100800 */
[----:B-1----:R-:W-:-:S05]  /*4390*/  IMAD.IADD R6, R4, 0x1, R6 ;  /* 0x0000000104067824 */ /* 0x002fca00078e0206 */
[----:B------:R4:W-:Y:S04]  /*43a0*/  STL [R1+0x24], R6 ;  /* 0x0000240601007387 */ /* 0x0009e80000100800 */
[----:B---3--:R4:W-:Y:S02]  /*43b0*/  STL [R1+0x20], R0 ;  /* 0x0000200001007387 */ /* 0x0089e40000100800 */
.L_x_638:
[----:B------:R-:W0:Y:S01]  /*43c0*/  LDGDEPBAR ;  /* 0x00000000000079af */ /* 0x000e220000000000 */
[----:B----4-:R-:W-:Y:S01]  /*43d0*/  IADD3 R0, R182, R174, RZ ;  /* 0x000000aeb6007210 */ /* 0x010fe20007ffe0ff */
[----:B------:R-:W-:Y:S02]  /*43e0*/  USHF.L.U32 UR9, UR25, 0x7, URZ ;  /* 0x0000000719097899 */ /* 0x000fe4000800063f */
[----:B------:R-:W-:Y:S02]  /*43f0*/  USHF.L.U32 UR10, UR5, 0x6, URZ ;  /* 0x00000006050a7899 */ /* 0x000fe4000800063f */
[----:B------:R-:W-:Y:S02]  /*4400*/  UIADD3 UR15, UR17, 0x80, UR9 ;  /* 0x00000080110f7890 */ /* 0x000fe4000fffe009 */
[----:B------:R-:W2:Y:S01]  /*4410*/  LDL R214, [R1+0x38] ;  /* 0x0000380001d67983 */ /* 0x000ea20000100800 */
[----:B------:R-:W-:Y:S02]  /*4420*/  UIADD3 UR9, UR9, 0x80, URZ ;  /* 0x0000008009097890 */ /* 0x000fe4000fffe03f */
[----:B------:R-:W-:Y:S01]  /*4430*/  UIADD3 UR15, UR15, -UR8, URZ ;  /* 0x800000080f0f7290 */ /* 0x000fe2000fffe03f */
[----:B------:R-:W3:Y:S03]  /*4440*/  LDL R213, [R1+0x8] ;  /* 0x0000080001d57983 */ /* 0x000ee60000100800 */
[----:B------:R-:W-:Y:S01]  /*4450*/  UISETP.GE.AND UP0, UPT, UR10, UR15, UPT ;  /* 0x0000000f0a00728c */ /* 0x000fe2000bf06270 */
[----:B------:R-:W4:Y:S03]  /*4460*/  LDL R212, [R1+0xc] ;  /* 0x00000c0001d47983 */ /* 0x000f260000100800 */
[----:B------:R-:W-:Y:S06]  /*4470*/  UISETP.LT.AND UP0, UPT, UR9, UR8, UP0 ;  /* 0x000000080900728c */ /* 0x000fec0008701270 */
[----:B------:R-:W-:Y:S01]  /*4480*/  PLOP3.LUT P0, PT, PT, PT, UP0, 0x80, 0x0 ;  /* 0x000000000000781c */ /* 0x000fe20003f0f008 */
[----:B------:R-:W-:Y:S01]  /*4490*/  UISETP.GT.AND UP0, UPT, UR5, UR16, UPT ;  /* 0x000000100500728c */ /* 0x000fe2000bf04270 */
        /* <DEDUP_REMOVED lines=19> */
[----:B-----5:R-:W-:Y:S02]  /*45d0*/  LDSM.16.M88.4 R164, [R0+0x1000] ;  /* 0x0010000000a4783b */ /* 0x020fe40000000200 */
        /* <DEDUP_REMOVED lines=30> */
[-C--:B------:R-:W-:Y:S03]  /*47c0*/  HMMA.16816.F32.BF16 R12, R136, R170.reuse, R12 ;  /* 0x000000aa880c723c */ /* 0x080fe6000004180c */
[----:B---3--:R-:W-:Y:S05]  /*47d0*/  FSETP.NEU.FTZ.AND P1, PT, R213, -INF , PT ;  /* 0xff800000d500780b */ /* 0x008fea0003f3d000 */
[C---:B------:R-:W-:Y:S08]  /*47e0*/  HMMA.16816.F32.BF16 R16, R164.reuse, R170, R16 ;  /* 0x000000aaa410723c */ /* 0x040ff00000041810 */
[-C--:B------:R-:W-:Y:S08]  /*47f0*/  HMMA.16816.F32.BF16 R20, R164, R140.reuse, R20 ;  /* 0x0000008ca414723c */ /* 0x080ff00000041814 */
[C---:B------:R-:W-:Y:S08]  /*4800*/  HMMA.16816.F32.BF16 R24, R136.reuse, R140, R24 ;  /* 0x0000008c8818723c */ /* 0x040ff00000041818 */
[-C--:B------:R-:W-:Y:S01]  /*4810*/  HMMA.16816.F32.BF16 R28, R136, R142.reuse, R28 ;  /* 0x0000008e881c723c */ /* 0x080fe2000004181c */
[----:B------:R1:W3:Y:S07]  /*4820*/  LDSM.16.M88.4 R136, [R0+0x2800] ;  /* 0x002800000088783b */ /* 0x0002ee0000000200 */
[----:B------:R-:W-:Y:S08]  /*4830*/  HMMA.16816.F32.BF16 R32, R164, R142, R32 ;  /* 0x0000008ea420723c */ /* 0x000ff00000041820 */
[-C--:B------:R-:W-:Y:S08]  /*4840*/  HMMA.16816.F32.BF16 R4, R144, R148.reuse, R4 ;  /* 0x000000949004723c */ /* 0x080ff00000041804 */
[C---:B--2---:R-:W-:Y:S01]  /*4850*/  HMMA.16816.F32.BF16 R8, R132.reuse, R148, R8 ;  /* 0x000000948408723c */ /* 0x044fe20000041808 */
[----:B-1----:R-:W-:Y:S04]  /*4860*/  MOV R0, UR8 ;  /* 0x0000000800007c02 */ /* 0x002fe80008000f00 */
[----:B------:R-:W-:Y:S03]  /*4870*/  IADD3 R0, R0, -UR17, R214 ;  /* 0x8000001100007c10 */ /* 0x000fe6000fffe0d6 */
[-C--:B------:R-:W-:Y:S04]  /*4880*/  HMMA.16816.F32.BF16 R12, R132, R150.reuse, R12 ;  /* 0x00000096840c723c */ /* 0x080fe8000004180c */
[----:B------:R-:W-:Y:S04]  /*4890*/  @!P0 IADD3 R0, R0, UR10, RZ ;  /* 0x0000000a00008c10 */ /* 0x000fe8000fffe0ff */
[C---:B------:R-:W-:Y:S08]  /*48a0*/  HMMA.16816.F32.BF16 R16, R144.reuse, R150, R16 ;  /* 0x000000969010723c */ /* 0x040ff00000041810 */
[-C--:B------:R-:W-:Y:S08]  /*48b0*/  HMMA.16816.F32.BF16 R20, R144, R152.reuse, R20 ;  /* 0x000000989014723c */ /* 0x080ff00000041814 */
[C---:B------:R-:W-:Y:S08]  /*48c0*/  HMMA.16816.F32.BF16 R24, R132.reuse, R152, R24 ;  /* 0x000000988418723c */ /* 0x040ff00000041818 */
[-C--:B------:R-:W-:Y:S08]  /*48d0*/  HMMA.16816.F32.BF16 R28, R132, R154.reuse, R28 ;  /* 0x0000009a841c723c */ /* 0x080ff0000004181c */
[----:B------:R-:W-:Y:S01]  /*48e0*/  HMMA.16816.F32.BF16 R32, R144, R154, R32 ;  /* 0x0000009a9020723c */ /* 0x000fe20000041820 */
[----:B------:R-:W2:Y:S04]  /*48f0*/  LDL R146, [R1+0x34] ;  /* 0x0000340001927983 */ /* 0x000ea80000100800 */
[----:B------:R-:W2:Y:S03]  /*4900*/  LDL R144, [R1+0x30] ;  /* 0x0000300001907983 */ /* 0x000ea60000100800 */
[-C--:B------:R-:W-:Y:S08]  /*4910*/  HMMA.16816.F32.BF16 R4, R156, R160.reuse, R4 ;  /* 0x000000a09c04723c */ /* 0x080ff00000041804 */
[C---:B---3--:R-:W-:Y:S08]  /*4920*/  HMMA.16816.F32.BF16 R8, R136.reuse, R160, R8 ;  /* 0x000000a08808723c */ /* 0x048ff00000041808 */
        /* <DEDUP_REMOVED lines=8> */
[----:B------:R-:W-:Y:S01]  /*49b0*/  MUFU.TANH R170, R5 ;  /* 0x0000000500aa7308 */ /* 0x000fe20000002400 */
        /* <DEDUP_REMOVED lines=13> */
[----:B------:R1:W1:Y:S01]  /*4a90*/  MUFU.TANH R247, R15 ;  /* 0x0000000f00f77308 */ /* 0x0002620000002400 */
[----:B---3--:R-:W3:Y:S09]  /*4aa0*/  LDL R13, [R1] ;  /* 0x00000000010d7983 */ /* 0x008ef20000100800 */
[----:B------:R4:W4:Y:S10]  /*4ab0*/  MUFU.TANH R227, R7 ;  /* 0x0000000700e37308 */ /* 0x0009340000002400 */
[----:B------:R4:W-:Y:S01]  /*4ac0*/  MUFU.TANH R240, R12 ;  /* 0x0000000c00f07308 */ /* 0x0009e20000002400 */
[----:B-1----:R-:W2:Y:S09]  /*4ad0*/  LDL R15, [R1+0x4] ;  /* 0x00000400010f7983 */ /* 0x002eb20000100800 */
[----:B------:R1:W-:Y:S01]  /*4ae0*/  MUFU.TANH R251, R11 ;  /* 0x0000000b00fb7308 */ /* 0x0003e20000002400 */
[----:B----4-:R-:W4:Y:S09]  /*4af0*/  LDSM.16.M88.4 R4, [R172+0xd400] ;  /* 0x00d40000ac04783b */ /* 0x010f320000000200 */
[----:B------:R1:W-:Y:S01]  /*4b00*/  MUFU.TANH R246, R8 ;  /* 0x0000000800f67308 */ /* 0x0003e20000002400 */
[----:B------:R-:W-:Y:S04]  /*4b10*/  @!P0 IMNMX R12, R0, UR8, PT ;  /* 0x00000008000c8c17 */ /* 0x000fe8000b800200 */
[-C--:B------:R-:W-:Y:S05]  /*4b20*/  @!P0 ISETP.GE.AND P2, PT, R195, R12.reuse, PT ;  /* 0x0000000cc300820c */ /* 0x080fea0003f46270 */
[----:B------:R-:W-:Y:S01]  /*4b30*/  MUFU.TANH R169, R16 ;  /* 0x0000001000a97308 */ /* 0x000fe20000002400 */
[----:B-1----:R-:W-:Y:S05]  /*4b40*/  FMUL.FTZ R11, R213, 1.4426950216293334961 ;  /* 0x3fb8aa3bd50b7820 */ /* 0x002fea0000410000 */
[----:B------:R-:W-:Y:S04]  /*4b50*/  FSEL R11, R11, RZ, P1 ;  /* 0x000000ff0b0b7208 */ /* 0x000fe80000800000 */
[----:B------:R1:W-:Y:S01]  /*4b60*/  MUFU.TANH R252, R10 ;  /* 0x0000000a00fc7308 */ /* 0x0003e20000002400 */
[----:B------:R-:W-:Y:S01]  /*4b70*/  @!P0 ISETP.GE.AND P1, PT, R196, R12, PT ;  /* 0x0000000cc400820c */ /* 0x000fe20003f26270 */
[----:B------:R-:W-:Y:S05]  /*4b80*/  FFMA.FTZ R8, R204, UR4, R166 ;  /* 0x00000004cc087c23 */ /* 0x000fea00080100a6 */
[----:B------:R-:W-:Y:S03]  /*4b90*/  @!P0 FSEL R8, R8, -INF , !P2 ;  /* 0xff80000008088808 */ /* 0x000fe60005000000 */
[----:B------:R-:W-:Y:S01]  /*4ba0*/  MUFU.TANH R165, R17 ;  /* 0x0000001100a57308 */ /* 0x000fe20000002400 */
[-C--:B----4-:R-:W-:Y:S03]  /*4bb0*/  HMMA.16816.F32.BF16 R20, R156, R4.reuse, R20 ;  /* 0x000000049c14723c */ /* 0x090fe60000041814 */
[----:B------:R-:W-:Y:S06]  /*4bc0*/  FFMA.FTZ R8, R8, c[0x0][0x23c], -R11 ;  /* 0x00008f0008087a23 */ /* 0x000fec000001080b */
[----:B------:R4:W-:Y:S01]  /*4bd0*/  MUFU.TANH R245, R9 ;  /* 0x0000000900f57308 */ /* 0x0009e20000002400 */
[C---:B------:R-:W-:Y:S04]  /*4be0*/  HMMA.16816.F32.BF16 R24, R136.reuse, R4, R24 ;  /* 0x000000048818723c */ /* 0x040fe80000041818 */
[----:B-1----:R-:W-:Y:S03]  /*4bf0*/  @!P0 IADD3 R10, R0, 0x8, RZ ;  /* 0x00000008000a8810 */ /* 0x002fe60007ffe0ff */
[----:B------:R-:W-:Y:S02]  /*4c00*/  FMUL.FTZ R4, R212, 1.4426950216293334961 ;  /* 0x3fb8aa3bd4047820 */ /* 0x000fe40000410000 */
[----:B------:R-:W-:Y:S01]  /*4c10*/  MUFU.TANH R217, R18 ;  /* 0x0000001200d97308 */ /* 0x000fe20000002400 */
[-C--:B------:R-:W-:Y:S03]  /*4c20*/  HMMA.16816.F32.BF16 R28, R136, R6.reuse, R28 ;  /* 0x00000006881c723c */ /* 0x080fe6000004181c */
[----:B------:R-:W-:Y:S01]  /*4c30*/  @!P0 IMNMX R10, R10, UR8, PT ;  /* 0x000000080a0a8c17 */ /* 0x000fe2000b800200 */
[----:B------:R-:W-:Y:S02]  /*4c40*/  FFMA.FTZ R5, R204, UR4, R228 ;  /* 0x00000004cc057c23 */ /* 0x000fe400080100e4 */
[----:B------:R-:W-:Y:S01]  /*4c50*/  FMUL.FTZ R20, R20, c[0x0][0x2ec] ;  /* 0x0000bb0014147a20 */ /* 0x000fe20000410000 */
[-C--:B------:R-:W-:Y:S02]  /*4c60*/  @!P0 ISETP.GE.AND P2, PT, R195, R10.reuse, PT ;  /* 0x0000000ac300820c */ /* 0x080fe40003f46270 */
[----:B------:R1:W-:Y:S01]  /*4c70*/  MUFU.EX2 R148, R8 ;  /* 0x0000000800947308 */ /* 0x0003e20000000800 */
[----:B------:R-:W-:Y:S04]  /*4c80*/  HMMA.16816.F32.BF16 R32, R156, R6, R32 ;  /* 0x000000069c20723c */ /* 0x000fe80000041820 */
[----:B----4-:R-:W-:Y:S01]  /*4c90*/  FFMA.FTZ R9, R205, UR4, R170 ;  /* 0x00000004cd097c23 */ /* 0x010fe200080100aa */
[----:B------:R-:W-:Y:S01]  /*4ca0*/  @!P0 FSEL R5, R5, -INF , !P2 ;  /* 0xff80000005058808 */ /* 0x000fe20005000000 */
[----:B------:R-:W-:Y:S02]  /*4cb0*/  FMUL.FTZ R21, R21, c[0x0][0x2ec] ;  /* 0x0000bb0015157a20 */ /* 0x000fe40000410000 */
[----:B------:R-:W-:Y:S01]  /*4cc0*/  FMUL.FTZ R22, R22, c[0x0][0x2ec] ;  /* 0x0000bb0016167a20 */ /* 0x000fe20000410000 */
[----:B------:R-:W-:Y:S03]  /*4cd0*/  MUFU.TANH R215, R19 ;  /* 0x0000001300d77308 */ /* 0x000fe60000002400 */
[----:B------:R-:W-:Y:S01]  /*4ce0*/  @!P0 FSEL R9, R9, -INF , !P1 ;  /* 0xff80000009098808 */ /* 0x000fe20004800000 */
[----:B------:R-:W-:Y:S01]  /*4cf0*/  FMUL.FTZ R23, R23, c[0x0][0x2ec] ;  /* 0x0000bb0017177a20 */ /* 0x000fe20000410000 */
[----:B------:R-:W-:Y:S01]  /*4d00*/  FSETP.NEU.FTZ.AND P1, PT, R212, -INF , PT ;  /* 0xff800000d400780b */ /* 0x000fe20003f3d000 */
[----:B------:R-:W-:Y:S02]  /*4d10*/  FMUL.FTZ R28, R28, c[0x0][0x2ec] ;  /* 0x0000bb001c1c7a20 */ /* 0x000fe40000410000 */
[----:B------:R-:W-:Y:S02]  /*4d20*/  FMUL.FTZ R29, R29, c[0x0][0x2ec] ;  /* 0x0000bb001d1d7a20 */ /* 0x000fe40000410000 */
[----:B------:R-:W4:Y:S01]  /*4d30*/  MUFU.TANH R248, R14 ;  /* 0x0000000e00f87308 */ /* 0x000f220000002400 */
[----:B------:R-:W-:Y:S02]  /*4d40*/  FFMA.FTZ R6, R207, UR4, R247 ;  /* 0x00000004cf067c23 */ /* 0x000fe400080100f7 */
[----:B------:R-:W-:Y:S02]  /*4d50*/  FMUL.FTZ R30, R30, c[0x0][0x2ec] ;  /* 0x0000bb001e1e7a20 */ /* 0x000fe40000410000 */
[----:B-1----:R-:W-:Y:S01]  /*4d60*/  FFMA.FTZ R8, R9, c[0x0][0x23c], -R11 ;  /* 0x00008f0009087a23 */ /* 0x002fe2000001080b */
[----:B------:R-:W-:Y:S01]  /*4d70*/  FSEL R9, R4, RZ, P1 ;  /* 0x000000ff04097208 */ /* 0x000fe20000800000 */
[----:B------:R-:W-:Y:S01]  /*4d80*/  FFMA.FTZ R4, R205, UR4, R227 ;  /* 0x00000004cd047c23 */ /* 0x000fe200080100e3 */
[----:B------:R-:W-:Y:S01]  /*4d90*/  @!P0 ISETP.GE.AND P1, PT, R196, R10, PT ;  /* 0x0000000ac400820c */ /* 0x000fe20003f26270 */
[----:B------:R-:W-:Y:S01]  /*4da0*/  FMUL.FTZ R32, R32, c[0x0][0x2ec] ;  /* 0x0000bb0020207a20 */ /* 0x000fe20000410000 */
[----:B------:R-:W1:Y:S01]  /*4db0*/  MUFU.TANH R168, R20 ;  /* 0x0000001400a87308 */ /* 0x000e620000002400 */
[--C-:B------:R-:W-:Y:S01]  /*4dc0*/  FFMA.FTZ R5, R5, c[0x0][0x23c], -R9.reuse ;  /* 0x00008f0005057a23 */ /* 0x100fe20000010809 */
[----:B------:R-:W-:Y:S01]  /*4dd0*/  @!P0 FSEL R4, R4, -INF , !P1 ;  /* 0xff80000004048808 */ /* 0x000fe20004800000 */
[----:B------:R-:W-:Y:S02]  /*4de0*/  FMUL.FTZ R33, R33, c[0x0][0x2ec] ;  /* 0x0000bb0021217a20 */ /* 0x000fe40000410000 */
[----:B------:R-:W-:Y:S02]  /*4df0*/  FMUL.FTZ R34, R34, c[0x0][0x2ec] ;  /* 0x0000bb0022227a20 */ /* 0x000fe40000410000 */
[----:B------:R-:W-:Y:S02]  /*4e00*/  FMUL.FTZ R35, R35, c[0x0][0x2ec] ;  /* 0x0000bb0023237a20 */ /* 0x000fe40000410000 */
[----:B------:R-:W-:Y:S01]  /*4e10*/  FMUL.FTZ R31, R31, c[0x0][0x2ec] ;  /* 0x0000bb001f1f7a20 */ /* 0x000fe20000410000 */
[----:B------:R1:W-:Y:S01]  /*4e20*/  MUFU.EX2 R145, R8 ;  /* 0x0000000800917308 */ /* 0x0003e20000000800 */
[----:B------:R-:W-:Y:S02]  /*4e30*/  FMUL.FTZ R24, R24, c[0x0][0x2ec] ;  /* 0x0000bb0018187a20 */ /* 0x000fe40000410000 */
[----:B------:R-:W-:Y:S02]  /*4e40*/  FMUL.FTZ R25, R25, c[0x0][0x2ec] ;  /* 0x0000bb0019197a20 */ /* 0x000fe40000410000 */
[----:B------:R-:W-:Y:S02]  /*4e50*/  FMUL.FTZ R26, R26, c[0x0][0x2ec] ;  /* 0x0000bb001a1a7a20 */ /* 0x000fe40000410000 */
[----:B------:R-:W-:Y:S02]  /*4e60*/  FMUL.FTZ R27, R27, c[0x0][0x2ec] ;  /* 0x0000bb001b1b7a20 */ /* 0x000fe40000410000 */
[----:B------:R-:W-:Y:S01]  /*4e70*/  FFMA.FTZ R4, R4, c[0x0][0x23c], -R9 ;  /* 0x00008f0004047a23 */ /* 0x000fe20000010809 */
[----:B------:R-:W-:Y:S01]  /*4e80*/  MUFU.EX2 R231, R5 ;  /* 0x0000000500e77308 */ /* 0x000fe20000000800 */
[----:B----4-:R-:W-:Y:S09]  /*4e90*/  FFMA.FTZ R7, R206, UR4, R248 ;  /* 0x00000004ce077c23 */ /* 0x010ff200080100f8 */
[----:B------:R4:W-:Y:S01]  /*4ea0*/  MUFU.EX2 R229, R4 ;  /* 0x0000000400e57308 */ /* 0x0009e20000000800 */
[----:B-1----:R-:W-:Y:S04]  /*4eb0*/  @!P0 IADD3 R8, R0, 0x20, RZ ;  /* 0x0000002000088810 */ /* 0x002fe80007ffe0ff */
[----:B------:R-:W-:Y:S05]  /*4ec0*/  @!P0 IMNMX R8, R8, UR8, PT ;  /* 0x0000000808088c17 */ /* 0x000fea000b800200 */
[----:B------:R-:W-:Y:S01]  /*4ed0*/  MUFU.TANH R213, R28 ;  /* 0x0000001c00d57308 */ /* 0x000fe20000002400 */
[-C--:B------:R-:W-:Y:S09]  /*4ee0*/  @!P0 ISETP.GE.AND P2, PT, R195, R8.reuse, PT ;  /* 0x00000008c300820c */ /* 0x080ff20003f46270 */
[----:B------:R-:W-:Y:S01]  /*4ef0*/  MUFU.TANH R212, R29 ;  /* 0x0000001d00d47308 */ /* 0x000fe20000002400 */
[----:B----4-:R-:W-:Y:S05]  /*4f00*/  FFMA.FTZ R4, R204, UR4, R246 ;  /* 0x00000004cc047c23 */ /* 0x010fea00080100f6 */
[----:B------:R-:W-:Y:S04]  /*4f10*/  @!P0 FSEL R4, R4, -INF , !P2 ;  /* 0xff80000004048808 */ /* 0x000fe80005000000 */
[----:B------:R-:W-:Y:S10]  /*4f20*/  MUFU.TANH R232, R30 ;  /* 0x0000001e00e87308 */ /* 0x000ff40000002400 */
[----:B------:R-:W-:Y:S10]  /*4f30*/  MUFU.TANH R150, R32 ;  /* 0x0000002000967308 */ /* 0x000ff40000002400 */
[----:B------:R-:W-:Y:S10]  /*4f40*/  MUFU.TANH R149, R33 ;  /* 0x0000002100957308 */ /* 0x000ff40000002400 */
[----:B------:R-:W-:Y:S10]  /*4f50*/  MUFU.TANH R158, R34 ;  /* 0x00000022009e7308 */ /* 0x000ff40000002400 */
[----:B------:R-:W-:Y:S10]  /*4f60*/  MUFU.TANH R157, R35 ;  /* 0x00000023009d7308 */ /* 0x000ff40000002400 */
[----:B------:R-:W-:Y:S10]  /*4f70*/  MUFU.TANH R230, R31 ;  /* 0x0000001f00e67308 */ /* 0x000ff40000002400 */
[----:B------:R-:W1:Y:S10]  /*4f80*/  MUFU.TANH R167, R21 ;  /* 0x0000001500a77308 */ /* 0x000e740000002400 */
[----:B------:R-:W4:Y:S10]  /*4f90*/  MUFU.TANH R219, R22 ;  /* 0x0000001600db7308 */ /* 0x000f340000002400 */
[----:B------:R-:W1:Y:S10]  /*4fa0*/  MUFU.TANH R216, R23 ;  /* 0x0000001700d87308 */ /* 0x000e740000002400 */
[----:B------:R-:W1:Y:S10]  /*4fb0*/  MUFU.TANH R226, R24 ;  /* 0x0000001800e27308 */ /* 0x000e740000002400 */
[----:B------:R-:W1:Y:S10]  /*4fc0*/  MUFU.TANH R225, R25 ;  /* 0x0000001900e17308 */ /* 0x000e740000002400 */
[----:B------:R-:W1:Y:S01]  /*4fd0*/  MUFU.TANH R242, R26 ;  /* 0x0000001a00f27308 */ /* 0x000e620000002400 */
[C---:B---3--:R-:W-:Y:S01]  /*4fe0*/  FMUL.FTZ R5, R13.reuse, 1.4426950216293334961 ;  /* 0x3fb8aa3b0d057820 */ /* 0x048fe20000410000 */
[----:B------:R-:W-:Y:S01]  /*4ff0*/  FSETP.NEU.FTZ.AND P1, PT, R13, -INF , PT ;  /* 0xff8000000d00780b */ /* 0x000fe20003f3d000 */
[----:B------:R-:W-:Y:S03]  /*5000*/  FFMA.FTZ R13, R205, UR4, R245 ;  /* 0x00000004cd0d7c23 */ /* 0x000fe600080100f5 */
[----:B------:R-:W-:Y:S04]  /*5010*/  FSEL R5, R5, RZ, P1 ;  /* 0x000000ff05057208 */ /* 0x000fe80000800000 */
[----:B------:R-:W3:Y:S01]  /*5020*/  MUFU.TANH R241, R27 ;  /* 0x0000001b00f17308 */ /* 0x000ee20000002400 */
[----:B------:R-:W-:Y:S01]  /*5030*/  @!P0 ISETP.GE.AND P1, PT, R196, R8, PT ;  /* 0x00000008c400820c */ /* 0x000fe20003f26270 */
[--C-:B------:R-:W-:Y:S03]  /*5040*/  FFMA.FTZ R14, R4, c[0x0][0x23c], -R5.reuse ;  /* 0x00008f00040e7a23 */ /* 0x100fe60000010805 */
[----:B------:R-:W-:Y:S02]  /*5050*/  @!P0 FSEL R13, R13, -INF , !P1 ;  /* 0xff8000000d0d8808 */ /* 0x000fe40004800000 */
[----:B------:R-:W-:Y:S03]  /*5060*/  @!P0 IADD3 R4, R0, 0x28, RZ ;  /* 0x0000002800048810 */ /* 0x000fe60007ffe0ff */
[----:B------:R-:W-:Y:S01]  /*5070*/  FFMA.FTZ R13, R13, c[0x0][0x23c], -R5 ;  /* 0x00008f000d0d7a23 */ /* 0x000fe20000010805 */
[----:B------:R1:W-:Y:S01]  /*5080*/  MUFU.EX2 R239, R14 ;  /* 0x0000000e00ef7308 */ /* 0x0003e20000000800 */
[----:B------:R-:W-:Y:S01]  /*5090*/  @!P0 IMNMX R4, R4, UR8, PT ;  /* 0x0000000804048c17 */ /* 0x000fe2000b800200 */
[C---:B--2---:R-:W-:Y:S01]  /*50a0*/  FMUL.FTZ R0, R15.reuse, 1.4426950216293334961 ;  /* 0x3fb8aa3b0f007820 */ /* 0x044fe20000410000 */
[----:B------:R-:W-:Y:S02]  /*50b0*/  FSETP.NEU.FTZ.AND P1, PT, R15, -INF , PT ;  /* 0xff8000000f00780b */ /* 0x000fe40003f3d000 */
[-C--:B------:R-:W-:Y:S02]  /*50c0*/  @!P0 ISETP.GE.AND P2, PT, R195, R4.reuse, PT ;  /* 0x00000004c300820c */ /* 0x080fe40003f46270 */
[----:B------:R-:W-:Y:S03]  /*50d0*/  FSEL R0, R0, RZ, P1 ;  /* 0x000000ff00007208 */ /* 0x000fe60000800000 */
[----:B------:R2:W-:Y:S01]  /*50e0*/  MUFU.EX2 R237, R13 ;  /* 0x0000000d00ed7308 */ /* 0x0005e20000000800 */
[----:B------:R-:W-:Y:S01]  /*50f0*/  @!P0 ISETP.GE.AND P1, PT, R196, R4, PT ;  /* 0x00000004c400820c */ /* 0x000fe20003f26270 */
[----:B-1----:R-:W-:Y:S05]  /*5100*/  FFMA.FTZ R14, R204, UR4, R252 ;  /* 0x00000004cc0e7c23 */ /* 0x002fea00080100fc */
[----:B------:R-:W-:Y:S02]  /*5110*/  @!P0 FSEL R14, R14, -INF , !P2 ;  /* 0xff8000000e0e8808 */ /* 0x000fe40005000000 */
[-C--:B------:R-:W-:Y:S01]  /*5120*/  @!P0 ISETP.GE.AND P2, PT, R201, R8.reuse, PT ;  /* 0x00000008c900820c */ /* 0x080fe20003f46270 */
[----:B--2---:R-:W-:Y:S02]  /*5130*/  FFMA.FTZ R13, R205, UR4, R251 ;  /* 0x00000004cd0d7c23 */ /* 0x004fe400080100fb */
[--C-:B------:R-:W-:Y:S03]  /*5140*/  FFMA.FTZ R14, R14, c[0x0][0x23c], -R0.reuse ;  /* 0x00008f000e0e7a23 */ /* 0x100fe60000010800 */
[----:B------:R-:W-:Y:S01]  /*5150*/  @!P0 FSEL R13, R13, -INF , !P1 ;  /* 0xff8000000d0d8808 */ /* 0x000fe20004800000 */
[----:B------:R1:W-:Y:S01]  /*5160*/  MUFU.EX2 R250, R14 ;  /* 0x0000000e00fa7308 */ /* 0x0003e20000000800 */
[-C--:B------:R-:W-:Y:S03]  /*5170*/  @!P0 ISETP.GE.AND P1, PT, R197, R8.reuse, PT ;  /* 0x00000008c500820c */ /* 0x080fe60003f26270 */
[----:B------:R-:W-:Y:S06]  /*5180*/  FFMA.FTZ R13, R13, c[0x0][0x23c], -R0 ;  /* 0x00008f000d0d7a23 */ /* 0x000fec0000010800 */
[----:B------:R2:W2:Y:S01]  /*5190*/  MUFU.EX2 R249, R13 ;  /* 0x0000000d00f97308 */ /* 0x0004a20000000800 */
[----:B-1----:R-:W-:Y:S02]  /*51a0*/  FFMA.FTZ R14, R207, UR4, R238 ;  /* 0x00000004cf0e7c23 */ /* 0x002fe400080100ee */
[----:B--2---:R-:W-:Y:S05]  /*51b0*/  FFMA.FTZ R13, R206, UR4, R240 ;  /* 0x00000004ce0d7c23 */ /* 0x004fea00080100f0 */
        /* <DEDUP_REMOVED lines=20> */
[----:B--2---:R-:W-:Y:S02]  /*5300*/  FFMA.FTZ R6, R207, UR4, R165 ;  /* 0x00000004cf067c23 */ /* 0x004fe400080100a5 */
        /* <DEDUP_REMOVED lines=24> */
[----:B------:R1:W-:Y:S01]  /*5490*/  MUFU.EX2 R153, R6 ;  /* 0x0000000600997308 */ /* 0x0003e20000000800 */
[----:B----4-:R-:W-:Y:S05]  /*54a0*/  FFMA.FTZ R7, R208, UR4, R219 ;  /* 0x00000004d0077c23 */ /* 0x010fea00080100db */
[----:B------:R-:W-:Y:S02]  /*54b0*/  @!P0 FSEL R7, R7, -INF , !P1 ;  /* 0xff80000007078808 */ /* 0x000fe40004800000 */
[----:B------:R-:W-:Y:S03]  /*54c0*/  @!P0 ISETP.GE.AND P1, PT, R200, R10, PT ;  /* 0x0000000ac800820c */ /* 0x000fe60003f26270 */
[--C-:B------:R-:W-:Y:S02]  /*54d0*/  FFMA.FTZ R7, R7, c[0x0][0x23c], -R9.reuse ;  /* 0x00008f0007077a23 */ /* 0x100fe40000010809 */
[----:B-1----:R-:W-:Y:S02]  /*54e0*/  FFMA.FTZ R6, R209, UR4, R216 ;  /* 0x00000004d1067c23 */ /* 0x002fe400080100d8 */
        /* <DEDUP_REMOVED lines=19> */
[----:B---3--:R-:W-:Y:S02]  /*5620*/  FFMA.FTZ R6, R209, UR4, R241 ;  /* 0x00000004d1067c23 */ /* 0x008fe400080100f1 */
[----:B------:R1:W-:Y:S03]  /*5630*/  MUFU.EX2 R236, R7 ;  /* 0x0000000700ec7308 */ /* 0x0003e60000000800 */
[----:B------:R-:W-:Y:S02]  /*5640*/  @!P0 FSEL R6, R6, -INF , !P1 ;  /* 0xff80000006068808 */ /* 0x000fe40004800000 */
[----:B------:R-:W-:Y:S03]  /*5650*/  @!P0 ISETP.GE.AND P1, PT, R202, R8, PT ;  /* 0x00000008ca00820c */ /* 0x000fe60003f26270 */
[----:B------:R-:W-:Y:S02]  /*5660*/  FFMA.FTZ R13, R6, c[0x0][0x23c], -R0 ;  /* 0x00008f00060d7a23 */ /* 0x000fe40000010800 */
[----:B------:R-:W-:Y:S02]  /*5670*/  FFMA.FTZ R6, R211, UR4, R212 ;  /* 0x00000004d3067c23 */ /* 0x000fe400080100d4 */
[----:B------:R-:W-:Y:S03]  /*5680*/  MUFU.EX2 R235, R13 ;  /* 0x0000000d00eb7308 */ /* 0x000fe60000000800 */
[----:B------:R-:W-:Y:S02]  /*5690*/  @!P0 FSEL R6, R6, -INF , !P1 ;  /* 0xff80000006068808 */ /* 0x000fe40004800000 */
[----:B------:R-:W-:Y:S01]  /*56a0*/  @!P0 ISETP.GE.AND P1, PT, R201, R4, PT ;  /* 0x00000004c900820c */ /* 0x000fe20003f26270 */
[----:B-1----:R-:W-:Y:S05]  /*56b0*/  FFMA.FTZ R7, R210, UR4, R213 ;  /* 0x00000004d2077c23 */ /* 0x002fea00080100d5 */
[----:B------:R-:W-:Y:S02]  /*56c0*/  @!P0 FSEL R7, R7, -INF , !P2 ;  /* 0xff80000007078808 */ /* 0x000fe40005000000 */
[-C--:B------:R-:W-:Y:S03]  /*56d0*/  @!P0 ISETP.GE.AND P2, PT, R201, R12.reuse, PT ;  /* 0x0000000cc900820c */ /* 0x080fe60003f46270 */
[--C-:B------:R-:W-:Y:S02]  /*56e0*/  FFMA.FTZ R7, R7, c[0x0][0x23c], -R5.reuse ;  /* 0x00008f0007077a23 */ /* 0x100fe40000010805 */
[----:B------:R-:W-:Y:S02]  /*56f0*/  FFMA.FTZ R5, R6, c[0x0][0x23c], -R5 ;  /* 0x00008f0006057a23 */ /* 0x000fe40000010805 */
[----:B------:R-:W-:Y:S01]  /*5700*/  FFMA.FTZ R6, R210, UR4, R232 ;  /* 0x00000004d2067c23 */ /* 0x000fe200080100e8 */
        /* <DEDUP_REMOVED lines=10> */
[--C-:B------:R-:W-:Y:S03]  /*57b0*/  FFMA.FTZ R7, R7, c[0x0][0x23c], -R11.reuse ;  /* 0x00008f0007077a23 */ /* 0x100fe6000001080b */
[----:B------:R-:W-:Y:S01]  /*57c0*/  @!P0 FSEL R5, R5, -INF , !P1 ;  /* 0xff80000005058808 */ /* 0x000fe20004800000 */
[----:B------:R1:W-:Y:S01]  /*57d0*/  MUFU.EX2 R152, R7 ;  /* 0x0000000700987308 */ /* 0x0003e20000000800 */
[----:B------:R-:W-:Y:S01]  /*57e0*/  @!P0 ISETP.GE.AND P1, PT, R202, R10, PT ;  /* 0x0000000aca00820c */ /* 0x000fe20003f26270 */
[----:B---3--:R-:W-:Y:S02]  /*57f0*/  FFMA.FTZ R6, R210, UR4, R158 ;  /* 0x00000004d2067c23 */ /* 0x008fe4000801009e */
        /* <DEDUP_REMOVED lines=14> */
[----:B------:R-:W-:Y:S01]  /*58e0*/  IADD3 R146, P0, R146, UR14, RZ ;  /* 0x0000000e92927c10 */ /* 0x000fe2000ff1e0ff */
[----:B------:R1:W-:Y:S02]  /*58f0*/  STS [R188+0x19400], R7 ;  /* 0x01940007bc007388 */ /* 0x0003e40000000800 */
[----:B------:R-:W-:Y:S01]  /*5900*/  FFMA.FTZ R0, R5, c[0x0][0x23c], -R0 ;  /* 0x00008f0005007a23 */ /* 0x000fe20000010800 */
[----:B------:R-:W-:Y:S01]  /*5910*/  F2FP.BF16.PACK_AB R5, R249, R250 ;  /* 0x000000faf905723e */ /* 0x000fe200000010ff */
[----:B------:R-:W2:Y:S01]  /*5920*/  MUFU.EX2 R159, R9 ;  /* 0x00000009009f7308 */ /* 0x000ea20000000800 */
[----:B------:R-:W-:Y:S02]  /*5930*/  IADD3.X R147, R144, UR13, RZ, P0, !PT ;  /* 0x0000000d90937c10 */ /* 0x000fe400087fe4ff */
[----:B------:R-:W-:Y:S03]  /*5940*/  PLOP3.LUT P0, PT, PT, PT, UP0, 0x80, 0x0 ;  /* 0x000000000000781c */ /* 0x000fe60003f0f008 */
[----:B------:R-:W4:Y:S04]  /*5950*/  LDG.E R144, [R146.64] ;  /* 0x0000000692907981 */ /* 0x000f28000c1e1900 */
[----:B------:R2:W2:Y:S01]  /*5960*/  MUFU.EX2 R221, R0 ;  /* 0x0000000000dd7308 */ /* 0x0004a20000000800 */
[----:B---3--:R-:W-:Y:S02]  /*5970*/  F2FP.BF16.PACK_AB R6, R237, R239 ;  /* 0x000000efed06723e */ /* 0x008fe400000010ff */
[----:B--2---:R-:W-:Y:S05]  /*5980*/  F2FP.BF16.PACK_AB R4, R155, R156 ;  /* 0x0000009c9b04723e */ /* 0x004fea00000010ff */
[----:B------:R2:W-:Y:S01]  /*5990*/  STS [R187+0x19000], R4 ;  /* 0x01900004bb007388 */ /* 0x0005e20000000800 */
[----:B-1----:R-:W-:Y:S02]  /*59a0*/  F2FP.BF16.PACK_AB R7, R224, R233 ;  /* 0x000000e9e007723e */ /* 0x002fe400000010ff */
[----:B------:R-:W-:Y:S05]  /*59b0*/  F2FP.BF16.PACK_AB R0, R163, R164 ;  /* 0x000000a4a300723e */ /* 0x000fea00000010ff */
[----:B------:R1:W-:Y:S04]  /*59c0*/  STS [R187+0x19400], R0 ;  /* 0x01940000bb007388 */ /* 0x0003e80000000800 */
[----:B------:R3:W-:Y:S01]  /*59d0*/  STS [R188+0x1a000], R6 ;  /* 0x01a00006bc007388 */ /* 0x0007e20000000800 */
[----:B--2---:R-:W-:Y:S03]  /*59e0*/  F2FP.BF16.PACK_AB R4, R161, R162 ;  /* 0x000000a2a104723e */ /* 0x004fe600000010ff */
[----:B------:R2:W-:Y:S04]  /*59f0*/  STS [R188+0x1a400], R5 ;  /* 0x01a40005bc007388 */ /* 0x0005e80000000800 */
[----:B------:R2:W-:Y:S01]  /*5a00*/  STS [R187+0x1a000], R7 ;  /* 0x01a00007bb007388 */ /* 0x0005e20000000800 */
[----:B-1----:R-:W-:Y:S02]  /*5a10*/  F2FP.BF16.PACK_AB R0, R151, R152 ;  /* 0x000000989700723e */ /* 0x002fe400000010ff */
[----:B---3--:R-:W-:Y:S02]  /*5a20*/  F2FP.BF16.PACK_AB R6, R243, R244 ;  /* 0x000000f4f306723e */ /* 0x008fe400000010ff */
[----:B--2---:R-:W-:Y:S03]  /*5a30*/  F2FP.BF16.PACK_AB R5, R153, R154 ;  /* 0x0000009a9905723e */ /* 0x004fe600000010ff */
        /* <DEDUP_REMOVED lines=22> */
[-C--:B--2---:R-:W-:Y:S07]  /*5ba0*/  HMMA.16816.F32.BF16 R4, R32, R16.reuse, RZ ;  /* 0x000000102004723c */ /* 0x084fee00000418ff */
[----:B------:R2:W5:Y:S01]  /*5bb0*/  LDL R166, [R1+0x14] ;  /* 0x0000140001a67983 */ /* 0x0005620000100800 */
        /* <DEDUP_REMOVED lines=19> */
[----:B------:R-:W3:Y:S01]  /*5cf0*/  LDSM.16.M88.4 R140, [R175+0x7800] ;  /* 0x00780000af8c783b */ /* 0x000ee20000000200 */
[-C--:B-1----:R-:W-:Y:S08]  /*5d00*/  HMMA.16816.F32.BF16 R4, R132, R136.reuse, R4 ;  /* 0x000000888404723c */ /* 0x082ff00000041804 */
[C---:B---3--:R-:W-:Y:S08]  /*5d10*/  HMMA.16816.F32.BF16 R8, R140.reuse, R136, R8 ;  /* 0x000000888c08723c */ /* 0x048ff00000041808 */
        /* <DEDUP_REMOVED lines=37> */
[C---:B----4-:R-:W-:Y:S01]  /*5f70*/  FADD.FTZ R5, -R144.reuse, R5 ;  /* 0x0000000590057221 */ /* 0x050fe20000010100 */
[C---:B------:R-:W-:Y:S01]  /*5f80*/  HMMA.16816.F32.BF16 R16, R140.reuse, R134, R16 ;  /* 0x000000868c10723c */ /* 0x040fe20000041810 */
[----:B------:R-:W1:Y:S03]  /*5f90*/  LDSM.16.M88.4 R132, [R172+0x13400] ;  /* 0x01340000ac84783b */ /* 0x000e660000000200 */
[----:B------:R-:W-:Y:S02]  /*5fa0*/  FMUL.FTZ R145, R145, R5 ;  /* 0x0000000591917220 */ /* 0x000fe40000410000 */
[----:B------:R-:W-:Y:S03]  /*5fb0*/  FADD.FTZ R4, -R144, R4 ;  /* 0x0000000490047221 */ /* 0x000fe60000010100 */
[----:B------:R3:W4:Y:S03]  /*5fc0*/  LDG.E R5, [R146.64+0x20] ;  /* 0x0000200692057981 */ /* 0x000726000c1e1900 */
[----:B------:R-:W-:Y:S04]  /*5fd0*/  FMUL.FTZ R4, R148, R4 ;  /* 0x0000000494047220 */ /* 0x000fe80000410000 */
[----:B------:R-:W-:Y:S02]  /*5fe0*/  FMUL.FTZ R148, R0, R4 ;  /* 0x0000000400947220 */ /* 0x000fe40000410000 */
[----:B------:R3:W2:Y:S04]  /*5ff0*/  LDG.E R4, [R146.64+0x80] ;  /* 0x0000800692047981 */ /* 0x0006a8000c1e1900 */
[----:B------:R3:W2:Y:S02]  /*6000*/  LDG.E R0, [R146.64+0xa0] ;  /* 0x0000a00692007981 */ /* 0x0006a4000c1e1900 */
[C---:B------:R-:W-:Y:S02]  /*6010*/  FADD.FTZ R16, -R144.reuse, R16 ;  /* 0x0000001090107221 */ /* 0x040fe40000010100 */
[----:B------:R-:W-:Y:S01]  /*6020*/  FADD.FTZ R17, -R144, R17 ;  /* 0x0000001190117221 */ /* 0x000fe20000010100 */
[-C--:B-1----:R-:W-:Y:S08]  /*6030*/  HMMA.16816.F32.BF16 R20, R140, R132.reuse, R20 ;  /* 0x000000848c14723c */ /* 0x082ff00000041814 */
[C---:B------:R-:W-:Y:S07]  /*6040*/  HMMA.16816.F32.BF16 R24, R136.reuse, R132, R24 ;  /* 0x000000848818723c */ /* 0x040fee0000041818 */
[----:B------:R-:W-:Y:S01]  /*6050*/  FFMA.FTZ R132, -R170, R170, 1 ;  /* 0x3f800000aa847423 */ /* 0x000fe200000101aa */
[-C--:B------:R-:W-:Y:S01]  /*6060*/  HMMA.16816.F32.BF16 R28, R136, R134.reuse, R28 ;  /* 0x00000086881c723c */ /* 0x080fe2000004181c */
[----:B------:R1:W5:Y:S03]  /*6070*/  LDL R170, [R1+0x10] ;  /* 0x0000100001aa7983 */ /* 0x0003660000100800 */
[----:B------:R-:W-:Y:S02]  /*6080*/  FMUL.FTZ R132, R132, c[0x0][0x2ec] ;  /* 0x0000bb0084847a20 */ /* 0x000fe40000410000 */
[----:B------:R-:W-:Y:S02]  /*6090*/  FMUL.FTZ R133, R156, R16 ;  /* 0x000000109c857220 */ /* 0x000fe40000410000 */
[----:B---3--:R-:W-:Y:S01]  /*60a0*/  FMUL.FTZ R146, R132, R145 ;  /* 0x0000009184927220 */ /* 0x008fe20000410000 */
[----:B------:R-:W-:Y:S04]  /*60b0*/  HMMA.16816.F32.BF16 R32, R140, R134, R32 ;  /* 0x000000868c20723c */ /* 0x000fe80000041820 */
[----:B------:R-:W-:Y:S02]  /*60c0*/  FMUL.FTZ R132, R155, R17 ;  /* 0x000000119b847220 */ /* 0x000fe40000410000 */
[----:B------:R-:W-:Y:S02]  /*60d0*/  FFMA.FTZ R17, -R169, R169, 1 ;  /* 0x3f800000a9117423 */ /* 0x000fe400000101a9 */
[----:B------:R-:W-:Y:S04]  /*60e0*/  FFMA.FTZ R16, -R165, R165, 1 ;  /* 0x3f800000a5107423 */ /* 0x000fe800000101a5 */
[----:B------:R-:W-:Y:S02]  /*60f0*/  FADD.FTZ R20, -R144, R20 ;  /* 0x0000001490147221 */ /* 0x000fe40000010100 */
[----:B------:R-:W-:Y:S02]  /*6100*/  FMUL.FTZ R17, R17, c[0x0][0x2ec] ;  /* 0x0000bb0011117a20 */ /* 0x000fe40000410000 */
[----:B------:R-:W-:Y:S02]  /*6110*/  FMUL.FTZ R16, R16, c[0x0][0x2ec] ;  /* 0x0000bb0010107a20 */ /* 0x000fe40000410000 */
[----:B------:R-:W-:Y:S02]  /*6120*/  FADD.FTZ R21, -R144, R21 ;  /* 0x0000001590157221 */ /* 0x000fe40000010100 */
        /* <DEDUP_REMOVED lines=22> */
[C---:B----4-:R-:W-:Y:S02]  /*6290*/  FADD.FTZ R17, -R5.reuse, R6 ;  /* 0x0000000605117221 */ /* 0x050fe40000010100 */
        /* <DEDUP_REMOVED lines=14> */
[----:B------:R-:W-:Y:S01]  /*6380*/  FMUL.FTZ R16, R163, R19 ;  /* 0x00000013a3107220 */ /* 0x000fe20000410000 */
[----:B------:R-:W-:Y:S01]  /*6390*/  MOV R163, R189 ;  /* 0x000000bd00a37202 */ /* 0x000fe20000000f00 */
        /* <DEDUP_REMOVED lines=15> */
[----:B--2---:R-:W-:Y:S02]  /*6490*/  FADD.FTZ R13, -R4, R13 ;  /* 0x0000000d040d7221 */ /* 0x004fe40000010100 */
        /* <DEDUP_REMOVED lines=45> */
[----:B------:R-:W-:Y:S01]  /*6770*/  FMUL.FTZ R20, R162, R20 ;  /* 0x00000014a2147220 */ /* 0x000fe20000410000 */
[----:B------:R-:W-:Y:S01]  /*6780*/  MOV R162, R190 ;  /* 0x000000be00a27202 */ /* 0x000fe20000000f00 */
        /* <DEDUP_REMOVED lines=89> */
.L_x_636:
[----:B-1----:R-:W-:Y:S01]  /*6d20*/  F2FP.BF16.PACK_AB R16, R146, R148 ;  /* 0x000000949210723e */ /* 0x002fe200000010ff */
        /* <DEDUP_REMOVED lines=38> */
[----:B------:R-:W4:Y:S04]  /*6f90*/  LDSM.16.MT88.4 R20, [R0+0x8000] ;  /* 0x008000000014783b */ /* 0x000f280000004200 */
        /* <DEDUP_REMOVED lines=68> */
[----:B-----5:R-:W-:Y:S01]  /*73e0*/  ISETP.GE.AND P2, PT, R170, c[0x0][0x220], PT ;  /* 0x00008800aa007a0c */ /* 0x020fe20003f46270 */
        /* <DEDUP_REMOVED lines=29> */
.L_x_637:
        /* <DEDUP_REMOVED lines=24> */
[----:B------:R-:W1:Y:S04]  /*7740*/  LDSM.16.MT88.4 R140, [R0+0xd400] ;  /* 0x00d40000008c783b */ /* 0x000e680000004200 */
[----:B------:R1:W4:Y:S01]  /*7750*/  LDL R167, [R1] ;  /* 0x0000000001a77983 */ /* 0x0003220000100800 */
[C---:B------:R-:W-:Y:S03]  /*7760*/  HMMA.16816.F32.BF16 R8, R24.reuse, R10, RZ ;  /* 0x0000000a1808723c */ /* 0x040fe600000418ff */
[----:B------:R-:W-:Y:S04]  /*7770*/  LDSM.16.M88.4 R144, [R180] ;  /* 0x00000000b490783b */ /* 0x000fe80000000200 */
[----:B------:R1:W4:Y:S01]  /*7780*/  LDL R168, [R1+0x8] ;  /* 0x0000080001a87983 */ /* 0x0003220000100800 */
[C---:B--2---:R-:W-:Y:S03]  /*7790*/  HMMA.16816.F32.BF16 R12, R24.reuse, R16, RZ ;  /* 0x00000010180c723c */ /* 0x044fe600000418ff */
[----:B------:R-:W2:Y:S04]  /*77a0*/  LDSM.16.MT88.4 R148, [R0+0x9800] ;  /* 0x009800000094783b */ /* 0x000ea80000004200 */
[----:B------:R-:W1:Y:S01]  /*77b0*/  LDSM.16.MT88.4 R152, [R0+0xb800] ;  /* 0x00b800000098783b */ /* 0x000e620000004200 */
[C---:B------:R-:W-:Y:S03]  /*77c0*/  HMMA.16816.F32.BF16 R16, R24.reuse, R18, RZ ;  /* 0x000000121810723c */ /* 0x040fe600000418ff */
[----:B------:R-:W-:Y:S05]  /*77d0*/  LDSM.16.MT88.4 R156, [R0+0xbc00] ;  /* 0x00bc0000009c783b */ /* 0x000fea0000004200 */
        /* <DEDUP_REMOVED lines=21> */
[----:B------:R-:W3:Y:S04]  /*7930*/  LDSM.16.MT88.4 R28, [R0+0xe000] ;  /* 0x00e00000001c783b */ /* 0x000ee80000004200 */
[----:B------:R-:W-:Y:S03]  /*7940*/  LDSM.16.MT88.4 R144, [R0+0xa400] ;  /* 0x00a400000090783b */ /* 0x000fe60000004200 */
[C---:B------:R-:W-:Y:S08]  /*7950*/  HMMA.16816.F32.BF16 R4, R132.reuse, R136, R4 ;  /* 0x000000888404723c */ /* 0x040ff00000041804 */
[C---:B------:R-:W-:Y:S01]  /*7960*/  HMMA.16816.F32.BF16 R8, R132.reuse, R138, R8 ;  /* 0x0000008a8408723c */ /* 0x040fe20000041808 */
[----:B------:R-:W3:Y:S07]  /*7970*/  LDSM.16.M88.4 R136, [R178+0x2000] ;  /* 0x00200000b288783b */ /* 0x000eee0000000200 */
        /* <DEDUP_REMOVED lines=16> */
[----:B------:R-:W-:Y:S03]  /*7a80*/  LDSM.16.M88.4 R140, [R179+0x2000] ;  /* 0x00200000b38c783b */ /* 0x000fe60000000200 */
        /* <DEDUP_REMOVED lines=8> */
[----:B------:R1:W4:Y:S06]  /*7b10*/  LDSM.16.MT88.4 R32, [R0+0xec00] ;  /* 0x00ec00000020783b */ /* 0x00032c0000004200 */
[----:B------:R-:W-:Y:S01]  /*7b20*/  IMAD.MOV.U32 R139, RZ, RZ, c[0x0][0x22c] ;  /* 0x00008b00ff8b7624 */ /* 0x000fe200078e00ff */
[C---:B--2---:R-:W-:Y:S01]  /*7b30*/  HMMA.16816.F32.BF16 R4, R132.reuse, R148, R4 ;  /* 0x000000948404723c */ /* 0x044fe20000041804 */
[----:B------:R-:W-:Y:S04]  /*7b40*/  IMAD.MOV.U32 R138, RZ, RZ, c[0x0][0x22c] ;  /* 0x00008b00ff8a7624 */ /* 0x000fe800078e00ff */
[----:B------:R-:W-:Y:S02]  /*7b50*/  IMAD R139, R139, c[0x0][0x1c0], RZ ;  /* 0x000070008b8b7a24 */ /* 0x000fe400078e02ff */
[----:B------:R-:W-:Y:S01]  /*7b60*/  IMAD R138, R138, c[0x0][0x1c0], RZ ;  /* 0x000070008a8a7a24 */ /* 0x000fe200078e02ff */
[C---:B------:R-:W-:Y:S04]  /*7b70*/  HMMA.16816.F32.BF16 R8, R132.reuse, R150, R8 ;  /* 0x000000968408723c */ /* 0x040fe80000041808 */
[----:B------:R-:W-:Y:S02]  /*7b80*/  IMAD R139, R139, 0x28, RZ ;  /* 0x000000288b8b7824 */ /* 0x000fe400078e02ff */
[----:B------:R-:W-:Y:S02]  /*7b90*/  IMAD R138, R138, 0x38, RZ ;  /* 0x000000388a8a7824 */ /* 0x000fe400078e02ff */
[C---:B------:R-:W-:Y:S01]  /*7ba0*/  HMMA.16816.F32.BF16 R12, R132.reuse, R152, R12 ;  /* 0x00000098840c723c */ /* 0x040fe2000004180c */
[----:B-1----:R-:W-:Y:S04]  /*7bb0*/  IMAD.MOV.U32 R0, RZ, RZ, c[0x0][0x22c] ;  /* 0x00008b00ff007624 */ /* 0x002fe800078e00ff */
[----:B------:R-:W-:Y:S03]  /*7bc0*/  IMAD R0, R0, c[0x0][0x1c0], RZ ;  /* 0x0000700000007a24 */ /* 0x000fe600078e02ff */
[C---:B------:R-:W-:Y:S04]  /*7bd0*/  HMMA.16816.F32.BF16 R16, R132.reuse, R154, R16 ;  /* 0x0000009a8410723c */ /* 0x040fe80000041810 */
[----:B------:R-:W-:Y:S04]  /*7be0*/  IMAD R0, R0, 0x30, RZ ;  /* 0x0000003000007824 */ /* 0x000fe800078e02ff */
[C---:B---3--:R-:W-:Y:S07]  /*7bf0*/  HMMA.16816.F32.BF16 R20, R132.reuse, R28, R20 ;  /* 0x0000001c8414723c */ /* 0x048fee0000041814 */
[----:B------:R-:W-:Y:S01]  /*7c00*/  IMAD.MOV.U32 R28, RZ, RZ, R190 ;  /* 0x000000ffff1c7224 */ /* 0x000fe200078e00be */
[----:B------:R-:W-:Y:S04]  /*7c10*/  HMMA.16816.F32.BF16 R24, R132, R30, R24 ;  /* 0x0000001e8418723c */ /* 0x000fe80000041818 */
[----:B------:R-:W-:Y:S03]  /*7c20*/  IMAD.MOV.U32 R29, RZ, RZ, R189 ;  /* 0x000000ffff1d7224 */ /* 0x000fe600078e00bd */
[----:B----4-:R-:W-:Y:S01]  /*7c30*/  @P0 IADD3 R30, P2, R171, UR12, RZ ;  /* 0x0000000cab1e0c10 */ /* 0x010fe2000ff5e0ff */
[C---:B------:R-:W-:Y:S01]  /*7c40*/  HMMA.16816.F32.BF16 R4, R140.reuse, R144, R4 ;  /* 0x000000908c04723c */ /* 0x040fe20000041804 */
[----:B------:R-:W-:Y:S04]  /*7c50*/  @UP0 UIADD3 UR12, UP2, UR12, -0x100, URZ ;  /* 0xffffff000c0c0890 */ /* 0x000fe8000ff5e03f */
[----:B------:R-:W-:Y:S01]  /*7c60*/  @P0 IADD3.X R31, R169, UR11, RZ, P2, !PT ;  /* 0x0000000ba91f0c10 */ /* 0x000fe200097fe4ff */
[----:B------:R-:W-:Y:S01]  /*7c70*/  @UP0 UIADD3.X UR11, UR11, -0x1, URZ, UP2, !UPT ;  /* 0xffffffff0b0b0890 */ /* 0x000fe200097fe43f */
[----:B------:R-:W-:Y:S01]  /*7c80*/  IMAD.MOV.U32 R144, RZ, RZ, c[0x0][0x22c] ;  /* 0x00008b00ff907624 */ /* 0x000fe200078e00ff */
[C---:B------:R-:W-:Y:S02]  /*7c90*/  HMMA.16816.F32.BF16 R8, R140.reuse, R146, R8 ;  /* 0x000000928c08723c */ /* 0x040fe40000041808 */
[----:B------:R1:W2:Y:S02]  /*7ca0*/  @P0 LDG.E R164, [R30.64+0x20] ;  /* 0x000020061ea40981 */ /* 0x0002a4000c1e1900 */
[----:B------:R-:W-:Y:S02]  /*7cb0*/  IMAD R144, R144, c[0x0][0x1c0], RZ ;  /* 0x0000700090907a24 */ /* 0x000fe400078e02ff */
[----:B------:R1:W3:Y:S02]  /*7cc0*/  @P0 LDG.E R165, [R30.64+0xa0] ;  /* 0x0000a0061ea50981 */ /* 0x0002e4000c1e1900 */
[C---:B------:R-:W-:Y:S02]  /*7cd0*/  HMMA.16816.F32.BF16 R12, R140.reuse, R156, R12 ;  /* 0x0000009c8c0c723c */ /* 0x040fe4000004180c */
[----:B------:R1:W4:Y:S02]  /*7ce0*/  @P0 LDG.E R167, [R30.64+0x80] ;  /* 0x000080061ea70981 */ /* 0x000324000c1e1900 */
[----:B------:R-:W-:Y:S02]  /*7cf0*/  IMAD.SHL.U32 R144, R144, 0x20, RZ ;  /* 0x0000002090907824 */ /* 0x000fe400078e00ff */
[----:B------:R1:W3:Y:S02]  /*7d00*/  @P0 LDG.E R168, [R30.64] ;  /* 0x000000061ea80981 */ /* 0x0002e4000c1e1900 */
[C---:B------:R-:W-:Y:S02]  /*7d10*/  HMMA.16816.F32.BF16 R16, R140.reuse, R158, R16 ;  /* 0x0000009e8c10723c */ /* 0x040fe40000041810 */
[----:B------:R-:W-:Y:S06]  /*7d20*/  RED.E.ADD.F32.FTZ.RN.STRONG.GPU [R28.64], R4 ;  /* 0x000000041c00798e */ /* 0x000fec000c10e786 */
[C---:B------:R-:W-:Y:S07]  /*7d30*/  HMMA.16816.F32.BF16 R20, R140.reuse, R32, R20 ;  /* 0x000000208c14723c */ /* 0x040fee0000041814 */
[CC--:B------:R-:W-:Y:S01]  /*7d40*/  LEA R32, P1, R161.reuse, R28.reuse, 0x2 ;  /* 0x0000001ca1207211 */ /* 0x0c0fe200078210ff */
[----:B------:R-:W-:Y:S01]  /*7d50*/  HMMA.16816.F32.BF16 R24, R140, R34, R24 ;  /* 0x000000228c18723c */ /* 0x000fe20000041818 */
[----:B------:R-:W-:Y:S03]  /*7d60*/  LDSM.16.MT88.4 R140, [R3+0x1c00] ;  /* 0x001c0000038c783b */ /* 0x000fe60000004200 */
[-C--:B------:R-:W-:Y:S02]  /*7d70*/  LEA.HI.X.SX32 R33, R161, R29.reuse, 0x2, P1 ;  /* 0x0000001da1217211 */ /* 0x080fe400008f16ff */
[CC--:B-1----:R-:W-:Y:S03]  /*7d80*/  LEA R30, P2, R139.reuse, R28.reuse, 0x2 ;  /* 0x0000001c8b1e7211 */ /* 0x0c2fe600078410ff */
[----:B------:R-:W-:Y:S03]  /*7d90*/  RED.E.ADD.F32.FTZ.RN.STRONG.GPU [R32.64], R5 ;  /* 0x000000052000798e */ /* 0x000fe6000c10e786 */
[-C--:B------:R-:W-:Y:S01]  /*7da0*/  LEA.HI.X.SX32 R31, R139, R29.reuse, 0x2, P2 ;  /* 0x0000001d8b1f7211 */ /* 0x080fe200010f16ff */
        /* <DEDUP_REMOVED lines=10> */
[CC--:B------:R-:W-:Y:S01]  /*7e50*/  LEA R134, P0, R164.reuse, R28.reuse, 0x2 ;  /* 0x0000001ca4867211 */ /* 0x0c0fe200078010ff */
[----:B------:R-:W-:Y:S03]  /*7e60*/  IMAD R165, R165, c[0x0][0x1c0], RZ ;  /* 0x00007000a5a57a24 */ /* 0x000fe600078e02ff */
[-C--:B------:R-:W-:Y:S01]  /*7e70*/  LEA.HI.X.SX32 R135, R164, R29.reuse, 0x2, P0 ;  /* 0x0000001da4877211 */ /* 0x080fe200000f16ff */
[----:B----4-:R-:W-:Y:S01]  /*7e80*/  IMAD.MOV.U32 R167, RZ, RZ, c[0x0][0x22c] ;  /* 0x00008b00ffa77624 */ /* 0x010fe200078e00ff */
[CC--:B------:R-:W-:Y:S01]  /*7e90*/  LEA R34, P0, R144.reuse, R28.reuse, 0x2 ;  /* 0x0000001c90227211 */ /* 0x0c0fe200078010ff */
[----:B------:R-:W-:Y:S02]  /*7ea0*/  IMAD R165, R165, 0x18, RZ ;  /* 0x00000018a5a57824 */ /* 0x000fe400078e02ff */
[----:B------:R1:W-:Y:S01]  /*7eb0*/  RED.E.ADD.F32.FTZ.RN.STRONG.GPU [R134.64], R6 ;  /* 0x000000068600798e */ /* 0x0003e2000c10e786 */
[-C--:B------:R-:W-:Y:S01]  /*7ec0*/  LEA.HI.X.SX32 R35, R144, R29.reuse, 0x2, P0 ;  /* 0x0000001d90237211 */ /* 0x080fe200000f16ff */
[----:B------:R-:W-:Y:S01]  /*7ed0*/  IMAD.MOV.U32 R168, RZ, RZ, c[0x0][0x22c] ;  /* 0x00008b00ffa87624 */ /* 0x000fe200078e00ff */
[-C--:B------:R-:W-:Y:S01]  /*7ee0*/  LEA R132, P1, R165, R28.reuse, 0x2 ;  /* 0x0000001ca5847211 */ /* 0x080fe200078210ff */
[----:B------:R-:W-:Y:S02]  /*7ef0*/  IMAD R167, R167, c[0x0][0x1c0], RZ ;  /* 0x00007000a7a77a24 */ /* 0x000fe400078e02ff */
[----:B------:R-:W-:Y:S01]  /*7f00*/  IMAD R168, R168, c[0x0][0x1c0], RZ ;  /* 0x00007000a8a87a24 */ /* 0x000fe200078e02ff */
[-C--:B------:R-:W-:Y:S01]  /*7f10*/  LEA.HI.X.SX32 R133, R165, R29.reuse, 0x2, P1 ;  /* 0x0000001da5857211 */ /* 0x080fe200008f16ff */
[----:B------:R-:W-:Y:S01]  /*7f20*/  IMAD.MOV.U32 R165, RZ, RZ, c[0x0][0x22c] ;  /* 0x00008b00ffa57624 */ /* 0x000fe200078e00ff */
[-C--:B------:R-:W-:Y:S01]  /*7f30*/  LEA R4, P1, R0, R28.reuse, 0x2 ;  /* 0x0000001c00047211 */ /* 0x080fe200078210ff */
        /* <DEDUP_REMOVED lines=12> */
[-C--:B-1----:R-:W-:Y:S01]  /*8000*/  LEA R6, P0, R138, R28.reuse, 0x2 ;  /* 0x0000001c8a067211 */ /* 0x082fe200078010ff */
[----:B------:R1:W-:Y:S01]  /*8010*/  RED.E.ADD.F32.FTZ.RN.STRONG.GPU [R4.64], R10 ;  /* 0x0000000a0400798e */ /* 0x0003e2000c10e786 */
[C---:B------:R-:W-:Y:S01]  /*8020*/  IMAD.IADD R139, R165.reuse, 0x1, R139 ;  /* 0x00000001a58b7824 */ /* 0x040fe200078e028b */
[----:B------:R-:W-:Y:S03]  /*8030*/  IADD3 R134, R164, 0x40, RZ ;  /* 0x00000040a4867810 */ /* 0x000fe60007ffe0ff */
[----:B------:R-:W-:Y:S01]  /*8040*/  IMAD.IADD R139, R165, 0x1, R139 ;  /* 0x00000001a58b7824 */ /* 0x000fe200078e028b */
[----:B---3--:R-:W3:Y:S01]  /*8050*/  LDL R132, [R1+0x18] ;  /* 0x0000180001847983 */ /* 0x008ee20000100800 */
[-C--:B------:R-:W-:Y:S02]  /*8060*/  LEA.HI.X.SX32 R7, R138, R29.reuse, 0x2, P0 ;  /* 0x0000001d8a077211 */ /* 0x080fe400000f16ff */
[----:B------:R-:W-:Y:S02]  /*8070*/  IADD3 R138, R168, 0x20, RZ ;  /* 0x00000020a88a7810 */ /* 0x000fe40007ffe0ff */
[C---:B------:R-:W-:Y:S01]  /*8080*/  IADD3 R133, R164.reuse, 0x40, RZ ;  /* 0x00000040a4857810 */ /* 0x040fe20007ffe0ff */
[----:B------:R1:W-:Y:S01]  /*8090*/  RED.E.ADD.F32.FTZ.RN.STRONG.GPU [R6.64], R11 ;  /* 0x0000000b0600798e */ /* 0x0003e2000c10e786 */
[C---:B------:R-:W-:Y:S03]  /*80a0*/  IADD3 R35, R164.reuse, 0x40, RZ ;  /* 0x00000040a4237810 */ /* 0x040fe60007ffe0ff */
[----:B------:R1:W-:Y:S01]  /*80b0*/  RED.E.ADD.F32.FTZ.RN.STRONG.GPU [R28.64+0x80], R12 ;  /* 0x0000800c1c00798e */ /* 0x0003e2000c10e786 */
[----:B------:R-:W-:Y:S01]  /*80c0*/  IADD3 R34, R164, 0x40, RZ ;  /* 0x00000040a4227810 */ /* 0x000fe20007ffe0ff */
[C---:B------:R-:W-:Y:S01]  /*80d0*/  IMAD.IADD R133, R161.reuse, 0x1, R133 ;  /* 0x00000001a1857824 */ /* 0x040fe200078e0285 */
[-C--:B------:R-:W-:Y:S01]  /*80e0*/  LEA R30, P1, R144, R28.reuse, 0x2 ;  /* 0x0000001c901e7211 */ /* 0x080fe200078210ff */
[----:B------:R1:W-:Y:S01]  /*80f0*/  RED.E.ADD.F32.FTZ.RN.STRONG.GPU [R32.64+0x80], R13 ;  /* 0x0000800d2000798e */ /* 0x0003e2000c10e786 */
[C---:B------:R-:W-:Y:S01]  /*8100*/  IMAD.IADD R35, R161.reuse, 0x1, R35 ;  /* 0x00000001a1237824 */ /* 0x040fe200078e0223 */
[-C--:B-1----:R-:W-:Y:S01]  /*8110*/  LEA R4, P0, R138, R28.reuse, 0x2 ;  /* 0x0000001c8a047211 */ /* 0x082fe200078010ff */
[C---:B------:R-:W-:Y:S01]  /*8120*/  IMAD.IADD R34, R161.reuse, 0x1, R34 ;  /* 0x00000001a1227824 */ /* 0x040fe200078e0222 */
[-C--:B------:R-:W-:Y:S01]  /*8130*/  LEA.HI.X.SX32 R31, R144, R29.reuse, 0x2, P1 ;  /* 0x0000001d901f7211 */ /* 0x080fe200008f16ff */
[C---:B------:R-:W-:Y:S01]  /*8140*/  IMAD.IADD R133, R161.reuse, 0x1, R133 ;  /* 0x00000001a1857824 */ /* 0x040fe200078e0285 */
        /* <DEDUP_REMOVED lines=11> */
[CC--:B------:R-:W-:Y:S01]  /*8200*/  LEA R12, P4, R35.reuse, R28.reuse, 0x2 ;  /* 0x0000001c230c7211 */ /* 0x0c0fe200078810ff */
[----:B------:R1:W-:Y:S03]  /*8210*/  RED.E.ADD.F32.FTZ.RN.STRONG.GPU [R10.64], R16 ;  /* 0x000000100a00798e */ /* 0x0003e6000c10e786 */
[CC--:B------:R-:W-:Y:S02]  /*8220*/  LEA R8, P2, R138.reuse, R28.reuse, 0x2 ;  /* 0x0000001c8a087211 */ /* 0x0c0fe400078410ff */
[-C--:B------:R-:W-:Y:S02]  /*8230*/  LEA.HI.X.SX32 R13, R35, R29.reuse, 0x2, P4 ;  /* 0x0000001d230d7211 */ /* 0x080fe400020f16ff */
[-C--:B------:R-:W-:Y:S05]  /*8240*/  LEA.HI.X.SX32 R9, R138, R29.reuse, 0x2, P2 ;  /* 0x0000001d8a097211 */ /* 0x080fea00010f16ff */
[----:B------:R1:W-:Y:S02]  /*8250*/  RED.E.ADD.F32.FTZ.RN.STRONG.GPU [R8.64], R17 ;  /* 0x000000110800798e */ /* 0x0003e4000c10e786 */
[CC--:B-1----:R-:W-:Y:S04]  /*8260*/  LEA R14, P5, R134.reuse, R28.reuse, 0x2 ;  /* 0x0000001c860e7211 */ /* 0x0c2fe800078a10ff */
[-C--:B------:R-:W-:Y:S02]  /*8270*/  LEA.HI.X.SX32 R15, R134, R29.reuse, 0x2, P5 ;  /* 0x0000001d860f7211 */ /* 0x080fe400028f16ff */
[CC--:B------:R-:W-:Y:S04]  /*8280*/  LEA R10, P3, R34.reuse, R28.reuse, 0x2 ;  /* 0x0000001c220a7211 */ /* 0x0c0fe800078610ff */
[-C--:B------:R-:W-:Y:S02]  /*8290*/  LEA.HI.X.SX32 R11, R34, R29.reuse, 0x2, P3 ;  /* 0x0000001d220b7211 */ /* 0x080fe400018f16ff */
        /* <DEDUP_REMOVED lines=262> */
.L_x_639:
        /* <DEDUP_REMOVED lines=18> */
.L_x_640:
[----:B------:R-:W-:Y:S01]  /*9420*/  BAR.SYNC.DEFER_BLOCKING 0x0 ;  /* 0x0000000000007b1d */ /* 0x000fe20000010000 */
[----:B------:R-:W-:Y:S01]  /*9430*/  USHF.L.U32 UR4, UR25, 0x7, URZ ;  /* 0x0000000719047899 */ /* 0x000fe2000800063f */
[--C-:B-1----:R-:W-:Y:S01]  /*9440*/  SHF.R.S32.HI R7, RZ, 0x1f, R222.reuse ;  /* 0x0000001fff077819 */ /* 0x102fe200000114de */
[----:B------:R-:W-:Y:S01]  /*9450*/  IMAD.MOV.U32 R6, RZ, RZ, R222 ;  /* 0x000000ffff067224 */ /* 0x000fe200078e00de */
[----:B------:R-:W-:Y:S02]  /*9460*/  UIMAD UR8, UR25, -0x80, UR8 ;  /* 0xffffff80190878a4 */ /* 0x000fe4000f8e0208 */
        /* <DEDUP_REMOVED lines=14> */
[----:B------:R-:W-:Y:S01]  /*9550*/  UIMAD UR5, UR35, UR11, UR5 ;  /* 0x0000000b230572a4 */ /* 0x000fe2000f8e0205 */
        /* <DEDUP_REMOVED lines=21> */
[----:B-----5:R-:W-:Y:S01]  /*96b0*/  ISETP.GE.AND P1, PT, R170, c[0x0][0x220], PT ;  /* 0x00008800aa007a0c */ /* 0x020fe20003f26270 */
        /* <DEDUP_REMOVED lines=12> */
.L_x_642:
[----:B------:R-:W-:Y:S05]  /*9780*/  BSYNC B0 ;  /* 0x0000000000007941 */ /* 0x000fea0003800000 */
.L_x_641:
        /* <DEDUP_REMOVED lines=8> */
[----:B-----5:R-:W-:Y:S02]  /*9810*/  ISETP.GE.AND P1, PT, R170, c[0x0][0x220], PT ;  /* 0x00008800aa007a0c */ /* 0x020fe40003f26270 */
        /* <DEDUP_REMOVED lines=11> */
.L_x_644:
[----:B------:R-:W-:Y:S05]  /*98d0*/  BSYNC B0 ;  /* 0x0000000000007941 */ /* 0x000fea0003800000 */
.L_x_643:
        /* <DEDUP_REMOVED lines=29> */
.L_x_646:
[----:B------:R-:W-:Y:S05]  /*9ab0*/  BSYNC B0 ;  /* 0x0000000000007941 */ /* 0x000fea0003800000 */
.L_x_645:
[----:B------:R-:W-:Y:S05]  /*9ac0*/  @P3 BRA `(.L_x_622) ;  /* 0x000000f000003947 */ /* 0x000fea0003800000 */
[----:B------:R-:W-:Y:S01]  /*9ad0*/  IADD3 R0, P0, R0, 0x40, RZ ;  /* 0x0000004000007810 */ /* 0x000fe20007f1e0ff */
[----:B------:R-:W-:Y:S01]  /*9ae0*/  IMAD.MOV.U32 R7, RZ, RZ, R3 ;  /* 0x000000ffff077224 */ /* 0x000fe200078e0003 */
[----:B-----5:R-:W-:-:S02]  /*9af0*/  ISETP.GE.AND P1, PT, R170, c[0x0][0x220], PT ;  /* 0x00008800aa007a0c */ /* 0x020fc40003f26270 */
        /* <DEDUP_REMOVED lines=12> */
.L_x_622:
[----:B------:R-:W-:Y:S05]  /*9bc0*/  BSYNC B1 ;  /* 0x0000000000017941 */ /* 0x000fea0003800000 */
.L_x_608:
        /* <DEDUP_REMOVED lines=11> */
.L_x_647:
[----:B------:R-:W-:Y:S05]  /*9c80*/  EXIT ;  /* 0x000000000000794d */ /* 0x000fea0003800000 */
.L_x_649:
        /* <DEDUP_REMOVED lines=15> */
.L_x_687:


//--------------------- .text._ZN5flash25flash_bwd_dot_do_o_kernelILb0E23Flash_bwd_kernel_traitsILi96ELi64ELi128ELi8ELi2ELi4ELi4ELb0ELb0EN7cutlass10bfloat16_tE19Flash_kernel_traitsILi96ELi64ELi128ELi8ES3_EEEEvNS_16Flash_bwd_paramsE --------------------------
	.section	.text._ZN5flash25flash_bwd_dot_do_o_kernelILb0E23Flash_bwd_kernel_traitsILi96ELi64ELi128ELi8ELi2ELi4ELi4ELb0ELb0EN7cutlass10bfloat16_tE19Flash_kernel_traitsILi96ELi64ELi128ELi8ES3_EEEEvNS_16Flash_bwd_paramsE,"ax",@progbits
	.sectioninfo	@"SHI_REGISTERS=43"
	.align	128
        .global         _ZN5flash25flash_bwd_dot_do_o_kernelILb0E23Flash_bwd_kernel_traitsILi96ELi64ELi128ELi8ELi2ELi4ELi4ELb0ELb0EN7cutlass10bfloat16_tE19Flash_kernel_traitsILi96ELi64ELi128ELi8ES3_EEEEvNS_16Flash_bwd_paramsE
        .type           _ZN5flash25flash_bwd_dot_do_o_kernelILb0E23Flash_bwd_kernel_traitsILi96ELi64ELi128ELi8ELi2ELi4ELi4ELb0ELb0EN7cutlass10bfloat16_tE19Flash_kernel_traitsILi96ELi64ELi128ELi8ES3_EEEEvNS_16Flash_bwd_paramsE,@function
        .size           _ZN5flash25flash_bwd_dot_do_o_kernelILb0E23Flash_bwd_kernel_traitsILi96ELi64ELi128ELi8ELi2ELi4ELi4ELb0ELb0EN7cutlass10bfloat16_tE19Flash_kernel_traitsILi96ELi64ELi128ELi8ES3_EEEEvNS_16Flash_bwd_paramsE,(.L_x_688 - _ZN5flash25flash_bwd_dot_do_o_kernelILb0E23Flash_bwd_kernel_traitsILi96ELi64ELi128ELi8ELi2ELi4ELi4ELb0ELb0EN7cutlass10bfloat16_tE19Flash_kernel_traitsILi96ELi64ELi128ELi8ES3_EEEEvNS_16Flash_bwd_paramsE)
        .other          _ZN5flash25flash_bwd_dot_do_o_kernelILb0E23Flash_bwd_kernel_traitsILi96ELi64ELi128ELi8ELi2ELi4ELi4ELb0ELb0EN7cutlass10bfloat16_tE19Flash_kernel_traitsILi96ELi64ELi128ELi8ES3_EEEEvNS_16Flash_bwd_paramsE,@"STO_CUDA_ENTRY STV_DEFAULT"
_ZN5flash25flash_bwd_dot_do_o_kernelILb0E23Flash_bwd_kernel_traitsILi96ELi64ELi128ELi8ELi2ELi4ELi4ELb0ELb0EN7cutlass10bfloat16_tE19Flash_kernel_traitsILi96ELi64ELi128ELi8ES3_EEEEvNS_16Flash_bwd_paramsE:
.text._ZN5flash25flash_bwd_dot_do_o_kernelILb0E23Flash_bwd_kernel_traitsILi96ELi64ELi128ELi8ELi2ELi4ELi4ELb0ELb0EN7cutlass10bfloat16_tE19Flash_kernel_traitsILi96ELi64ELi128ELi8ES3_EEEEvNS_16Flash_bwd_paramsE:
        /* <DEDUP_REMOVED lines=48> */
.L_x_650:
[----:B01----:R-:W-:-:S04]  /*0300*/  IMAD R2, R7, c[0x0][0x1c0], R0 ;  /* 0x0000700007027a24 */ /* 0x003fc800078e0200 */
[----:B------:R-:W-:-:S03]  /*0310*/  IMAD R2, R2, c[0x0][0x224], RZ ;  /* 0x0000890002027a24 */ /* 0x000fc600078e02ff */
.L_x_651:
        /* <DEDUP_REMOVED lines=46> */
.L_x_653:
[----:B------:R-:W-:Y:S05]  /*0600*/  BSYNC B0 ;  /* 0x0000000000007941 */ /* 0x000fea0003800000 */
.L_x_652:
        /* <DEDUP_REMOVED lines=31> */
.L_x_655:
[----:B------:R-:W-:Y:S05]  /*0800*/  BSYNC B0 ;  /* 0x0000000000007941 */ /* 0x000fea0003800000 */
.L_x_654:
        /* <DEDUP_REMOVED lines=86> */
.L_x_656:
        /* <DEDUP_REMOVED lines=9> */
.L_x_688:


//--------------------- .text._ZN5flash25flash_bwd_dot_do_o_kernelILb1E23Flash_bwd_kernel_traitsILi96ELi64ELi128ELi8ELi2ELi4ELi4ELb0ELb0EN7cutlass10bfloat16_tE19Flash_kernel_traitsILi96ELi64ELi128ELi8ES3_EEEEvNS_16Flash_bwd_paramsE --------------------------
	.section	.text._ZN5flash25flash_bwd_dot_do_o_kernelILb1E23Flash_bwd_kernel_traitsILi96ELi64ELi128ELi8ELi2ELi4ELi4ELb0ELb0EN7cutlass10bfloat16_tE19Flash_kernel_traitsILi96ELi64ELi128ELi8ES3_EEEEvNS_16Flash_bwd_paramsE,"ax",@progbits
	.sectioninfo	@"SHI_REGISTERS=45"
	.align	128
        .global         _ZN5flash25flash_bwd_dot_do_o_kernelILb1E23Flash_bwd_kernel_traitsILi96ELi64ELi128ELi8ELi2ELi4ELi4ELb0ELb0EN7cutlass10bfloat16_tE19Flash_kernel_traitsILi96ELi64ELi128ELi8ES3_EEEEvNS_16Flash_bwd_paramsE
        .type           _ZN5flash25flash_bwd_dot_do_o_kernelILb1E23Flash_bwd_kernel_traitsILi96ELi64ELi128ELi8ELi2ELi4ELi4ELb0ELb0EN7cutlass10bfloat16_tE19Flash_kernel_traitsILi96ELi64ELi128ELi8ES3_EEEEvNS_16Flash_bwd_paramsE,@function
        .size           _ZN5flash25flash_bwd_dot_do_o_kernelILb1E23Flash_bwd_kernel_traitsILi96ELi64ELi128ELi8ELi2ELi4ELi4ELb0ELb0EN7cutlass10bfloat16_tE19Flash_kernel_traitsILi96ELi64ELi128ELi8ES3_EEEEvNS_16Flash_bwd_paramsE,(.L_x_689 - _ZN5flash25flash_bwd_dot_do_o_kernelILb1E23Flash_bwd_kernel_traitsILi96ELi64ELi128ELi8ELi2ELi4ELi4ELb0ELb0EN7cutlass10bfloat16_tE19Flash_kernel_traitsILi96ELi64ELi128ELi8ES3_EEEEvNS_16Flash_bwd_paramsE)
        .other          _ZN5flash25flash_bwd_dot_do_o_kernelILb1E23Flash_bwd_kernel_traitsILi96ELi64ELi128ELi8ELi2ELi4ELi4ELb0ELb0EN7cutlass10bfloat16_tE19Flash_kernel_traitsILi96ELi64ELi128ELi8ES3_EEEEvNS_16Flash_bwd_paramsE,@"STO_CUDA_ENTRY STV_DEFAULT"
_ZN5flash25flash_bwd_dot_do_o_kernelILb1E23Flash_bwd_kernel_traitsILi96ELi64ELi128ELi8ELi2ELi4ELi4ELb0ELb0EN7cutlass10bfloat16_tE19Flash_kernel_traitsILi96ELi64ELi128ELi8ES3_EEEEvNS_16Flash_bwd_paramsE:
.text._ZN5flash25flash_bwd_dot_do_o_kernelILb1E23Flash_bwd_kernel_traitsILi96ELi64ELi128ELi8ELi2ELi4ELi4ELb0ELb0EN7cutlass10bfloat16_tE19Flash_kernel_traitsILi96ELi64ELi128ELi8ES3_EEEEvNS_16Flash_bwd_paramsE:
        /* <DEDUP_REMOVED lines=84> */
.L_x_657:
[----:B-1----:R-:W-:-:S04]  /*0540*/  IMAD R5, R5, c[0x0][0x1c0], R2 ;  /* 0x0000700005057a24 */ /* 0x002fc800078e0202 */
[----:B------:R-:W-:Y:S02]  /*0550*/  IMAD R32, R5, c[0x0][0x224], RZ ;  /* 0x0000890005207a24 */ /* 0x000fe400078e02ff */
.L_x_658:
        /* <DEDUP_REMOVED lines=55> */
.L_x_660:
[----:B------:R-:W-:Y:S05]  /*08d0*/  BSYNC B0 ;  /* 0x0000000000007941 */ /* 0x000fea0003800000 */
.L_x_659:
        /* <DEDUP_REMOVED lines=31> */
.L_x_662:
[----:B------:R-:W-:Y:S05]  /*0ad0*/  BSYNC B0 ;  /* 0x0000000000007941 */ /* 0x000fea0003800000 */
.L_x_661:
        /* <DEDUP_REMOVED lines=94> */
.L_x_663:
        /* <DEDUP_REMOVED lines=12> */
.L_x_689:


//--------------------- .nv.shared._ZN5flash44flash_bwd_dq_dk_dv_loop_seqk_parallel_kernelI23Flash_bwd_kernel_traitsILi96ELi64ELi128ELi8ELi2ELi4ELi4ELb1ELb0EN7cutlass10bfloat16_tE19Flash_kernel_traitsILi96ELi64ELi128ELi8ES3_EELb0ELb1ELb0ELb0ELb0ELb0ELb0EEEvNS_16Flash_bwd_paramsE --------------------------
	.section	.nv.shared._ZN5flash44flash_bwd_dq_dk_dv_loop_seqk_parallel_kernelI23Flash_bwd_kernel_traitsILi96ELi64ELi128ELi8ELi2ELi4ELi4ELb1ELb0EN7cutlass10bfloat16_tE19Flash_kernel_traitsILi96ELi64ELi128ELi8ES3_EELb0ELb1ELb0ELb0ELb0ELb0ELb0EEEvNS_16Flash_bwd_paramsE,"aw",@nobits
	.sectionflags	@""
	.align	16


//--------------------- .nv.global                --------------------------
	.section	.nv.global,"aw",@nobits
.nv.global:
	.type		_ZN72_INTERNAL_aa30c436_36_flash_bwd_hdim96_bf16_causal_sm80_cu_4022bc09_30154cute1_E,@object
	.size		_ZN72_INTERNAL_aa30c436_36_flash_bwd_hdim96_bf16_causal_sm80_cu_4022bc09_30154cute1_E,(_ZN72_INTERNAL_aa30c436_36_flash_bwd_hdim96_bf16_causal_sm80_cu_4022bc09_30154cuda3std3__45__cpo6cbeginE - _ZN72_INTERNAL_aa30c436_36_flash_bwd_hdim96_bf16_causal_sm80_cu_4022bc09_30154cute1_E)
_ZN72_INTERNAL_aa30c436_36_flash_bwd_hdim96_bf16_causal_sm80_cu_4022bc09_30154cute1_E:
	.zero		1
	.type		_ZN72_INTERNAL_aa30c436_36_flash_bwd_hdim96_bf16_causal_sm80_cu_4022bc09_30154cuda3std3__45__cpo6cbeginE,@object
	.size		_ZN72_INTERNAL_aa30c436_36_flash_bwd_hdim96_bf16_causal_sm80_cu_4022bc09_30154cuda3std3__45__cpo6cbeginE,(_ZN72_INTERNAL_aa30c436_36_flash_bwd_hdim96_bf16_causal_sm80_cu_4022bc09_30154cuda3std3__48in_placeE - _ZN72_INTERNAL_aa30c436_36_flash_bwd_hdim96_bf16_causal_sm80_cu_4022bc09_30154cuda3std3__45__cpo6cbeginE)
_ZN72_INTERNAL_aa30c436_36_flash_bwd_hdim96_bf16_causal_sm80_cu_4022bc09_30154cuda3std3__45__cpo6cbeginE:
	.zero		1
	.type		_ZN72_INTERNAL_aa30c436_36_flash_bwd_hdim96_bf16_causal_sm80_cu_4022bc09_30154cuda3std3__48in_placeE,@object
	.size		_ZN72_INTERNAL_aa30c436_36_flash_bwd_hdim96_bf16_causal_sm80_cu_4022bc09_30154cuda3std3__48in_placeE,(_ZN72_INTERNAL_aa30c436_36_flash_bwd_hdim96_bf16_causal_sm80_cu_4022bc09_30154cuda3std6ranges3__45__cpo9iter_moveE - _ZN72_INTERNAL_aa30c436_36_flash_bwd_hdim96_bf16_causal_sm80_cu_4022bc09_30154cuda3std3__48in_placeE)
_ZN72_INTERNAL_aa30c436_36_flash_bwd_hdim96_bf16_causal_sm80_cu_4022bc09_30154cuda3std3__48in_placeE:
	.zero		1
	.type		_ZN72_INTERNAL_aa30c436_36_flash_bwd_hdim96_bf16_causal_sm80_cu_4022bc09_30154cuda3std6ranges3__45__cpo9iter_moveE,@object
	.size		_ZN72_INTERNAL_aa30c436_36_flash_bwd_hdim96_bf16_causal_sm80_cu_4022bc09_30154cuda3std6ranges3__45__cpo9iter_moveE,(_ZN72_INTERNAL_aa30c436_36_flash_bwd_hdim96_bf16_causal_sm80_cu_4022bc09_30154cuda3std3__45__cpo5beginE - _ZN72_INTERNAL_aa30c436_36_flash_bwd_hdim96_bf16_causal_sm80_cu_4022bc09_30154cuda3std6ranges3__45__cpo9iter_moveE)
_ZN72_INTERNAL_aa30c436_36_flash_bwd_hdim96_bf16_causal_sm80_cu_4022bc09_30154cuda3std6ranges3__45__cpo9iter_moveE:
	.zero		1
	.type		_ZN72_INTERNAL_aa30c436_36_flash_bwd_hdim96_bf16_causal_sm80_cu_4022bc09_30154cuda3std3__45__cpo5beginE,@object
	.size		_ZN72_INTERNAL_aa30c436_36_flash_bwd_hdim96_bf16_causal_sm80_cu_4022bc09_30154cuda3std3__45__cpo5beginE,(_ZN72_INTERNAL_aa30c436_36_flash_bwd_hdim96_bf16_causal_sm80_cu_4022bc09_30154cuda3std3__474_GLOBAL__N__aa30c436_36_flash_bwd_hdim96_bf16_causal_sm80_cu_4022bc09_30156ignoreE - _ZN72_INTERNAL_aa30c436_36_flash_bwd_hdim96_bf16_causal_sm80_cu_4022bc09_30154cuda3std3__45__cpo5beginE)
_ZN72_INTERNAL_aa30c436_36_flash_bwd_hdim96_bf16_causal_sm80_cu_4022bc09_30154cuda3std3__45__cpo5beginE:
	.zero		1
	.type		_ZN72_INTERNAL_aa30c436_36_flash_bwd_hdim96_bf16_causal_sm80_cu_4022bc09_30154cuda3std3__474_GLOBAL__N__aa30c436_36_flash_bwd_hdim96_bf16_causal_sm80_cu_4022bc09_30156ignoreE,@object
	.size		_ZN72_INTERNAL_aa30c436_36_flash_bwd_hdim96_bf16_causal_sm80_cu_4022bc09_30154cuda3std3__474_GLOBAL__N__aa30c436_36_flash_bwd_hdim96_bf16_causal_sm80_cu_4022bc09_30156ignoreE,(_ZN72_INTERNAL_aa30c436_36_flash_bwd_hdim96_bf16_causal_sm80_cu_4022bc09_30154cute7productE - _ZN72_INTERNAL_aa30c436_36_flash_bwd_hdim96_bf16_causal_sm80_cu_4022bc09_30154cuda3std3__474_GLOBAL__N__aa30c436_36_flash_bwd_hdim96_bf16_causal_sm80_cu_4022bc09_30156ignoreE)
_ZN72_INTERNAL_aa30c436_36_flash_bwd_hdim96_bf16_causal_sm80_cu_4022bc09_30154cuda3std3__474_GLOBAL__N__aa30c436_36_flash_bwd_hdim96_bf16_causal_sm80_cu_4022bc09_30156ignoreE:
	.zero		1
	.type		_ZN72_INTERNAL_aa30c436_36_flash_bwd_hdim96_bf16_causal_sm80_cu_4022bc09_30154cute7productE,@object
	.size		_ZN72_INTERNAL_aa30c436_36_flash_bwd_hdim96_bf16_causal_sm80_cu_4022bc09_30154cute7productE,(_ZN72_INTERNAL_aa30c436_36_flash_bwd_hdim96_bf16_causal_sm80_cu_4022bc09_30154cuda3std3__45__cpo3endE - _ZN72_INTERNAL_aa30c436_36_flash_bwd_hdim96_bf16_causal_sm80_cu_4022bc09_30154cute7productE)
_ZN72_INTERNAL_aa30c436_36_flash_bwd_hdim96_bf16_causal_sm80_cu_4022bc09_30154cute7productE:
	.zero		1
	.type		_ZN72_INTERNAL_aa30c436_36_flash_bwd_hdim96_bf16_causal_sm80_cu_4022bc09_30154cuda3std3__45__cpo3endE,@object
	.size		_ZN72_INTERNAL_aa30c436_36_flash_bwd_hdim96_bf16_causal_sm80_cu_4022bc09_30154cuda3std3__45__cpo3endE,(_ZN72_INTERNAL_aa30c436_36_flash_bwd_hdim96_bf16_causal_sm80_cu_4022bc09_30154cuda3std3__419piecewise_constructE - _ZN72_INTERNAL_aa30c436_36_flash_bwd_hdim96_bf16_causal_sm80_cu_4022bc09_30154cuda3std3__45__cpo3endE)
_ZN72_INTERNAL_aa30c436_36_flash_bwd_hdim96_bf16_causal_sm80_cu_4022bc09_30154cuda3std3__45__cpo3endE:
	.zero		1
	.type		_ZN72_INTERNAL_aa30c436_36_flash_bwd_hdim96_bf16_causal_sm80_cu_4022bc09_30154cuda3std3__419piecewise_constructE,@object
	.size		_ZN72_INTERNAL_aa30c436_36_flash_bwd_hdim96_bf16_causal_sm80_cu_4022bc09_30154cuda3std3__419piecewise_constructE,(_ZN72_INTERNAL_aa30c436_36_flash_bwd_hdim96_bf16_causal_sm80_cu_4022bc09_30154cuda3std3__45__cpo4cendE - _ZN72_INTERNAL_aa30c436_36_flash_bwd_hdim96_bf16_causal_sm80_cu_4022bc09_30154cuda3std3__419piecewise_constructE)
_ZN72_INTERNAL_aa30c436_36_flash_bwd_hdim96_bf16_causal_sm80_cu_4022bc09_30154cuda3std3__419piecewise_constructE:
	.zero		1
	.type		_ZN72_INTERNAL_aa30c436_36_flash_bwd_hdim96_bf16_causal_sm80_cu_4022bc09_30154cuda3std3__45__cpo4cendE,@object
	.size		_ZN72_INTERNAL_aa30c436_36_flash_bwd_hdim96_bf16_causal_sm80_cu_4022bc09_30154cuda3std3__45__cpo4cendE,(_ZN72_INTERNAL_aa30c436_36_flash_bwd_hdim96_bf16_causal_sm80_cu_4022bc09_30154cuda3std6ranges3__45__cpo4swapE - _ZN72_INTERNAL_aa30c436_36_flash_bwd_hdim96_bf16_causal_sm80_cu_4022bc09_30154cuda3std3__45__cpo4cendE)
_ZN72_INTERNAL_aa30c436_36_flash_bwd_hdim96_bf16_causal_sm80_cu_4022bc09_30154cuda3std3__45__cpo4cendE:
	.zero		1
	.type		_ZN72_INTERNAL_aa30c436_36_flash_bwd_hdim96_bf16_causal_sm80_cu_4022bc09_30154cuda3std6ranges3__45__cpo4swapE,@object
	.size		_ZN72_INTERNAL_aa30c436_36_flash_bwd_hdim96_bf16_causal_sm80_cu_4022bc09_30154cuda3std6ranges3__45__cpo4swapE,(.L_7 - _ZN72_INTERNAL_aa30c436_36_flash_bwd_hdim96_bf16_causal_sm80_cu_4022bc09_30154cuda3std6ranges3__45__cpo4swapE)
_ZN72_INTERNAL_aa30c436_36_flash_bwd_hdim96_bf16_causal_sm80_cu_4022bc09_30154cuda3std6ranges3__45__cpo4swapE:
	.zero		1
.L_7:


//--------------------- .nv.shared._ZN5flash44flash_bwd_dq_dk_dv_loop_seqk_parallel_kernelI23Flash_bwd_kernel_traitsILi96ELi64ELi128ELi8ELi2ELi4ELi4ELb1ELb0EN7cutlass10bfloat16_tE19Flash_kernel_traitsILi96ELi64ELi128ELi8ES3_EELb0ELb1ELb0ELb0ELb1ELb1ELb0EEEvNS_16Flash_bwd_paramsE --------------------------
	.section	.nv.shared._ZN5flash44flash_bwd_dq_dk_dv_loop_seqk_parallel_kernelI23Flash_bwd_kernel_traitsILi96ELi64ELi128ELi8ELi2ELi4ELi4ELb1ELb0EN7cutlass10bfloat16_tE19Flash_kernel_traitsILi96ELi64ELi128ELi8ES3_EELb0ELb1ELb0ELb0ELb1ELb1ELb0EEEvNS_16Flash_bwd_paramsE,"aw",@nobits
	.sectionflags	@""
	.align	16


//--------------------- .nv.shared._ZN5flash44flash_bwd_dq_dk_dv_loop_seqk_parallel_kernelI23Flash_bwd_kernel_traitsILi96ELi64ELi128ELi8ELi2ELi4ELi4ELb1ELb0EN7cutlass10bfloat16_tE19Flash_kernel_traitsILi96ELi64ELi128ELi8ES3_EELb0ELb1ELb0ELb0ELb0ELb1ELb0EEEvNS_16Flash_bwd_paramsE --------------------------
	.section	.nv.shared._ZN5flash44flash_bwd_dq_dk_dv_loop_seqk_parallel_kernelI23Flash_bwd_kernel_traitsILi96ELi64ELi128ELi8ELi2ELi4ELi4ELb1ELb0EN7cutlass10bfloat16_tE19Flash_kernel_traitsILi96ELi64ELi128ELi8ES3_EELb0ELb1ELb0ELb0ELb0ELb1ELb0EEEvNS_16Flash_bwd_paramsE,"aw",@nobits
	.sectionflags	@""
	.align	16


//--------------------- .nv.shared._ZN5flash44flash_bwd_dq_dk_dv_loop_seqk_parallel_kernelI23Flash_bwd_kernel_traitsILi96ELi64ELi128ELi8ELi2ELi4ELi4ELb1ELb0EN7cutlass10bfloat16_tE19Flash_kernel_traitsILi96ELi64ELi128ELi8ES3_EELb0ELb1ELb0ELb1ELb0ELb0ELb0EEEvNS_16Flash_bwd_paramsE --------------------------
	.section	.nv.shared._ZN5flash44flash_bwd_dq_dk_dv_loop_seqk_parallel_kernelI23Flash_bwd_kernel_traitsILi96ELi64ELi128ELi8ELi2ELi4ELi4ELb1ELb0EN7cutlass10bfloat16_tE19Flash_kernel_traitsILi96ELi64ELi128ELi8ES3_EELb0ELb1ELb0ELb1ELb0ELb0ELb0EEEvNS_16Flash_bwd_paramsE,"aw",@nobits
	.sectionflags	@""
	.align	16


//--------------------- .nv.shared._ZN5flash27flash_bwd_convert_dq_kernelI23Flash_bwd_kernel_traitsILi96ELi64ELi128ELi8ELi2ELi4ELi4ELb1ELb0EN7cutlass10bfloat16_tE19Flash_kernel_traitsILi96ELi64ELi128ELi8ES3_EEEEvNS_16Flash_bwd_paramsEi --------------------------
	.section	.nv.shared._ZN5flash27flash_bwd_convert_dq_kernelI23Flash_bwd_kernel_traitsILi96ELi64ELi128ELi8ELi2ELi4ELi4ELb1ELb0EN7cutlass10bfloat16_tE19Flash_kernel_traitsILi96ELi64ELi128ELi8ES3_EEEEvNS_16Flash_bwd_paramsEi,"aw",@nobits
	.sectionflags	@""
	.align	16


//--------------------- .nv.shared._ZN5flash44flash_bwd_dq_dk_dv_loop_seqk_parallel_kernelI23Flash_bwd_kernel_traitsILi96ELi64ELi128ELi8ELi2ELi4ELi4ELb1ELb0EN7cutlass10bfloat16_tE19Flash_kernel_traitsILi96ELi64ELi128ELi8ES3_EELb1ELb1ELb0ELb0ELb0ELb0ELb0EEEvNS_16Flash_bwd_paramsE --------------------------
	.section	.nv.shared._ZN5flash44flash_bwd_dq_dk_dv_loop_seqk_parallel_kernelI23Flash_bwd_kernel_traitsILi96ELi64ELi128ELi8ELi2ELi4ELi4ELb1ELb0EN7cutlass10bfloat16_tE19Flash_kernel_traitsILi96ELi64ELi128ELi8ES3_EELb1ELb1ELb0ELb0ELb0ELb0ELb0EEEvNS_16Flash_bwd_paramsE,"aw",@nobits
	.sectionflags	@""
	.align	16


//--------------------- .nv.shared._ZN5flash44flash_bwd_dq_dk_dv_loop_seqk_parallel_kernelI23Flash_bwd_kernel_traitsILi96ELi64ELi128ELi8ELi2ELi4ELi4ELb1ELb0EN7cutlass10bfloat16_tE19Flash_kernel_traitsILi96ELi64ELi128ELi8ES3_EELb0ELb1ELb0ELb0ELb0ELb0ELb1EEEvNS_16Flash_bwd_paramsE --------------------------
	.section	.nv.shared._ZN5flash44flash_bwd_dq_dk_dv_loop_seqk_parallel_kernelI23Flash_bwd_kernel_traitsILi96ELi64ELi128ELi8ELi2ELi4ELi4ELb1ELb0EN7cutlass10bfloat16_tE19Flash_kernel_traitsILi96ELi64ELi128ELi8ES3_EELb0ELb1ELb0ELb0ELb0ELb0ELb1EEEvNS_16Flash_bwd_paramsE,"aw",@nobits
	.sectionflags	@""
	.align	16


//--------------------- .nv.shared._ZN5flash44flash_bwd_dq_dk_dv_loop_seqk_parallel_kernelI23Flash_bwd_kernel_traitsILi96ELi64ELi128ELi8ELi2ELi4ELi4ELb1ELb0EN7cutlass10bfloat16_tE19Flash_kernel_traitsILi96ELi64ELi128ELi8ES3_EELb1ELb1ELb0ELb0ELb1ELb1ELb0EEEvNS_16Flash_bwd_paramsE --------------------------
	.section	.nv.shared._ZN5flash44flash_bwd_dq_dk_dv_loop_seqk_parallel_kernelI23Flash_bwd_kernel_traitsILi96ELi64ELi128ELi8ELi2ELi4ELi4ELb1ELb0EN7cutlass10bfloat16_tE19Flash_kernel_traitsILi96ELi64ELi128ELi8ES3_EELb1ELb1ELb0ELb0ELb1ELb1ELb0EEEvNS_16Flash_bwd_paramsE,"aw",@nobits
	.sectionflags	@""
	.align	16


//--------------------- .nv.shared._ZN5flash44flash_bwd_dq_dk_dv_loop_seqk_parallel_kernelI23Flash_bwd_kernel_traitsILi96ELi64ELi128ELi8ELi2ELi4ELi4ELb1ELb0EN7cutlass10bfloat16_tE19Flash_kernel_traitsILi96ELi64ELi128ELi8ES3_EELb0ELb1ELb0ELb0ELb1ELb1ELb1EEEvNS_16Flash_bwd_paramsE --------------------------
	.section	.nv.shared._ZN5flash44flash_bwd_dq_dk_dv_loop_seqk_parallel_kernelI23Flash_bwd_kernel_traitsILi96ELi64ELi128ELi8ELi2ELi4ELi4ELb1ELb0EN7cutlass10bfloat16_tE19Flash_kernel_traitsILi96ELi64ELi128ELi8ES3_EELb0ELb1ELb0ELb0ELb1ELb1ELb1EEEvNS_16Flash_bwd_paramsE,"aw",@nobits
	.sectionflags	@""
	.align	16


//--------------------- .nv.shared._ZN5flash44flash_bwd_dq_dk_dv_loop_seqk_parallel_kernelI23Flash_bwd_kernel_traitsILi96ELi64ELi128ELi8ELi2ELi4ELi4ELb1ELb0EN7cutlass10bfloat16_tE19Flash_kernel_traitsILi96ELi64ELi128ELi8ES3_EELb1ELb1ELb0ELb0ELb0ELb1ELb0EEEvNS_16Flash_bwd_paramsE --------------------------
	.section	.nv.shared._ZN5flash44flash_bwd_dq_dk_dv_loop_seqk_parallel_kernelI23Flash_bwd_kernel_traitsILi96ELi64ELi128ELi8ELi2ELi4ELi4ELb1ELb0EN7cutlass10bfloat16_tE19Flash_kernel_traitsILi96ELi64ELi128ELi8ES3_EELb1ELb1ELb0ELb0ELb0ELb1ELb0EEEvNS_16Flash_bwd_paramsE,"aw",@nobits
	.sectionflags	@""
	.align	16


//--------------------- .nv.shared._ZN5flash44flash_bwd_dq_dk_dv_loop_seqk_parallel_kernelI23Flash_bwd_kernel_traitsILi96ELi64ELi128ELi8ELi2ELi4ELi4ELb1ELb0EN7cutlass10bfloat16_tE19Flash_kernel_traitsILi96ELi64ELi128ELi8ES3_EELb0ELb1ELb0ELb0ELb0ELb1ELb1EEEvNS_16Flash_bwd_paramsE --------------------------
	.section	.nv.shared._ZN5flash44flash_bwd_dq_dk_dv_loop_seqk_parallel_kernelI23Flash_bwd_kernel_traitsILi96ELi64ELi128ELi8ELi2ELi4ELi4ELb1ELb0EN7cutlass10bfloat16_tE19Flash_kernel_traitsILi96ELi64ELi128ELi8ES3_EELb0ELb1ELb0ELb0ELb0ELb1ELb1EEEvNS_16Flash_bwd_paramsE,"aw",@nobits
	.sectionflags	@""
	.align	16


//--------------------- .nv.shared._ZN5flash44flash_bwd_dq_dk_dv_loop_seqk_parallel_kernelI23Flash_bwd_kernel_traitsILi96ELi64ELi128ELi8ELi2ELi4ELi4ELb1ELb0EN7cutlass10bfloat16_tE19Flash_kernel_traitsILi96ELi64ELi128ELi8ES3_EELb1ELb1ELb0ELb1ELb0ELb0ELb0EEEvNS_16Flash_bwd_paramsE --------------------------
	.section	.nv.shared._ZN5flash44flash_bwd_dq_dk_dv_loop_seqk_parallel_kernelI23Flash_bwd_kernel_traitsILi96ELi64ELi128ELi8ELi2ELi4ELi4ELb1ELb0EN7cutlass10bfloat16_tE19Flash_kernel_traitsILi96ELi64ELi128ELi8ES3_EELb1ELb1ELb0ELb1ELb0ELb0ELb0EEEvNS_16Flash_bwd_paramsE,"aw",@nobits
	.sectionflags	@""
	.align	16


//--------------------- .nv.shared._ZN5flash44flash_bwd_dq_dk_dv_loop_seqk_parallel_kernelI23Flash_bwd_kernel_traitsILi96ELi64ELi128ELi8ELi2ELi4ELi4ELb1ELb0EN7cutlass10bfloat16_tE19Flash_kernel_traitsILi96ELi64ELi128ELi8ES3_EELb0ELb1ELb0ELb1ELb0ELb0ELb1EEEvNS_16Flash_bwd_paramsE --------------------------
	.section	.nv.shared._ZN5flash44flash_bwd_dq_dk_dv_loop_seqk_parallel_kernelI23Flash_bwd_kernel_traitsILi96ELi64ELi128ELi8ELi2ELi4ELi4ELb1ELb0EN7cutlass10bfloat16_tE19Flash_kernel_traitsILi96ELi64ELi128ELi8ES3_EELb0ELb1ELb0ELb1ELb0ELb0ELb1EEEvNS_16Flash_bwd_paramsE,"aw",@nobits
	.sectionflags	@""
	.align	16


//--------------------- .nv.shared._ZN5flash25flash_bwd_dot_do_o_kernelILb0E23Flash_bwd_kernel_traitsILi96ELi64ELi128ELi8ELi2ELi4ELi4ELb1ELb0EN7cutlass10bfloat16_tE19Flash_kernel_traitsILi96ELi64ELi128ELi8ES3_EEEEvNS_16Flash_bwd_paramsE --------------------------
	.section	.nv.shared._ZN5flash25flash_bwd_dot_do_o_kernelILb0E23Flash_bwd_kernel_traitsILi96ELi64ELi128ELi8ELi2ELi4ELi4ELb1ELb0EN7cutlass10bfloat16_tE19Flash_kernel_traitsILi96ELi64ELi128ELi8ES3_EEEEvNS_16Flash_bwd_paramsE,"aw",@nobits
	.sectionflags	@""
	.align	16


//--------------------- .nv.shared._ZN5flash25flash_bwd_dot_do_o_kernelILb1E23Flash_bwd_kernel_traitsILi96ELi64ELi128ELi8ELi2ELi4ELi4ELb1ELb0EN7cutlass10bfloat16_tE19Flash_kernel_traitsILi96ELi64ELi128ELi8ES3_EEEEvNS_16Flash_bwd_paramsE --------------------------
	.section	.nv.shared._ZN5flash25flash_bwd_dot_do_o_kernelILb1E23Flash_bwd_kernel_traitsILi96ELi64ELi128ELi8ELi2ELi4ELi4ELb1ELb0EN7cutlass10bfloat16_tE19Flash_kernel_traitsILi96ELi64ELi128ELi8ES3_EEEEvNS_16Flash_bwd_paramsE,"aw",@nobits
	.sectionflags	@""
	.align	16


//--------------------- .nv.shared._ZN5flash27flash_bwd_convert_dq_kernelI23Flash_bwd_kernel_traitsILi96ELi64ELi128ELi8ELi2ELi4ELi4ELb0ELb0EN7cutlass10bfloat16_tE19Flash_kernel_traitsILi96ELi64ELi128ELi8ES3_EEEEvNS_16Flash_bwd_paramsEi --------------------------
	.section	.nv.shared._ZN5flash27flash_bwd_convert_dq_kernelI23Flash_bwd_kernel_traitsILi96ELi64ELi128ELi8ELi2ELi4ELi4ELb0ELb0EN7cutlass10bfloat16_tE19Flash_kernel_traitsILi96ELi64ELi128ELi8ES3_EEEEvNS_16Flash_bwd_paramsEi,"aw",@nobits
	.sectionflags	@""
	.align	16


//--------------------- .nv.shared._ZN5flash44flash_bwd_dq_dk_dv_loop_seqk_parallel_kernelI23Flash_bwd_kernel_traitsILi96ELi64ELi128ELi8ELi2ELi4ELi4ELb0ELb0EN7cutlass10bfloat16_tE19Flash_kernel_traitsILi96ELi64ELi128ELi8ES3_EELb1ELb1ELb0ELb0ELb0ELb0ELb0EEEvNS_16Flash_bwd_paramsE --------------------------
	.section	.nv.shared._ZN5flash44flash_bwd_dq_dk_dv_loop_seqk_parallel_kernelI23Flash_bwd_kernel_traitsILi96ELi64ELi128ELi8ELi2ELi4ELi4ELb0ELb0EN7cutlass10bfloat16_tE19Flash_kernel_traitsILi96ELi64ELi128ELi8ES3_EELb1ELb1ELb0ELb0ELb0ELb0ELb0EEEvNS_16Flash_bwd_paramsE,"aw",@nobits
	.sectionflags	@""
	.align	16


//--------------------- .nv.shared._ZN5flash44flash_bwd_dq_dk_dv_loop_seqk_parallel_kernelI23Flash_bwd_kernel_traitsILi96ELi64ELi128ELi8ELi2ELi4ELi4ELb0ELb0EN7cutlass10bfloat16_tE19Flash_kernel_traitsILi96ELi64ELi128ELi8ES3_EELb0ELb1ELb0ELb0ELb0ELb0ELb1EEEvNS_16Flash_bwd_paramsE --------------------------
	.section	.nv.shared._ZN5flash44flash_bwd_dq_dk_dv_loop_seqk_parallel_kernelI23Flash_bwd_kernel_traitsILi96ELi64ELi128ELi8ELi2ELi4ELi4ELb0ELb0EN7cutlass10bfloat16_tE19Flash_kernel_traitsILi96ELi64ELi128ELi8ES3_EELb0ELb1ELb0ELb0ELb0ELb0ELb1EEEvNS_16Flash_bwd_paramsE,"aw",@nobits
	.sectionflags	@""
	.align	16


//--------------------- .nv.shared._ZN5flash44flash_bwd_dq_dk_dv_loop_seqk_parallel_kernelI23Flash_bwd_kernel_traitsILi96ELi64ELi128ELi8ELi2ELi4ELi4ELb0ELb0EN7cutlass10bfloat16_tE19Flash_kernel_traitsILi96ELi64ELi128ELi8ES3_EELb1ELb1ELb0ELb0ELb1ELb1ELb0EEEvNS_16Flash_bwd_paramsE --------------------------
	.section	.nv.shared._ZN5flash44flash_bwd_dq_dk_dv_loop_seqk_parallel_kernelI23Flash_bwd_kernel_traitsILi96ELi64ELi128ELi8ELi2ELi4ELi4ELb0ELb0EN7cutlass10bfloat16_tE19Flash_kernel_traitsILi96ELi64ELi128ELi8ES3_EELb1ELb1ELb0ELb0ELb1ELb1ELb0EEEvNS_16Flash_bwd_paramsE,"aw",@nobits
	.sectionflags	@""
	.align	16


//--------------------- .nv.shared._ZN5flash44flash_bwd_dq_dk_dv_loop_seqk_parallel_kernelI23Flash_bwd_kernel_traitsILi96ELi64ELi128ELi8ELi2ELi4ELi4ELb0ELb0EN7cutlass10bfloat16_tE19Flash_kernel_traitsILi96ELi64ELi128ELi8ES3_EELb0ELb1ELb0ELb0ELb1ELb1ELb1EEEvNS_16Flash_bwd_paramsE --------------------------
	.section	.nv.shared._ZN5flash44flash_bwd_dq_dk_dv_loop_seqk_parallel_kernelI23Flash_bwd_kernel_traitsILi96ELi64ELi128ELi8ELi2ELi4ELi4ELb0ELb0EN7cutlass10bfloat16_tE19Flash_kernel_traitsILi96ELi64ELi128ELi8ES3_EELb0ELb1ELb0ELb0ELb1ELb1ELb1EEEvNS_16Flash_bwd_paramsE,"aw",@nobits
	.sectionflags	@""
	.align	16


//--------------------- .nv.shared._ZN5flash44flash_bwd_dq_dk_dv_loop_seqk_parallel_kernelI23Flash_bwd_kernel_traitsILi96ELi64ELi128ELi8ELi2ELi4ELi4ELb0ELb0EN7cutlass10bfloat16_tE19Flash_kernel_traitsILi96ELi64ELi128ELi8ES3_EELb1ELb1ELb0ELb0ELb0ELb1ELb0EEEvNS_16Flash_bwd_paramsE --------------------------
	.section	.nv.shared._ZN5flash44flash_bwd_dq_dk_dv_loop_seqk_parallel_kernelI23Flash_bwd_kernel_traitsILi96ELi64ELi128ELi8ELi2ELi4ELi4ELb0ELb0EN7cutlass10bfloat16_tE19Flash_kernel_traitsILi96ELi64ELi128ELi8ES3_EELb1ELb1ELb0ELb0ELb0ELb1ELb0EEEvNS_16Flash_bwd_paramsE,"aw",@nobits
	.sectionflags	@""
	.align	16


//--------------------- .nv.shared._ZN5flash44flash_bwd_dq_dk_dv_loop_seqk_parallel_kernelI23Flash_bwd_kernel_traitsILi96ELi64ELi128ELi8ELi2ELi4ELi4ELb0ELb0EN7cutlass10bfloat16_tE19Flash_kernel_traitsILi96ELi64ELi128ELi8ES3_EELb0ELb1ELb0ELb0ELb0ELb1ELb1EEEvNS_16Flash_bwd_paramsE --------------------------
	.section	.nv.shared._ZN5flash44flash_bwd_dq_dk_dv_loop_seqk_parallel_kernelI23Flash_bwd_kernel_traitsILi96ELi64ELi128ELi8ELi2ELi4ELi4ELb0ELb0EN7cutlass10bfloat16_tE19Flash_kernel_traitsILi96ELi64ELi128ELi8ES3_EELb0ELb1ELb0ELb0ELb0ELb1ELb1EEEvNS_16Flash_bwd_paramsE,"aw",@nobits
	.sectionflags	@""
	.align	16


//--------------------- .nv.shared._ZN5flash44flash_bwd_dq_dk_dv_loop_seqk_parallel_kernelI23Flash_bwd_kernel_traitsILi96ELi64ELi128ELi8ELi2ELi4ELi4ELb0ELb0EN7cutlass10bfloat16_tE19Flash_kernel_traitsILi96ELi64ELi128ELi8ES3_EELb1ELb1ELb0ELb1ELb0ELb0ELb0EEEvNS_16Flash_bwd_paramsE --------------------------
	.section	.nv.shared._ZN5flash44flash_bwd_dq_dk_dv_loop_seqk_parallel_kernelI23Flash_bwd_kernel_traitsILi96ELi64ELi128ELi8ELi2ELi4ELi4ELb0ELb0EN7cutlass10bfloat16_tE19Flash_kernel_traitsILi96ELi64ELi128ELi8ES3_EELb1ELb1ELb0ELb1ELb0ELb0ELb0EEEvNS_16Flash_bwd_paramsE,"aw",@nobits
	.sectionflags	@""
	.align	16


//--------------------- .nv.shared._ZN5flash44flash_bwd_dq_dk_dv_loop_seqk_parallel_kernelI23Flash_bwd_kernel_traitsILi96ELi64ELi128ELi8ELi2ELi4ELi4ELb0ELb0EN7cutlass10bfloat16_tE19Flash_kernel_traitsILi96ELi64ELi128ELi8ES3_EELb0ELb1ELb0ELb1ELb0ELb0ELb1EEEvNS_16Flash_bwd_paramsE --------------------------
	.section	.nv.shared._ZN5flash44flash_bwd_dq_dk_dv_loop_seqk_parallel_kernelI23Flash_bwd_kernel_traitsILi96ELi64ELi128ELi8ELi2ELi4ELi4ELb0ELb0EN7cutlass10bfloat16_tE19Flash_kernel_traitsILi96ELi64ELi128ELi8ES3_EELb0ELb1ELb0ELb1ELb0ELb0ELb1EEEvNS_16Flash_bwd_paramsE,"aw",@nobits
	.sectionflags	@""
	.align	16


//--------------------- .nv.shared._ZN5flash25flash_bwd_dot_do_o_kernelILb0E23Flash_bwd_kernel_traitsILi96ELi64ELi128ELi8ELi2ELi4ELi4ELb0ELb0EN7cutlass10bfloat16_tE19Flash_kernel_traitsILi96ELi64ELi128ELi8ES3_EEEEvNS_16Flash_bwd_paramsE --------------------------
	.section	.nv.shared._ZN5flash25flash_bwd_dot_do_o_kernelILb0E23Flash_bwd_kernel_traitsILi96ELi64ELi128ELi8ELi2ELi4ELi4ELb0ELb0EN7cutlass10bfloat16_tE19Flash_kernel_traitsILi96ELi64ELi128ELi8ES3_EEEEvNS_16Flash_bwd_paramsE,"aw",@nobits
	.sectionflags	@""
	.align	16


//--------------------- .nv.shared._ZN5flash25flash_bwd_dot_do_o_kernelILb1E23Flash_bwd_kernel_traitsILi96ELi64ELi128ELi8ELi2ELi4ELi4ELb0ELb0EN7cutlass10bfloat16_tE19Flash_kernel_traitsILi96ELi64ELi128ELi8ES3_EEEEvNS_16Flash_bwd_paramsE --------------------------
	.section	.nv.shared._ZN5flash25flash_bwd_dot_do_o_kernelILb1E23Flash_bwd_kernel_traitsILi96ELi64ELi128ELi8ELi2ELi4ELi4ELb0ELb0EN7cutlass10bfloat16_tE19Flash_kernel_traitsILi96ELi64ELi128ELi8ES3_EEEEvNS_16Flash_bwd_paramsE,"aw",@nobits
	.sectionflags	@""
	.align	16
